	.target	sm_80

	.elftype	@"ET_EXEC"


//--------------------- .note.nv.tkinfo           --------------------------
	.section	.note.nv.tkinfo,"",@"SHT_NOTE"
	.sectionflags	@"SHF_NOTE_NV_TKINFO"
	.tkinfo
        /*0018*/ 	.word	0x00000002
        /*0030*/ 	.string	""
        /*0030*/ 	.string	"ptxas"
        /*0030*/ 	.string	"Cuda compilation tools, release 13.0, V13.0.88"
        /*0030*/ 	.string	"Build cuda_13.0.r13.0/compiler.36424714_0"
        /*0030*/ 	.string	"-arch sm_80 -m 64 "



//--------------------- .note.nv.cuinfo           --------------------------
	.section	.note.nv.cuinfo,"",@"SHT_NOTE"
	.sectionflags	@"SHF_NOTE_NV_CUINFO"
        /*0018*/ 	.short	0x0002
        /*001a*/ 	.short	0x0050
        /*001c*/ 	.short	0x0082
	.zero		2


//--------------------- .nv.info                  --------------------------
	.section	.nv.info,"",@"SHT_CUDA_INFO"
	.align	4


	//----- nvinfo : EIATTR_REGCOUNT
	.align		4
        /*0000*/ 	.byte	0x04, 0x2f
        /*0002*/ 	.short	(.L_12 - .L_11)
	.align		4
.L_11:
        /*0004*/ 	.word	index@(_ZN5flash25flash_bwd_dot_do_o_kernelILb1E23Flash_bwd_kernel_traitsILi192ELi64ELi64ELi8ELi4ELi2ELi2ELb0ELb0EN7cutlass6half_tE19Flash_kernel_traitsILi192ELi64ELi64ELi8ES3_EEEEvNS_16Flash_bwd_paramsE)
        /*0008*/ 	.word	0x00000041


	//----- nvinfo : EIATTR_FRAME_SIZE
	.align		4
.L_12:
        /*000c*/ 	.byte	0x04, 0x11
        /*000e*/ 	.short	(.L_14 - .L_13)
	.align		4
.L_13:
        /*0010*/ 	.word	index@(_ZN5flash25flash_bwd_dot_do_o_kernelILb1E23Flash_bwd_kernel_traitsILi192ELi64ELi64ELi8ELi4ELi2ELi2ELb0ELb0EN7cutlass6half_tE19Flash_kernel_traitsILi192ELi64ELi64ELi8ES3_EEEEvNS_16Flash_bwd_paramsE)
        /*0014*/ 	.word	0x00000000


	//----- nvinfo : EIATTR_REGCOUNT
	.align		4
.L_14:
        /*0018*/ 	.byte	0x04, 0x2f
        /*001a*/ 	.short	(.L_16 - .L_15)
	.align		4
.L_15:
        /*001c*/ 	.word	index@(_ZN5flash25flash_bwd_dot_do_o_kernelILb0E23Flash_bwd_kernel_traitsILi192ELi64ELi64ELi8ELi4ELi2ELi2ELb0ELb0EN7cutlass6half_tE19Flash_kernel_traitsILi192ELi64ELi64ELi8ES3_EEEEvNS_16Flash_bwd_paramsE)
        /*0020*/ 	.word	0x0000003e


	//----- nvinfo : EIATTR_FRAME_SIZE
	.align		4
.L_16:
        /*0024*/ 	.byte	0x04, 0x11
        /*0026*/ 	.short	(.L_18 - .L_17)
	.align		4
.L_17:
        /*0028*/ 	.word	index@(_ZN5flash25flash_bwd_dot_do_o_kernelILb0E23Flash_bwd_kernel_traitsILi192ELi64ELi64ELi8ELi4ELi2ELi2ELb0ELb0EN7cutlass6half_tE19Flash_kernel_traitsILi192ELi64ELi64ELi8ES3_EEEEvNS_16Flash_bwd_paramsE)
        /*002c*/ 	.word	0x00000000


	//----- nvinfo : EIATTR_REGCOUNT
	.align		4
.L_18:
        /*0030*/ 	.byte	0x04, 0x2f
        /*0032*/ 	.short	(.L_20 - .L_19)
	.align		4
.L_19:
        /*0034*/ 	.word	index@(_ZN5flash44flash_bwd_dq_dk_dv_loop_seqk_parallel_kernelI23Flash_bwd_kernel_traitsILi192ELi64ELi64ELi8ELi4ELi2ELi2ELb0ELb0EN7cutlass6half_tE19Flash_kernel_traitsILi192ELi64ELi64ELi8ES3_EELb0ELb0ELb1ELb1ELb0ELb0ELb1EEEvNS_16Flash_bwd_paramsE)
        /*0038*/ 	.word	0x000000ff


	//----- nvinfo : EIATTR_FRAME_SIZE
	.align		4
.L_20:
        /*003c*/ 	.byte	0x04, 0x11
        /*003e*/ 	.short	(.L_22 - .L_21)
	.align		4
.L_21:
        /*0040*/ 	.word	index@(_ZN5flash44flash_bwd_dq_dk_dv_loop_seqk_parallel_kernelI23Flash_bwd_kernel_traitsILi192ELi64ELi64ELi8ELi4ELi2ELi2ELb0ELb0EN7cutlass6half_tE19Flash_kernel_traitsILi192ELi64ELi64ELi8ES3_EELb0ELb0ELb1ELb1ELb0ELb0ELb1EEEvNS_16Flash_bwd_paramsE)
        /*0044*/ 	.word	0x00000000


	//----- nvinfo : EIATTR_REGCOUNT
	.align		4
.L_22:
        /*0048*/ 	.byte	0x04, 0x2f
        /*004a*/ 	.short	(.L_24 - .L_23)
	.align		4
.L_23:
        /*004c*/ 	.word	index@(_ZN5flash44flash_bwd_dq_dk_dv_loop_seqk_parallel_kernelI23Flash_bwd_kernel_traitsILi192ELi64ELi64ELi8ELi4ELi2ELi2ELb0ELb0EN7cutlass6half_tE19Flash_kernel_traitsILi192ELi64ELi64ELi8ES3_EELb1ELb0ELb1ELb1ELb0ELb0ELb0EEEvNS_16Flash_bwd_paramsE)
        /*0050*/ 	.word	0x000000ff


	//----- nvinfo : EIATTR_FRAME_SIZE
	.align		4
.L_24:
        /*0054*/ 	.byte	0x04, 0x11
        /*0056*/ 	.short	(.L_26 - .L_25)
	.align		4
.L_25:
        /*0058*/ 	.word	index@(_ZN5flash44flash_bwd_dq_dk_dv_loop_seqk_parallel_kernelI23Flash_bwd_kernel_traitsILi192ELi64ELi64ELi8ELi4ELi2ELi2ELb0ELb0EN7cutlass6half_tE19Flash_kernel_traitsILi192ELi64ELi64ELi8ES3_EELb1ELb0ELb1ELb1ELb0ELb0ELb0EEEvNS_16Flash_bwd_paramsE)
        /*005c*/ 	.word	0x00000010


	//----- nvinfo : EIATTR_REGCOUNT
	.align		4
.L_26:
        /*0060*/ 	.byte	0x04, 0x2f
        /*0062*/ 	.short	(.L_28 - .L_27)
	.align		4
.L_27:
        /*0064*/ 	.word	index@(_ZN5flash44flash_bwd_dq_dk_dv_loop_seqk_parallel_kernelI23Flash_bwd_kernel_traitsILi192ELi64ELi64ELi8ELi4ELi2ELi2ELb0ELb0EN7cutlass6half_tE19Flash_kernel_traitsILi192ELi64ELi64ELi8ES3_EELb0ELb0ELb1ELb0ELb0ELb1ELb1EEEvNS_16Flash_bwd_paramsE)
        /*0068*/ 	.word	0x000000fd


	//----- nvinfo : EIATTR_FRAME_SIZE
	.align		4
.L_28:
        /*006c*/ 	.byte	0x04, 0x11
        /*006e*/ 	.short	(.L_30 - .L_29)
	.align		4
.L_29:
        /*0070*/ 	.word	index@(_ZN5flash44flash_bwd_dq_dk_dv_loop_seqk_parallel_kernelI23Flash_bwd_kernel_traitsILi192ELi64ELi64ELi8ELi4ELi2ELi2ELb0ELb0EN7cutlass6half_tE19Flash_kernel_traitsILi192ELi64ELi64ELi8ES3_EELb0ELb0ELb1ELb0ELb0ELb1ELb1EEEvNS_16Flash_bwd_paramsE)
        /*0074*/ 	.word	0x00000000


	//----- nvinfo : EIATTR_REGCOUNT
	.align		4
.L_30:
        /*0078*/ 	.byte	0x04, 0x2f
        /*007a*/ 	.short	(.L_32 - .L_31)
	.align		4
.L_31:
        /*007c*/ 	.word	index@(_ZN5flash44flash_bwd_dq_dk_dv_loop_seqk_parallel_kernelI23Flash_bwd_kernel_traitsILi192ELi64ELi64ELi8ELi4ELi2ELi2ELb0ELb0EN7cutlass6half_tE19Flash_kernel_traitsILi192ELi64ELi64ELi8ES3_EELb1ELb0ELb1ELb0ELb0ELb1ELb0EEEvNS_16Flash_bwd_paramsE)
        /*0080*/ 	.word	0x000000fe


	//----- nvinfo : EIATTR_FRAME_SIZE
	.align		4
.L_32:
        /*0084*/ 	.byte	0x04, 0x11
        /*0086*/ 	.short	(.L_34 - .L_33)
	.align		4
.L_33:
        /*0088*/ 	.word	index@(_ZN5flash44flash_bwd_dq_dk_dv_loop_seqk_parallel_kernelI23Flash_bwd_kernel_traitsILi192ELi64ELi64ELi8ELi4ELi2ELi2ELb0ELb0EN7cutlass6half_tE19Flash_kernel_traitsILi192ELi64ELi64ELi8ES3_EELb1ELb0ELb1ELb0ELb0ELb1ELb0EEEvNS_16Flash_bwd_paramsE)
        /*008c*/ 	.word	0x00000000


	//----- nvinfo : EIATTR_REGCOUNT
	.align		4
.L_34:
        /*0090*/ 	.byte	0x04, 0x2f
        /*0092*/ 	.short	(.L_36 - .L_35)
	.align		4
.L_35:
        /*0094*/ 	.word	index@(_ZN5flash44flash_bwd_dq_dk_dv_loop_seqk_parallel_kernelI23Flash_bwd_kernel_traitsILi192ELi64ELi64ELi8ELi4ELi2ELi2ELb0ELb0EN7cutlass6half_tE19Flash_kernel_traitsILi192ELi64ELi64ELi8ES3_EELb0ELb0ELb0ELb1ELb0ELb0ELb1EEEvNS_16Flash_bwd_paramsE)
        /*0098*/ 	.word	0x000000ff


	//----- nvinfo : EIATTR_FRAME_SIZE
	.align		4
.L_36:
        /*009c*/ 	.byte	0x04, 0x11
        /*009e*/ 	.short	(.L_38 - .L_37)
	.align		4
.L_37:
        /*00a0*/ 	.word	index@(_ZN5flash44flash_bwd_dq_dk_dv_loop_seqk_parallel_kernelI23Flash_bwd_kernel_traitsILi192ELi64ELi64ELi8ELi4ELi2ELi2ELb0ELb0EN7cutlass6half_tE19Flash_kernel_traitsILi192ELi64ELi64ELi8ES3_EELb0ELb0ELb0ELb1ELb0ELb0ELb1EEEvNS_16Flash_bwd_paramsE)
        /*00a4*/ 	.word	0x00000010


	//----- nvinfo : EIATTR_REGCOUNT
	.align		4
.L_38:
        /*00a8*/ 	.byte	0x04, 0x2f
        /*00aa*/ 	.short	(.L_40 - .L_39)
	.align		4
.L_39:
        /*00ac*/ 	.word	index@(_ZN5flash44flash_bwd_dq_dk_dv_loop_seqk_parallel_kernelI23Flash_bwd_kernel_traitsILi192ELi64ELi64ELi8ELi4ELi2ELi2ELb0ELb0EN7cutlass6half_tE19Flash_kernel_traitsILi192ELi64ELi64ELi8ES3_EELb1ELb0ELb0ELb1ELb0ELb0ELb0EEEvNS_16Flash_bwd_paramsE)
        /*00b0*/ 	.word	0x000000ff


	//----- nvinfo : EIATTR_FRAME_SIZE
	.align		4
.L_40:
        /*00b4*/ 	.byte	0x04, 0x11
        /*00b6*/ 	.short	(.L_42 - .L_41)
	.align		4
.L_41:
        /*00b8*/ 	.word	index@(_ZN5flash44flash_bwd_dq_dk_dv_loop_seqk_parallel_kernelI23Flash_bwd_kernel_traitsILi192ELi64ELi64ELi8ELi4ELi2ELi2ELb0ELb0EN7cutlass6half_tE19Flash_kernel_traitsILi192ELi64ELi64ELi8ES3_EELb1ELb0ELb0ELb1ELb0ELb0ELb0EEEvNS_16Flash_bwd_paramsE)
        /*00bc*/ 	.word	0x00000030


	//----- nvinfo : EIATTR_REGCOUNT
	.align		4
.L_42:
        /*00c0*/ 	.byte	0x04, 0x2f
        /*00c2*/ 	.short	(.L_44 - .L_43)
	.align		4
.L_43:
        /*00c4*/ 	.word	index@(_ZN5flash44flash_bwd_dq_dk_dv_loop_seqk_parallel_kernelI23Flash_bwd_kernel_traitsILi192ELi64ELi64ELi8ELi4ELi2ELi2ELb0ELb0EN7cutlass6half_tE19Flash_kernel_traitsILi192ELi64ELi64ELi8ES3_EELb0ELb0ELb0ELb0ELb0ELb1ELb1EEEvNS_16Flash_bwd_paramsE)
        /*00c8*/ 	.word	0x000000ff


	//----- nvinfo : EIATTR_FRAME_SIZE
	.align		4
.L_44:
        /*00cc*/ 	.byte	0x04, 0x11
        /*00ce*/ 	.short	(.L_46 - .L_45)
	.align		4
.L_45:
        /*00d0*/ 	.word	index@(_ZN5flash44flash_bwd_dq_dk_dv_loop_seqk_parallel_kernelI23Flash_bwd_kernel_traitsILi192ELi64ELi64ELi8ELi4ELi2ELi2ELb0ELb0EN7cutlass6half_tE19Flash_kernel_traitsILi192ELi64ELi64ELi8ES3_EELb0ELb0ELb0ELb0ELb0ELb1ELb1EEEvNS_16Flash_bwd_paramsE)
        /*00d4*/ 	.word	0x00000018


	//----- nvinfo : EIATTR_REGCOUNT
	.align		4
.L_46:
        /*00d8*/ 	.byte	0x04, 0x2f
        /*00da*/ 	.short	(.L_48 - .L_47)
	.align		4
.L_47:
        /*00dc*/ 	.word	index@(_ZN5flash44flash_bwd_dq_dk_dv_loop_seqk_parallel_kernelI23Flash_bwd_kernel_traitsILi192ELi64ELi64ELi8ELi4ELi2ELi2ELb0ELb0EN7cutlass6half_tE19Flash_kernel_traitsILi192ELi64ELi64ELi8ES3_EELb1ELb0ELb0ELb0ELb0ELb1ELb0EEEvNS_16Flash_bwd_paramsE)
        /*00e0*/ 	.word	0x000000ff


	//----- nvinfo : EIATTR_FRAME_SIZE
	.align		4
.L_48:
        /*00e4*/ 	.byte	0x04, 0x11
        /*00e6*/ 	.short	(.L_50 - .L_49)
	.align		4
.L_49:
        /*00e8*/ 	.word	index@(_ZN5flash44flash_bwd_dq_dk_dv_loop_seqk_parallel_kernelI23Flash_bwd_kernel_traitsILi192ELi64ELi64ELi8ELi4ELi2ELi2ELb0ELb0EN7cutlass6half_tE19Flash_kernel_traitsILi192ELi64ELi64ELi8ES3_EELb1ELb0ELb0ELb0ELb0ELb1ELb0EEEvNS_16Flash_bwd_paramsE)
        /*00ec*/ 	.word	0x00000018


	//----- nvinfo : EIATTR_REGCOUNT
	.align		4
.L_50:
        /*00f0*/ 	.byte	0x04, 0x2f
        /*00f2*/ 	.short	(.L_52 - .L_51)
	.align		4
.L_51:
        /*00f4*/ 	.word	index@(_ZN5flash44flash_bwd_dq_dk_dv_loop_seqk_parallel_kernelI23Flash_bwd_kernel_traitsILi192ELi64ELi64ELi8ELi4ELi2ELi2ELb0ELb0EN7cutlass6half_tE19Flash_kernel_traitsILi192ELi64ELi64ELi8ES3_EELb0ELb0ELb1ELb0ELb0ELb0ELb1EEEvNS_16Flash_bwd_paramsE)
        /*00f8*/ 	.word	0x000000fe


	//----- nvinfo : EIATTR_FRAME_SIZE
	.align		4
.L_52:
        /*00fc*/ 	.byte	0x04, 0x11
        /*00fe*/ 	.short	(.L_54 - .L_53)
	.align		4
.L_53:
        /*0100*/ 	.word	index@(_ZN5flash44flash_bwd_dq_dk_dv_loop_seqk_parallel_kernelI23Flash_bwd_kernel_traitsILi192ELi64ELi64ELi8ELi4ELi2ELi2ELb0ELb0EN7cutlass6half_tE19Flash_kernel_traitsILi192ELi64ELi64ELi8ES3_EELb0ELb0ELb1ELb0ELb0ELb0ELb1EEEvNS_16Flash_bwd_paramsE)
        /*0104*/ 	.word	0x00000000


	//----- nvinfo : EIATTR_REGCOUNT
	.align		4
.L_54:
        /*0108*/ 	.byte	0x04, 0x2f
        /*010a*/ 	.short	(.L_56 - .L_55)
	.align		4
.L_55:
        /*010c*/ 	.word	index@(_ZN5flash44flash_bwd_dq_dk_dv_loop_seqk_parallel_kernelI23Flash_bwd_kernel_traitsILi192ELi64ELi64ELi8ELi4ELi2ELi2ELb0ELb0EN7cutlass6half_tE19Flash_kernel_traitsILi192ELi64ELi64ELi8ES3_EELb1ELb0ELb1ELb0ELb0ELb0ELb0EEEvNS_16Flash_bwd_paramsE)
        /*0110*/ 	.word	0x000000ff


	//----- nvinfo : EIATTR_FRAME_SIZE
	.align		4
.L_56:
        /*0114*/ 	.byte	0x04, 0x11
        /*0116*/ 	.short	(.L_58 - .L_57)
	.align		4
.L_57:
        /*0118*/ 	.word	index@(_ZN5flash44flash_bwd_dq_dk_dv_loop_seqk_parallel_kernelI23Flash_bwd_kernel_traitsILi192ELi64ELi64ELi8ELi4ELi2ELi2ELb0ELb0EN7cutlass6half_tE19Flash_kernel_traitsILi192ELi64ELi64ELi8ES3_EELb1ELb0ELb1ELb0ELb0ELb0ELb0EEEvNS_16Flash_bwd_paramsE)
        /*011c*/ 	.word	0x00000000


	//----- nvinfo : EIATTR_REGCOUNT
	.align		4
.L_58:
        /*0120*/ 	.byte	0x04, 0x2f
        /*0122*/ 	.short	(.L_60 - .L_59)
	.align		4
.L_59:
        /*0124*/ 	.word	index@(_ZN5flash44flash_bwd_dq_dk_dv_loop_seqk_parallel_kernelI23Flash_bwd_kernel_traitsILi192ELi64ELi64ELi8ELi4ELi2ELi2ELb0ELb0EN7cutlass6half_tE19Flash_kernel_traitsILi192ELi64ELi64ELi8ES3_EELb0ELb0ELb0ELb0ELb0ELb0ELb1EEEvNS_16Flash_bwd_paramsE)
        /*0128*/ 	.word	0x000000ff


	//----- nvinfo : EIATTR_FRAME_SIZE
	.align		4
.L_60:
        /*012c*/ 	.byte	0x04, 0x11
        /*012e*/ 	.short	(.L_62 - .L_61)
	.align		4
.L_61:
        /*0130*/ 	.word	index@(_ZN5flash44flash_bwd_dq_dk_dv_loop_seqk_parallel_kernelI23Flash_bwd_kernel_traitsILi192ELi64ELi64ELi8ELi4ELi2ELi2ELb0ELb0EN7cutlass6half_tE19Flash_kernel_traitsILi192ELi64ELi64ELi8ES3_EELb0ELb0ELb0ELb0ELb0ELb0ELb1EEEvNS_16Flash_bwd_paramsE)
        /*0134*/ 	.word	0x00000018


	//----- nvinfo : EIATTR_REGCOUNT
	.align		4
.L_62:
        /*0138*/ 	.byte	0x04, 0x2f
        /*013a*/ 	.short	(.L_64 - .L_63)
	.align		4
.L_63:
        /*013c*/ 	.word	index@(_ZN5flash44flash_bwd_dq_dk_dv_loop_seqk_parallel_kernelI23Flash_bwd_kernel_traitsILi192ELi64ELi64ELi8ELi4ELi2ELi2ELb0ELb0EN7cutlass6half_tE19Flash_kernel_traitsILi192ELi64ELi64ELi8ES3_EELb1ELb0ELb0ELb0ELb0ELb0ELb0EEEvNS_16Flash_bwd_paramsE)
        /*0140*/ 	.word	0x000000ff


	//----- nvinfo : EIATTR_FRAME_SIZE
	.align		4
.L_64:
        /*0144*/ 	.byte	0x04, 0x11
        /*0146*/ 	.short	(.L_66 - .L_65)
	.align		4
.L_65:
        /*0148*/ 	.word	index@(_ZN5flash44flash_bwd_dq_dk_dv_loop_seqk_parallel_kernelI23Flash_bwd_kernel_traitsILi192ELi64ELi64ELi8ELi4ELi2ELi2ELb0ELb0EN7cutlass6half_tE19Flash_kernel_traitsILi192ELi64ELi64ELi8ES3_EELb1ELb0ELb0ELb0ELb0ELb0ELb0EEEvNS_16Flash_bwd_paramsE)
        /*014c*/ 	.word	0x00000010


	//----- nvinfo : EIATTR_REGCOUNT
	.align		4
.L_66:
        /*0150*/ 	.byte	0x04, 0x2f
        /*0152*/ 	.short	(.L_68 - .L_67)
	.align		4
.L_67:
        /*0154*/ 	.word	index@(_ZN5flash27flash_bwd_convert_dq_kernelI23Flash_bwd_kernel_traitsILi192ELi64ELi64ELi8ELi4ELi2ELi2ELb0ELb0EN7cutlass6half_tE19Flash_kernel_traitsILi192ELi64ELi64ELi8ES3_EEEEvNS_16Flash_bwd_paramsEi)
        /*0158*/ 	.word	0x00000060


	//----- nvinfo : EIATTR_FRAME_SIZE
	.align		4
.L_68:
        /*015c*/ 	.byte	0x04, 0x11
        /*015e*/ 	.short	(.L_70 - .L_69)
	.align		4
.L_69:
        /*0160*/ 	.word	index@(_ZN5flash27flash_bwd_convert_dq_kernelI23Flash_bwd_kernel_traitsILi192ELi64ELi64ELi8ELi4ELi2ELi2ELb0ELb0EN7cutlass6half_tE19Flash_kernel_traitsILi192ELi64ELi64ELi8ES3_EEEEvNS_16Flash_bwd_paramsEi)
        /*0164*/ 	.word	0x00000000


	//----- nvinfo : EIATTR_REGCOUNT
	.align		4
.L_70:
        /*0168*/ 	.byte	0x04, 0x2f
        /*016a*/ 	.short	(.L_72 - .L_71)
	.align		4
.L_71:
        /*016c*/ 	.word	index@(_ZN5flash25flash_bwd_dot_do_o_kernelILb1E23Flash_bwd_kernel_traitsILi192ELi64ELi64ELi8ELi4ELi2ELi2ELb1ELb1EN7cutlass6half_tE19Flash_kernel_traitsILi192ELi64ELi64ELi8ES3_EEEEvNS_16Flash_bwd_paramsE)
        /*0170*/ 	.word	0x00000041


	//----- nvinfo : EIATTR_FRAME_SIZE
	.align		4
.L_72:
        /*0174*/ 	.byte	0x04, 0x11
        /*0176*/ 	.short	(.L_74 - .L_73)
	.align		4
.L_73:
        /*0178*/ 	.word	index@(_ZN5flash25flash_bwd_dot_do_o_kernelILb1E23Flash_bwd_kernel_traitsILi192ELi64ELi64ELi8ELi4ELi2ELi2ELb1ELb1EN7cutlass6half_tE19Flash_kernel_traitsILi192ELi64ELi64ELi8ES3_EEEEvNS_16Flash_bwd_paramsE)
        /*017c*/ 	.word	0x00000000


	//----- nvinfo : EIATTR_REGCOUNT
	.align		4
.L_74:
        /*0180*/ 	.byte	0x04, 0x2f
        /*0182*/ 	.short	(.L_76 - .L_75)
	.align		4
.L_75:
        /*0184*/ 	.word	index@(_ZN5flash25flash_bwd_dot_do_o_kernelILb0E23Flash_bwd_kernel_traitsILi192ELi64ELi64ELi8ELi4ELi2ELi2ELb1ELb1EN7cutlass6half_tE19Flash_kernel_traitsILi192ELi64ELi64ELi8ES3_EEEEvNS_16Flash_bwd_paramsE)
        /*0188*/ 	.word	0x0000003e


	//----- nvinfo : EIATTR_FRAME_SIZE
	.align		4
.L_76:
        /*018c*/ 	.byte	0x04, 0x11
        /*018e*/ 	.short	(.L_78 - .L_77)
	.align		4
.L_77:
        /*0190*/ 	.word	index@(_ZN5flash25flash_bwd_dot_do_o_kernelILb0E23Flash_bwd_kernel_traitsILi192ELi64ELi64ELi8ELi4ELi2ELi2ELb1ELb1EN7cutlass6half_tE19Flash_kernel_traitsILi192ELi64ELi64ELi8ES3_EEEEvNS_16Flash_bwd_paramsE)
        /*0194*/ 	.word	0x00000000


	//----- nvinfo : EIATTR_REGCOUNT
	.align		4
.L_78:
        /*0198*/ 	.byte	0x04, 0x2f
        /*019a*/ 	.short	(.L_80 - .L_79)
	.align		4
.L_79:
        /*019c*/ 	.word	index@(_ZN5flash44flash_bwd_dq_dk_dv_loop_seqk_parallel_kernelI23Flash_bwd_kernel_traitsILi192ELi64ELi64ELi8ELi4ELi2ELi2ELb1ELb1EN7cutlass6half_tE19Flash_kernel_traitsILi192ELi64ELi64ELi8ES3_EELb0ELb0ELb1ELb1ELb0ELb0ELb1EEEvNS_16Flash_bwd_paramsE)
        /*01a0*/ 	.word	0x000000ff


	//----- nvinfo : EIATTR_FRAME_SIZE
	.align		4
.L_80:
        /*01a4*/ 	.byte	0x04, 0x11
        /*01a6*/ 	.short	(.L_82 - .L_81)
	.align		4
.L_81:
        /*01a8*/ 	.word	index@(_ZN5flash44flash_bwd_dq_dk_dv_loop_seqk_parallel_kernelI23Flash_bwd_kernel_traitsILi192ELi64ELi64ELi8ELi4ELi2ELi2ELb1ELb1EN7cutlass6half_tE19Flash_kernel_traitsILi192ELi64ELi64ELi8ES3_EELb0ELb0ELb1ELb1ELb0ELb0ELb1EEEvNS_16Flash_bwd_paramsE)
        /*01ac*/ 	.word	0x000000d8


	//----- nvinfo : EIATTR_REGCOUNT
	.align		4
.L_82:
        /*01b0*/ 	.byte	0x04, 0x2f
        /*01b2*/ 	.short	(.L_84 - .L_83)
	.align		4
.L_83:
        /*01b4*/ 	.word	index@(_ZN5flash44flash_bwd_dq_dk_dv_loop_seqk_parallel_kernelI23Flash_bwd_kernel_traitsILi192ELi64ELi64ELi8ELi4ELi2ELi2ELb1ELb1EN7cutlass6half_tE19Flash_kernel_traitsILi192ELi64ELi64ELi8ES3_EELb1ELb0ELb1ELb1ELb0ELb0ELb0EEEvNS_16Flash_bwd_paramsE)
        /*01b8*/ 	.word	0x000000ff


	//----- nvinfo : EIATTR_FRAME_SIZE
	.align		4
.L_84:
        /*01bc*/ 	.byte	0x04, 0x11
        /*01be*/ 	.short	(.L_86 - .L_85)
	.align		4
.L_85:
        /*01c0*/ 	.word	index@(_ZN5flash44flash_bwd_dq_dk_dv_loop_seqk_parallel_kernelI23Flash_bwd_kernel_traitsILi192ELi64ELi64ELi8ELi4ELi2ELi2ELb1ELb1EN7cutlass6half_tE19Flash_kernel_traitsILi192ELi64ELi64ELi8ES3_EELb1ELb0ELb1ELb1ELb0ELb0ELb0EEEvNS_16Flash_bwd_paramsE)
        /*01c4*/ 	.word	0x000000e0


	//----- nvinfo : EIATTR_REGCOUNT
	.align		4
.L_86:
        /*01c8*/ 	.byte	0x04, 0x2f
        /*01ca*/ 	.short	(.L_88 - .L_87)
	.align		4
.L_87:
        /*01cc*/ 	.word	index@(_ZN5flash44flash_bwd_dq_dk_dv_loop_seqk_parallel_kernelI23Flash_bwd_kernel_traitsILi192ELi64ELi64ELi8ELi4ELi2ELi2ELb1ELb1EN7cutlass6half_tE19Flash_kernel_traitsILi192ELi64ELi64ELi8ES3_EELb0ELb0ELb1ELb0ELb0ELb1ELb1EEEvNS_16Flash_bwd_paramsE)
        /*01d0*/ 	.word	0x000000ff


	//----- nvinfo : EIATTR_FRAME_SIZE
	.align		4
.L_88:
        /*01d4*/ 	.byte	0x04, 0x11
        /*01d6*/ 	.short	(.L_90 - .L_89)
	.align		4
.L_89:
        /*01d8*/ 	.word	index@(_ZN5flash44flash_bwd_dq_dk_dv_loop_seqk_parallel_kernelI23Flash_bwd_kernel_traitsILi192ELi64ELi64ELi8ELi4ELi2ELi2ELb1ELb1EN7cutlass6half_tE19Flash_kernel_traitsILi192ELi64ELi64ELi8ES3_EELb0ELb0ELb1ELb0ELb0ELb1ELb1EEEvNS_16Flash_bwd_paramsE)
        /*01dc*/ 	.word	0x000000d0


	//----- nvinfo : EIATTR_REGCOUNT
	.align		4
.L_90:
        /*01e0*/ 	.byte	0x04, 0x2f
        /*01e2*/ 	.short	(.L_92 - .L_91)
	.align		4
.L_91:
        /*01e4*/ 	.word	index@(_ZN5flash44flash_bwd_dq_dk_dv_loop_seqk_parallel_kernelI23Flash_bwd_kernel_traitsILi192ELi64ELi64ELi8ELi4ELi2ELi2ELb1ELb1EN7cutlass6half_tE19Flash_kernel_traitsILi192ELi64ELi64ELi8ES3_EELb1ELb0ELb1ELb0ELb0ELb1ELb0EEEvNS_16Flash_bwd_paramsE)
        /*01e8*/ 	.word	0x000000ff


	//----- nvinfo : EIATTR_FRAME_SIZE
	.align		4
.L_92:
        /*01ec*/ 	.byte	0x04, 0x11
        /*01ee*/ 	.short	(.L_94 - .L_93)
	.align		4
.L_93:
        /*01f0*/ 	.word	index@(_ZN5flash44flash_bwd_dq_dk_dv_loop_seqk_parallel_kernelI23Flash_bwd_kernel_traitsILi192ELi64ELi64ELi8ELi4ELi2ELi2ELb1ELb1EN7cutlass6half_tE19Flash_kernel_traitsILi192ELi64ELi64ELi8ES3_EELb1ELb0ELb1ELb0ELb0ELb1ELb0EEEvNS_16Flash_bwd_paramsE)
        /*01f4*/ 	.word	0x000000d8


	//----- nvinfo : EIATTR_REGCOUNT
	.align		4
.L_94:
        /*01f8*/ 	.byte	0x04, 0x2f
        /*01fa*/ 	.short	(.L_96 - .L_95)
	.align		4
.L_95:
        /*01fc*/ 	.word	index@(_ZN5flash44flash_bwd_dq_dk_dv_loop_seqk_parallel_kernelI23Flash_bwd_kernel_traitsILi192ELi64ELi64ELi8ELi4ELi2ELi2ELb1ELb1EN7cutlass6half_tE19Flash_kernel_traitsILi192ELi64ELi64ELi8ES3_EELb0ELb0ELb0ELb1ELb0ELb0ELb1EEEvNS_16Flash_bwd_paramsE)
        /*0200*/ 	.word	0x000000ff


	//----- nvinfo : EIATTR_FRAME_SIZE
	.align		4
.L_96:
        /*0204*/ 	.byte	0x04, 0x11
        /*0206*/ 	.short	(.L_98 - .L_97)
	.align		4
.L_97:
        /*0208*/ 	.word	index@(_ZN5flash44flash_bwd_dq_dk_dv_loop_seqk_parallel_kernelI23Flash_bwd_kernel_traitsILi192ELi64ELi64ELi8ELi4ELi2ELi2ELb1ELb1EN7cutlass6half_tE19Flash_kernel_traitsILi192ELi64ELi64ELi8ES3_EELb0ELb0ELb0ELb1ELb0ELb0ELb1EEEvNS_16Flash_bwd_paramsE)
        /*020c*/ 	.word	0x000000d8


	//----- nvinfo : EIATTR_REGCOUNT
	.align		4
.L_98:
        /*0210*/ 	.byte	0x04, 0x2f
        /*0212*/ 	.short	(.L_100 - .L_99)
	.align		4
.L_99:
        /*0214*/ 	.word	index@(_ZN5flash44flash_bwd_dq_dk_dv_loop_seqk_parallel_kernelI23Flash_bwd_kernel_traitsILi192ELi64ELi64ELi8ELi4ELi2ELi2ELb1ELb1EN7cutlass6half_tE19Flash_kernel_traitsILi192ELi64ELi64ELi8ES3_EELb1ELb0ELb0ELb1ELb0ELb0ELb0EEEvNS_16Flash_bwd_paramsE)
        /*0218*/ 	.word	0x000000ff


	//----- nvinfo : EIATTR_FRAME_SIZE
	.align		4
.L_100:
        /*021c*/ 	.byte	0x04, 0x11
        /*021e*/ 	.short	(.L_102 - .L_101)
	.align		4
.L_101:
        /*0220*/ 	.word	index@(_ZN5flash44flash_bwd_dq_dk_dv_loop_seqk_parallel_kernelI23Flash_bwd_kernel_traitsILi192ELi64ELi64ELi8ELi4ELi2ELi2ELb1ELb1EN7cutlass6half_tE19Flash_kernel_traitsILi192ELi64ELi64ELi8ES3_EELb1ELb0ELb0ELb1ELb0ELb0ELb0EEEvNS_16Flash_bwd_paramsE)
        /*0224*/ 	.word	0x000000e8


	//----- nvinfo : EIATTR_REGCOUNT
	.align		4
.L_102:
        /*0228*/ 	.byte	0x04, 0x2f
        /*022a*/ 	.short	(.L_104 - .L_103)
	.align		4
.L_103:
        /*022c*/ 	.word	index@(_ZN5flash44flash_bwd_dq_dk_dv_loop_seqk_parallel_kernelI23Flash_bwd_kernel_traitsILi192ELi64ELi64ELi8ELi4ELi2ELi2ELb1ELb1EN7cutlass6half_tE19Flash_kernel_traitsILi192ELi64ELi64ELi8ES3_EELb0ELb0ELb0ELb0ELb0ELb1ELb1EEEvNS_16Flash_bwd_paramsE)
        /*0230*/ 	.word	0x000000ff


	//----- nvinfo : EIATTR_FRAME_SIZE
	.align		4
.L_104:
        /*0234*/ 	.byte	0x04, 0x11
        /*0236*/ 	.short	(.L_106 - .L_105)
	.align		4
.L_105:
        /*0238*/ 	.word	index@(_ZN5flash44flash_bwd_dq_dk_dv_loop_seqk_parallel_kernelI23Flash_bwd_kernel_traitsILi192ELi64ELi64ELi8ELi4ELi2ELi2ELb1ELb1EN7cutlass6half_tE19Flash_kernel_traitsILi192ELi64ELi64ELi8ES3_EELb0ELb0ELb0ELb0ELb0ELb1ELb1EEEvNS_16Flash_bwd_paramsE)
        /*023c*/ 	.word	0x000000d0


	//----- nvinfo : EIATTR_REGCOUNT
	.align		4
.L_106:
        /*0240*/ 	.byte	0x04, 0x2f
        /*0242*/ 	.short	(.L_108 - .L_107)
	.align		4
.L_107:
        /*0244*/ 	.word	index@(_ZN5flash44flash_bwd_dq_dk_dv_loop_seqk_parallel_kernelI23Flash_bwd_kernel_traitsILi192ELi64ELi64ELi8ELi4ELi2ELi2ELb1ELb1EN7cutlass6half_tE19Flash_kernel_traitsILi192ELi64ELi64ELi8ES3_EELb1ELb0ELb0ELb0ELb0ELb1ELb0EEEvNS_16Flash_bwd_paramsE)
        /*0248*/ 	.word	0x000000ff


	//----- nvinfo : EIATTR_FRAME_SIZE
	.align		4
.L_108:
        /*024c*/ 	.byte	0x04, 0x11
        /*024e*/ 	.short	(.L_110 - .L_109)
	.align		4
.L_109:
        /*0250*/ 	.word	index@(_ZN5flash44flash_bwd_dq_dk_dv_loop_seqk_parallel_kernelI23Flash_bwd_kernel_traitsILi192ELi64ELi64ELi8ELi4ELi2ELi2ELb1ELb1EN7cutlass6half_tE19Flash_kernel_traitsILi192ELi64ELi64ELi8ES3_EELb1ELb0ELb0ELb0ELb0ELb1ELb0EEEvNS_16Flash_bwd_paramsE)
        /*0254*/ 	.word	0x000000d8


	//----- nvinfo : EIATTR_REGCOUNT
	.align		4
.L_110:
        /*0258*/ 	.byte	0x04, 0x2f
        /*025a*/ 	.short	(.L_112 - .L_111)
	.align		4
.L_111:
        /*025c*/ 	.word	index@(_ZN5flash44flash_bwd_dq_dk_dv_loop_seqk_parallel_kernelI23Flash_bwd_kernel_traitsILi192ELi64ELi64ELi8ELi4ELi2ELi2ELb1ELb1EN7cutlass6half_tE19Flash_kernel_traitsILi192ELi64ELi64ELi8ES3_EELb0ELb0ELb1ELb0ELb0ELb0ELb1EEEvNS_16Flash_bwd_paramsE)
        /*0260*/ 	.word	0x000000ff


	//----- nvinfo : EIATTR_FRAME_SIZE
	.align		4
.L_112:
        /*0264*/ 	.byte	0x04, 0x11
        /*0266*/ 	.short	(.L_114 - .L_113)
	.align		4
.L_113:
        /*0268*/ 	.word	index@(_ZN5flash44flash_bwd_dq_dk_dv_loop_seqk_parallel_kernelI23Flash_bwd_kernel_traitsILi192ELi64ELi64ELi8ELi4ELi2ELi2ELb1ELb1EN7cutlass6half_tE19Flash_kernel_traitsILi192ELi64ELi64ELi8ES3_EELb0ELb0ELb1ELb0ELb0ELb0ELb1EEEvNS_16Flash_bwd_paramsE)
        /*026c*/ 	.word	0x000000d0


	//----- nvinfo : EIATTR_REGCOUNT
	.align		4
.L_114:
        /*0270*/ 	.byte	0x04, 0x2f
        /*0272*/ 	.short	(.L_116 - .L_115)
	.align		4
.L_115:
        /*0274*/ 	.word	index@(_ZN5flash44flash_bwd_dq_dk_dv_loop_seqk_parallel_kernelI23Flash_bwd_kernel_traitsILi192ELi64ELi64ELi8ELi4ELi2ELi2ELb1ELb1EN7cutlass6half_tE19Flash_kernel_traitsILi192ELi64ELi64ELi8ES3_EELb1ELb0ELb1ELb0ELb0ELb0ELb0EEEvNS_16Flash_bwd_paramsE)
        /*0278*/ 	.word	0x000000ff


	//----- nvinfo : EIATTR_FRAME_SIZE
	.align		4
.L_116:
        /*027c*/ 	.byte	0x04, 0x11
        /*027e*/ 	.short	(.L_118 - .L_117)
	.align		4
.L_117:
        /*0280*/ 	.word	index@(_ZN5flash44flash_bwd_dq_dk_dv_loop_seqk_parallel_kernelI23Flash_bwd_kernel_traitsILi192ELi64ELi64ELi8ELi4ELi2ELi2ELb1ELb1EN7cutlass6half_tE19Flash_kernel_traitsILi192ELi64ELi64ELi8ES3_EELb1ELb0ELb1ELb0ELb0ELb0ELb0EEEvNS_16Flash_bwd_paramsE)
        /*0284*/ 	.word	0x000000d8


	//----- nvinfo : EIATTR_REGCOUNT
	.align		4
.L_118:
        /*0288*/ 	.byte	0x04, 0x2f
        /*028a*/ 	.short	(.L_120 - .L_119)
	.align		4
.L_119:
        /*028c*/ 	.word	index@(_ZN5flash44flash_bwd_dq_dk_dv_loop_seqk_parallel_kernelI23Flash_bwd_kernel_traitsILi192ELi64ELi64ELi8ELi4ELi2ELi2ELb1ELb1EN7cutlass6half_tE19Flash_kernel_traitsILi192ELi64ELi64ELi8ES3_EELb0ELb0ELb0ELb0ELb0ELb0ELb1EEEvNS_16Flash_bwd_paramsE)
        /*0290*/ 	.word	0x000000ff


	//----- nvinfo : EIATTR_FRAME_SIZE
	.align		4
.L_120:
        /*0294*/ 	.byte	0x04, 0x11
        /*0296*/ 	.short	(.L_122 - .L_121)
	.align		4
.L_121:
        /*0298*/ 	.word	index@(_ZN5flash44flash_bwd_dq_dk_dv_loop_seqk_parallel_kernelI23Flash_bwd_kernel_traitsILi192ELi64ELi64ELi8ELi4ELi2ELi2ELb1ELb1EN7cutlass6half_tE19Flash_kernel_traitsILi192ELi64ELi64ELi8ES3_EELb0ELb0ELb0ELb0ELb0ELb0ELb1EEEvNS_16Flash_bwd_paramsE)
        /*029c*/ 	.word	0x000000d0


	//----- nvinfo : EIATTR_REGCOUNT
	.align		4
.L_122:
        /*02a0*/ 	.byte	0x04, 0x2f
        /*02a2*/ 	.short	(.L_124 - .L_123)
	.align		4
.L_123:
        /*02a4*/ 	.word	index@(_ZN5flash44flash_bwd_dq_dk_dv_loop_seqk_parallel_kernelI23Flash_bwd_kernel_traitsILi192ELi64ELi64ELi8ELi4ELi2ELi2ELb1ELb1EN7cutlass6half_tE19Flash_kernel_traitsILi192ELi64ELi64ELi8ES3_EELb1ELb0ELb0ELb0ELb0ELb0ELb0EEEvNS_16Flash_bwd_paramsE)
        /*02a8*/ 	.word	0x000000ff


	//----- nvinfo : EIATTR_FRAME_SIZE
	.align		4
.L_124:
        /*02ac*/ 	.byte	0x04, 0x11
        /*02ae*/ 	.short	(.L_126 - .L_125)
	.align		4
.L_125:
        /*02b0*/ 	.word	index@(_ZN5flash44flash_bwd_dq_dk_dv_loop_seqk_parallel_kernelI23Flash_bwd_kernel_traitsILi192ELi64ELi64ELi8ELi4ELi2ELi2ELb1ELb1EN7cutlass6half_tE19Flash_kernel_traitsILi192ELi64ELi64ELi8ES3_EELb1ELb0ELb0ELb0ELb0ELb0ELb0EEEvNS_16Flash_bwd_paramsE)
        /*02b4*/ 	.word	0x000000e0


	//----- nvinfo : EIATTR_REGCOUNT
	.align		4
.L_126:
        /*02b8*/ 	.byte	0x04, 0x2f
        /*02ba*/ 	.short	(.L_128 - .L_127)
	.align		4
.L_127:
        /*02bc*/ 	.word	index@(_ZN5flash27flash_bwd_convert_dq_kernelI23Flash_bwd_kernel_traitsILi192ELi64ELi64ELi8ELi4ELi2ELi2ELb1ELb1EN7cutlass6half_tE19Flash_kernel_traitsILi192ELi64ELi64ELi8ES3_EEEEvNS_16Flash_bwd_paramsEi)
        /*02c0*/ 	.word	0x00000060


	//----- nvinfo : EIATTR_FRAME_SIZE
	.align		4
.L_128:
        /*02c4*/ 	.byte	0x04, 0x11
        /*02c6*/ 	.short	(.L_130 - .L_129)
	.align		4
.L_129:
        /*02c8*/ 	.word	index@(_ZN5flash27flash_bwd_convert_dq_kernelI23Flash_bwd_kernel_traitsILi192ELi64ELi64ELi8ELi4ELi2ELi2ELb1ELb1EN7cutlass6half_tE19Flash_kernel_traitsILi192ELi64ELi64ELi8ES3_EEEEvNS_16Flash_bwd_paramsEi)
        /*02cc*/ 	.word	0x00000000


	//----- nvinfo : EIATTR_REGCOUNT
	.align		4
.L_130:
        /*02d0*/ 	.byte	0x04, 0x2f
        /*02d2*/ 	.short	(.L_132 - .L_131)
	.align		4
.L_131:
        /*02d4*/ 	.word	index@(_ZN5flash44flash_bwd_dq_dk_dv_loop_seqk_parallel_kernelI23Flash_bwd_kernel_traitsILi192ELi64ELi64ELi8ELi4ELi2ELi2ELb0ELb0EN7cutlass6half_tE19Flash_kernel_traitsILi192ELi64ELi64ELi8ES3_EELb0ELb0ELb1ELb1ELb0ELb0ELb0EEEvNS_16Flash_bwd_paramsE)
        /*02d8*/ 	.word	0x000000ff


	//----- nvinfo : EIATTR_FRAME_SIZE
	.align		4
.L_132:
        /*02dc*/ 	.byte	0x04, 0x11
        /*02de*/ 	.short	(.L_134 - .L_133)
	.align		4
.L_133:
        /*02e0*/ 	.word	index@(_ZN5flash44flash_bwd_dq_dk_dv_loop_seqk_parallel_kernelI23Flash_bwd_kernel_traitsILi192ELi64ELi64ELi8ELi4ELi2ELi2ELb0ELb0EN7cutlass6half_tE19Flash_kernel_traitsILi192ELi64ELi64ELi8ES3_EELb0ELb0ELb1ELb1ELb0ELb0ELb0EEEvNS_16Flash_bwd_paramsE)
        /*02e4*/ 	.word	0x00000000


	//----- nvinfo : EIATTR_REGCOUNT
	.align		4
.L_134:
        /*02e8*/ 	.byte	0x04, 0x2f
        /*02ea*/ 	.short	(.L_136 - .L_135)
	.align		4
.L_135:
        /*02ec*/ 	.word	index@(_ZN5flash44flash_bwd_dq_dk_dv_loop_seqk_parallel_kernelI23Flash_bwd_kernel_traitsILi192ELi64ELi64ELi8ELi4ELi2ELi2ELb0ELb0EN7cutlass6half_tE19Flash_kernel_traitsILi192ELi64ELi64ELi8ES3_EELb0ELb0ELb1ELb0ELb0ELb1ELb0EEEvNS_16Flash_bwd_paramsE)
        /*02f0*/ 	.word	0x000000fd


	//----- nvinfo : EIATTR_FRAME_SIZE
	.align		4
.L_136:
        /*02f4*/ 	.byte	0x04, 0x11
        /*02f6*/ 	.short	(.L_138 - .L_137)
	.align		4
.L_137:
        /*02f8*/ 	.word	index@(_ZN5flash44flash_bwd_dq_dk_dv_loop_seqk_parallel_kernelI23Flash_bwd_kernel_traitsILi192ELi64ELi64ELi8ELi4ELi2ELi2ELb0ELb0EN7cutlass6half_tE19Flash_kernel_traitsILi192ELi64ELi64ELi8ES3_EELb0ELb0ELb1ELb0ELb0ELb1ELb0EEEvNS_16Flash_bwd_paramsE)
        /*02fc*/ 	.word	0x00000000


	//----- nvinfo : EIATTR_REGCOUNT
	.align		4
.L_138:
        /*0300*/ 	.byte	0x04, 0x2f
        /*0302*/ 	.short	(.L_140 - .L_139)
	.align		4
.L_139:
        /*0304*/ 	.word	index@(_ZN5flash44flash_bwd_dq_dk_dv_loop_seqk_parallel_kernelI23Flash_bwd_kernel_traitsILi192ELi64ELi64ELi8ELi4ELi2ELi2ELb0ELb0EN7cutlass6half_tE19Flash_kernel_traitsILi192ELi64ELi64ELi8ES3_EELb0ELb0ELb0ELb1ELb0ELb0ELb0EEEvNS_16Flash_bwd_paramsE)
        /*0308*/ 	.word	0x000000ff


	//----- nvinfo : EIATTR_FRAME_SIZE
	.align		4
.L_140:
        /*030c*/ 	.byte	0x04, 0x11
        /*030e*/ 	.short	(.L_142 - .L_141)
	.align		4
.L_141:
        /*0310*/ 	.word	index@(_ZN5flash44flash_bwd_dq_dk_dv_loop_seqk_parallel_kernelI23Flash_bwd_kernel_traitsILi192ELi64ELi64ELi8ELi4ELi2ELi2ELb0ELb0EN7cutlass6half_tE19Flash_kernel_traitsILi192ELi64ELi64ELi8ES3_EELb0ELb0ELb0ELb1ELb0ELb0ELb0EEEvNS_16Flash_bwd_paramsE)
        /*0314*/ 	.word	0x00000020


	//----- nvinfo : EIATTR_REGCOUNT
	.align		4
.L_142:
        /*0318*/ 	.byte	0x04, 0x2f
        /*031a*/ 	.short	(.L_144 - .L_143)
	.align		4
.L_143:
        /*031c*/ 	.word	index@(_ZN5flash44flash_bwd_dq_dk_dv_loop_seqk_parallel_kernelI23Flash_bwd_kernel_traitsILi192ELi64ELi64ELi8ELi4ELi2ELi2ELb0ELb0EN7cutlass6half_tE19Flash_kernel_traitsILi192ELi64ELi64ELi8ES3_EELb0ELb0ELb0ELb0ELb0ELb1ELb0EEEvNS_16Flash_bwd_paramsE)
        /*0320*/ 	.word	0x000000ff


	//----- nvinfo : EIATTR_FRAME_SIZE
	.align		4
.L_144:
        /*0324*/ 	.byte	0x04, 0x11
        /*0326*/ 	.short	(.L_146 - .L_145)
	.align		4
.L_145:
        /*0328*/ 	.word	index@(_ZN5flash44flash_bwd_dq_dk_dv_loop_seqk_parallel_kernelI23Flash_bwd_kernel_traitsILi192ELi64ELi64ELi8ELi4ELi2ELi2ELb0ELb0EN7cutlass6half_tE19Flash_kernel_traitsILi192ELi64ELi64ELi8ES3_EELb0ELb0ELb0ELb0ELb0ELb1ELb0EEEvNS_16Flash_bwd_paramsE)
        /*032c*/ 	.word	0x00000018


	//----- nvinfo : EIATTR_REGCOUNT
	.align		4
.L_146:
        /*0330*/ 	.byte	0x04, 0x2f
        /*0332*/ 	.short	(.L_148 - .L_147)
	.align		4
.L_147:
        /*0334*/ 	.word	index@(_ZN5flash44flash_bwd_dq_dk_dv_loop_seqk_parallel_kernelI23Flash_bwd_kernel_traitsILi192ELi64ELi64ELi8ELi4ELi2ELi2ELb0ELb0EN7cutlass6half_tE19Flash_kernel_traitsILi192ELi64ELi64ELi8ES3_EELb0ELb0ELb1ELb0ELb0ELb0ELb0EEEvNS_16Flash_bwd_paramsE)
        /*0338*/ 	.word	0x000000fe


	//----- nvinfo : EIATTR_FRAME_SIZE
	.align		4
.L_148:
        /*033c*/ 	.byte	0x04, 0x11
        /*033e*/ 	.short	(.L_150 - .L_149)
	.align		4
.L_149:
        /*0340*/ 	.word	index@(_ZN5flash44flash_bwd_dq_dk_dv_loop_seqk_parallel_kernelI23Flash_bwd_kernel_traitsILi192ELi64ELi64ELi8ELi4ELi2ELi2ELb0ELb0EN7cutlass6half_tE19Flash_kernel_traitsILi192ELi64ELi64ELi8ES3_EELb0ELb0ELb1ELb0ELb0ELb0ELb0EEEvNS_16Flash_bwd_paramsE)
        /*0344*/ 	.word	0x00000000


	//----- nvinfo : EIATTR_REGCOUNT
	.align		4
.L_150:
        /*0348*/ 	.byte	0x04, 0x2f
        /*034a*/ 	.short	(.L_152 - .L_151)
	.align		4
.L_151:
        /*034c*/ 	.word	index@(_ZN5flash44flash_bwd_dq_dk_dv_loop_seqk_parallel_kernelI23Flash_bwd_kernel_traitsILi192ELi64ELi64ELi8ELi4ELi2ELi2ELb0ELb0EN7cutlass6half_tE19Flash_kernel_traitsILi192ELi64ELi64ELi8ES3_EELb0ELb0ELb0ELb0ELb0ELb0ELb0EEEvNS_16Flash_bwd_paramsE)
        /*0350*/ 	.word	0x000000ff


	//----- nvinfo : EIATTR_FRAME_SIZE
	.align		4
.L_152:
        /*0354*/ 	.byte	0x04, 0x11
        /*0356*/ 	.short	(.L_154 - .L_153)
	.align		4
.L_153:
        /*0358*/ 	.word	index@(_ZN5flash44flash_bwd_dq_dk_dv_loop_seqk_parallel_kernelI23Flash_bwd_kernel_traitsILi192ELi64ELi64ELi8ELi4ELi2ELi2ELb0ELb0EN7cutlass6half_tE19Flash_kernel_traitsILi192ELi64ELi64ELi8ES3_EELb0ELb0ELb0ELb0ELb0ELb0ELb0EEEvNS_16Flash_bwd_paramsE)
        /*035c*/ 	.word	0x00000018


	//----- nvinfo : EIATTR_REGCOUNT
	.align		4
.L_154:
        /*0360*/ 	.byte	0x04, 0x2f
        /*0362*/ 	.short	(.L_156 - .L_155)
	.align		4
.L_155:
        /*0364*/ 	.word	index@(_ZN5flash44flash_bwd_dq_dk_dv_loop_seqk_parallel_kernelI23Flash_bwd_kernel_traitsILi192ELi64ELi64ELi8ELi4ELi2ELi2ELb1ELb1EN7cutlass6half_tE19Flash_kernel_traitsILi192ELi64ELi64ELi8ES3_EELb0ELb0ELb1ELb1ELb0ELb0ELb0EEEvNS_16Flash_bwd_paramsE)
        /*0368*/ 	.word	0x000000ff


	//----- nvinfo : EIATTR_FRAME_SIZE
	.align		4
.L_156:
        /*036c*/ 	.byte	0x04, 0x11
        /*036e*/ 	.short	(.L_158 - .L_157)
	.align		4
.L_157:
        /*0370*/ 	.word	index@(_ZN5flash44flash_bwd_dq_dk_dv_loop_seqk_parallel_kernelI23Flash_bwd_kernel_traitsILi192ELi64ELi64ELi8ELi4ELi2ELi2ELb1ELb1EN7cutlass6half_tE19Flash_kernel_traitsILi192ELi64ELi64ELi8ES3_EELb0ELb0ELb1ELb1ELb0ELb0ELb0EEEvNS_16Flash_bwd_paramsE)
        /*0374*/ 	.word	0x000000d8


	//----- nvinfo : EIATTR_REGCOUNT
	.align		4
.L_158:
        /*0378*/ 	.byte	0x04, 0x2f
        /*037a*/ 	.short	(.L_160 - .L_159)
	.align		4
.L_159:
        /*037c*/ 	.word	index@(_ZN5flash44flash_bwd_dq_dk_dv_loop_seqk_parallel_kernelI23Flash_bwd_kernel_traitsILi192ELi64ELi64ELi8ELi4ELi2ELi2ELb1ELb1EN7cutlass6half_tE19Flash_kernel_traitsILi192ELi64ELi64ELi8ES3_EELb0ELb0ELb1ELb0ELb0ELb1ELb0EEEvNS_16Flash_bwd_paramsE)
        /*0380*/ 	.word	0x000000ff


	//----- nvinfo : EIATTR_FRAME_SIZE
	.align		4
.L_160:
        /*0384*/ 	.byte	0x04, 0x11
        /*0386*/ 	.short	(.L_162 - .L_161)
	.align		4
.L_161:
        /*0388*/ 	.word	index@(_ZN5flash44flash_bwd_dq_dk_dv_loop_seqk_parallel_kernelI23Flash_bwd_kernel_traitsILi192ELi64ELi64ELi8ELi4ELi2ELi2ELb1ELb1EN7cutlass6half_tE19Flash_kernel_traitsILi192ELi64ELi64ELi8ES3_EELb0ELb0ELb1ELb0ELb0ELb1ELb0EEEvNS_16Flash_bwd_paramsE)
        /*038c*/ 	.word	0x000000d0


	//----- nvinfo : EIATTR_REGCOUNT
	.align		4
.L_162:
        /*0390*/ 	.byte	0x04, 0x2f
        /*0392*/ 	.short	(.L_164 - .L_163)
	.align		4
.L_163:
        /*0394*/ 	.word	index@(_ZN5flash44flash_bwd_dq_dk_dv_loop_seqk_parallel_kernelI23Flash_bwd_kernel_traitsILi192ELi64ELi64ELi8ELi4ELi2ELi2ELb1ELb1EN7cutlass6half_tE19Flash_kernel_traitsILi192ELi64ELi64ELi8ES3_EELb0ELb0ELb0ELb1ELb0ELb0ELb0EEEvNS_16Flash_bwd_paramsE)
        /*0398*/ 	.word	0x000000ff


	//----- nvinfo : EIATTR_FRAME_SIZE
	.align		4
.L_164:
        /*039c*/ 	.byte	0x04, 0x11
        /*039e*/ 	.short	(.L_166 - .L_165)
	.align		4
.L_165:
        /*03a0*/ 	.word	index@(_ZN5flash44flash_bwd_dq_dk_dv_loop_seqk_parallel_kernelI23Flash_bwd_kernel_traitsILi192ELi64ELi64ELi8ELi4ELi2ELi2ELb1ELb1EN7cutlass6half_tE19Flash_kernel_traitsILi192ELi64ELi64ELi8ES3_EELb0ELb0ELb0ELb1ELb0ELb0ELb0EEEvNS_16Flash_bwd_paramsE)
        /*03a4*/ 	.word	0x000000d0


	//----- nvinfo : EIATTR_REGCOUNT
	.align		4
.L_166:
        /*03a8*/ 	.byte	0x04, 0x2f
        /*03aa*/ 	.short	(.L_168 - .L_167)
	.align		4
.L_167:
        /*03ac*/ 	.word	index@(_ZN5flash44flash_bwd_dq_dk_dv_loop_seqk_parallel_kernelI23Flash_bwd_kernel_traitsILi192ELi64ELi64ELi8ELi4ELi2ELi2ELb1ELb1EN7cutlass6half_tE19Flash_kernel_traitsILi192ELi64ELi64ELi8ES3_EELb0ELb0ELb0ELb0ELb0ELb1ELb0EEEvNS_16Flash_bwd_paramsE)
        /*03b0*/ 	.word	0x000000ff


	//----- nvinfo : EIATTR_FRAME_SIZE
	.align		4
.L_168:
        /*03b4*/ 	.byte	0x04, 0x11
        /*03b6*/ 	.short	(.L_170 - .L_169)
	.align		4
.L_169:
        /*03b8*/ 	.word	index@(_ZN5flash44flash_bwd_dq_dk_dv_loop_seqk_parallel_kernelI23Flash_bwd_kernel_traitsILi192ELi64ELi64ELi8ELi4ELi2ELi2ELb1ELb1EN7cutlass6half_tE19Flash_kernel_traitsILi192ELi64ELi64ELi8ES3_EELb0ELb0ELb0ELb0ELb0ELb1ELb0EEEvNS_16Flash_bwd_paramsE)
        /*03bc*/ 	.word	0x000000d0


	//----- nvinfo : EIATTR_REGCOUNT
	.align		4
.L_170:
        /*03c0*/ 	.byte	0x04, 0x2f
        /*03c2*/ 	.short	(.L_172 - .L_171)
	.align		4
.L_171:
        /*03c4*/ 	.word	index@(_ZN5flash44flash_bwd_dq_dk_dv_loop_seqk_parallel_kernelI23Flash_bwd_kernel_traitsILi192ELi64ELi64ELi8ELi4ELi2ELi2ELb1ELb1EN7cutlass6half_tE19Flash_kernel_traitsILi192ELi64ELi64ELi8ES3_EELb0ELb0ELb1ELb0ELb0ELb0ELb0EEEvNS_16Flash_bwd_paramsE)
        /*03c8*/ 	.word	0x000000ff


	//----- nvinfo : EIATTR_FRAME_SIZE
	.align		4
.L_172:
        /*03cc*/ 	.byte	0x04, 0x11
        /*03ce*/ 	.short	(.L_174 - .L_173)
	.align		4
.L_173:
        /*03d0*/ 	.word	index@(_ZN5flash44flash_bwd_dq_dk_dv_loop_seqk_parallel_kernelI23Flash_bwd_kernel_traitsILi192ELi64ELi64ELi8ELi4ELi2ELi2ELb1ELb1EN7cutlass6half_tE19Flash_kernel_traitsILi192ELi64ELi64ELi8ES3_EELb0ELb0ELb1ELb0ELb0ELb0ELb0EEEvNS_16Flash_bwd_paramsE)
        /*03d4*/ 	.word	0x000000d0


	//----- nvinfo : EIATTR_REGCOUNT
	.align		4
.L_174:
        /*03d8*/ 	.byte	0x04, 0x2f
        /*03da*/ 	.short	(.L_176 - .L_175)
	.align		4
.L_175:
        /*03dc*/ 	.word	index@(_ZN5flash44flash_bwd_dq_dk_dv_loop_seqk_parallel_kernelI23Flash_bwd_kernel_traitsILi192ELi64ELi64ELi8ELi4ELi2ELi2ELb1ELb1EN7cutlass6half_tE19Flash_kernel_traitsILi192ELi64ELi64ELi8ES3_EELb0ELb0ELb0ELb0ELb0ELb0ELb0EEEvNS_16Flash_bwd_paramsE)
        /*03e0*/ 	.word	0x000000ff


	//----- nvinfo : EIATTR_FRAME_SIZE
	.align		4
.L_176:
        /*03e4*/ 	.byte	0x04, 0x11
        /*03e6*/ 	.short	(.L_178 - .L_177)
	.align		4
.L_177:
        /*03e8*/ 	.word	index@(_ZN5flash44flash_bwd_dq_dk_dv_loop_seqk_parallel_kernelI23Flash_bwd_kernel_traitsILi192ELi64ELi64ELi8ELi4ELi2ELi2ELb1ELb1EN7cutlass6half_tE19Flash_kernel_traitsILi192ELi64ELi64ELi8ES3_EELb0ELb0ELb0ELb0ELb0ELb0ELb0EEEvNS_16Flash_bwd_paramsE)
        /*03ec*/ 	.word	0x000000d0


	//----- nvinfo : EIATTR_MIN_STACK_SIZE
	.align		4
.L_178:
        /*03f0*/ 	.byte	0x04, 0x12
        /*03f2*/ 	.short	(.L_180 - .L_179)
	.align		4
.L_179:
        /*03f4*/ 	.word	index@(_ZN5flash44flash_bwd_dq_dk_dv_loop_seqk_parallel_kernelI23Flash_bwd_kernel_traitsILi192ELi64ELi64ELi8ELi4ELi2ELi2ELb1ELb1EN7cutlass6half_tE19Flash_kernel_traitsILi192ELi64ELi64ELi8ES3_EELb0ELb0ELb0ELb0ELb0ELb0ELb0EEEvNS_16Flash_bwd_paramsE)
        /*03f8*/ 	.word	0x000000d0


	//----- nvinfo : EIATTR_MIN_STACK_SIZE
	.align		4
.L_180:
        /*03fc*/ 	.byte	0x04, 0x12
        /*03fe*/ 	.short	(.L_182 - .L_181)
	.align		4
.L_181:
        /*0400*/ 	.word	index@(_ZN5flash44flash_bwd_dq_dk_dv_loop_seqk_parallel_kernelI23Flash_bwd_kernel_traitsILi192ELi64ELi64ELi8ELi4ELi2ELi2ELb1ELb1EN7cutlass6half_tE19Flash_kernel_traitsILi192ELi64ELi64ELi8ES3_EELb0ELb0ELb1ELb0ELb0ELb0ELb0EEEvNS_16Flash_bwd_paramsE)
        /*0404*/ 	.word	0x000000d0


	//----- nvinfo : EIATTR_MIN_STACK_SIZE
	.align		4
.L_182:
        /*0408*/ 	.byte	0x04, 0x12
        /*040a*/ 	.short	(.L_184 - .L_183)
	.align		4
.L_183:
        /*040c*/ 	.word	index@(_ZN5flash44flash_bwd_dq_dk_dv_loop_seqk_parallel_kernelI23Flash_bwd_kernel_traitsILi192ELi64ELi64ELi8ELi4ELi2ELi2ELb1ELb1EN7cutlass6half_tE19Flash_kernel_traitsILi192ELi64ELi64ELi8ES3_EELb0ELb0ELb0ELb0ELb0ELb1ELb0EEEvNS_16Flash_bwd_paramsE)
        /*0410*/ 	.word	0x000000d0


	//----- nvinfo : EIATTR_MIN_STACK_SIZE
	.align		4
.L_184:
        /*0414*/ 	.byte	0x04, 0x12
        /*0416*/ 	.short	(.L_186 - .L_185)
	.align		4
.L_185:
        /*0418*/ 	.word	index@(_ZN5flash44flash_bwd_dq_dk_dv_loop_seqk_parallel_kernelI23Flash_bwd_kernel_traitsILi192ELi64ELi64ELi8ELi4ELi2ELi2ELb1ELb1EN7cutlass6half_tE19Flash_kernel_traitsILi192ELi64ELi64ELi8ES3_EELb0ELb0ELb0ELb1ELb0ELb0ELb0EEEvNS_16Flash_bwd_paramsE)
        /*041c*/ 	.word	0x000000d0


	//----- nvinfo : EIATTR_MIN_STACK_SIZE
	.align		4
.L_186:
        /*0420*/ 	.byte	0x04, 0x12
        /*0422*/ 	.short	(.L_188 - .L_187)
	.align		4
.L_187:
        /*0424*/ 	.word	index@(_ZN5flash44flash_bwd_dq_dk_dv_loop_seqk_parallel_kernelI23Flash_bwd_kernel_traitsILi192ELi64ELi64ELi8ELi4ELi2ELi2ELb1ELb1EN7cutlass6half_tE19Flash_kernel_traitsILi192ELi64ELi64ELi8ES3_EELb0ELb0ELb1ELb0ELb0ELb1ELb0EEEvNS_16Flash_bwd_paramsE)
        /*0428*/ 	.word	0x000000d0


	//----- nvinfo : EIATTR_MIN_STACK_SIZE
	.align		4
.L_188:
        /*042c*/ 	.byte	0x04, 0x12
        /*042e*/ 	.short	(.L_190 - .L_189)
	.align		4
.L_189:
        /*0430*/ 	.word	index@(_ZN5flash44flash_bwd_dq_dk_dv_loop_seqk_parallel_kernelI23Flash_bwd_kernel_traitsILi192ELi64ELi64ELi8ELi4ELi2ELi2ELb1ELb1EN7cutlass6half_tE19Flash_kernel_traitsILi192ELi64ELi64ELi8ES3_EELb0ELb0ELb1ELb1ELb0ELb0ELb0EEEvNS_16Flash_bwd_paramsE)
        /*0434*/ 	.word	0x000000d8


	//----- nvinfo : EIATTR_MIN_STACK_SIZE
	.align		4
.L_190:
        /*0438*/ 	.byte	0x04, 0x12
        /*043a*/ 	.short	(.L_192 - .L_191)
	.align		4
.L_191:
        /*043c*/ 	.word	index@(_ZN5flash44flash_bwd_dq_dk_dv_loop_seqk_parallel_kernelI23Flash_bwd_kernel_traitsILi192ELi64ELi64ELi8ELi4ELi2ELi2ELb0ELb0EN7cutlass6half_tE19Flash_kernel_traitsILi192ELi64ELi64ELi8ES3_EELb0ELb0ELb0ELb0ELb0ELb0ELb0EEEvNS_16Flash_bwd_paramsE)
        /*0440*/ 	.word	0x00000018


	//----- nvinfo : EIATTR_MIN_STACK_SIZE
	.align		4
.L_192:
        /*0444*/ 	.byte	0x04, 0x12
        /*0446*/ 	.short	(.L_194 - .L_193)
	.align		4
.L_193:
        /*0448*/ 	.word	index@(_ZN5flash44flash_bwd_dq_dk_dv_loop_seqk_parallel_kernelI23Flash_bwd_kernel_traitsILi192ELi64ELi64ELi8ELi4ELi2ELi2ELb0ELb0EN7cutlass6half_tE19Flash_kernel_traitsILi192ELi64ELi64ELi8ES3_EELb0ELb0ELb1ELb0ELb0ELb0ELb0EEEvNS_16Flash_bwd_paramsE)
        /*044c*/ 	.word	0x00000000


	//----- nvinfo : EIATTR_MIN_STACK_SIZE
	.align		4
.L_194:
        /*0450*/ 	.byte	0x04, 0x12
        /*0452*/ 	.short	(.L_196 - .L_195)
	.align		4
.L_195:
        /*0454*/ 	.word	index@(_ZN5flash44flash_bwd_dq_dk_dv_loop_seqk_parallel_kernelI23Flash_bwd_kernel_traitsILi192ELi64ELi64ELi8ELi4ELi2ELi2ELb0ELb0EN7cutlass6half_tE19Flash_kernel_traitsILi192ELi64ELi64ELi8ES3_EELb0ELb0ELb0ELb0ELb0ELb1ELb0EEEvNS_16Flash_bwd_paramsE)
        /*0458*/ 	.word	0x00000018


	//----- nvinfo : EIATTR_MIN_STACK_SIZE
	.align		4
.L_196:
        /*045c*/ 	.byte	0x04, 0x12
        /*045e*/ 	.short	(.L_198 - .L_197)
	.align		4
.L_197:
        /*0460*/ 	.word	index@(_ZN5flash44flash_bwd_dq_dk_dv_loop_seqk_parallel_kernelI23Flash_bwd_kernel_traitsILi192ELi64ELi64ELi8ELi4ELi2ELi2ELb0ELb0EN7cutlass6half_tE19Flash_kernel_traitsILi192ELi64ELi64ELi8ES3_EELb0ELb0ELb0ELb1ELb0ELb0ELb0EEEvNS_16Flash_bwd_paramsE)
        /*0464*/ 	.word	0x00000020


	//----- nvinfo : EIATTR_MIN_STACK_SIZE
	.align		4
.L_198:
        /*0468*/ 	.byte	0x04, 0x12
        /*046a*/ 	.short	(.L_200 - .L_199)
	.align		4
.L_199:
        /*046c*/ 	.word	index@(_ZN5flash44flash_bwd_dq_dk_dv_loop_seqk_parallel_kernelI23Flash_bwd_kernel_traitsILi192ELi64ELi64ELi8ELi4ELi2ELi2ELb0ELb0EN7cutlass6half_tE19Flash_kernel_traitsILi192ELi64ELi64ELi8ES3_EELb0ELb0ELb1ELb0ELb0ELb1ELb0EEEvNS_16Flash_bwd_paramsE)
        /*0470*/ 	.word	0x00000000


	//----- nvinfo : EIATTR_MIN_STACK_SIZE
	.align		4
.L_200:
        /*0474*/ 	.byte	0x04, 0x12
        /*0476*/ 	.short	(.L_202 - .L_201)
	.align		4
.L_201:
        /*0478*/ 	.word	index@(_ZN5flash44flash_bwd_dq_dk_dv_loop_seqk_parallel_kernelI23Flash_bwd_kernel_traitsILi192ELi64ELi64ELi8ELi4ELi2ELi2ELb0ELb0EN7cutlass6half_tE19Flash_kernel_traitsILi192ELi64ELi64ELi8ES3_EELb0ELb0ELb1ELb1ELb0ELb0ELb0EEEvNS_16Flash_bwd_paramsE)
        /*047c*/ 	.word	0x00000000


	//----- nvinfo : EIATTR_MIN_STACK_SIZE
	.align		4
.L_202:
        /*0480*/ 	.byte	0x04, 0x12
        /*0482*/ 	.short	(.L_204 - .L_203)
	.align		4
.L_203:
        /*0484*/ 	.word	index@(_ZN5flash27flash_bwd_convert_dq_kernelI23Flash_bwd_kernel_traitsILi192ELi64ELi64ELi8ELi4ELi2ELi2ELb1ELb1EN7cutlass6half_tE19Flash_kernel_traitsILi192ELi64ELi64ELi8ES3_EEEEvNS_16Flash_bwd_paramsEi)
        /*0488*/ 	.word	0x00000000


	//----- nvinfo : EIATTR_MIN_STACK_SIZE
	.align		4
.L_204:
        /*048c*/ 	.byte	0x04, 0x12
        /*048e*/ 	.short	(.L_206 - .L_205)
	.align		4
.L_205:
        /*0490*/ 	.word	index@(_ZN5flash44flash_bwd_dq_dk_dv_loop_seqk_parallel_kernelI23Flash_bwd_kernel_traitsILi192ELi64ELi64ELi8ELi4ELi2ELi2ELb1ELb1EN7cutlass6half_tE19Flash_kernel_traitsILi192ELi64ELi64ELi8ES3_EELb1ELb0ELb0ELb0ELb0ELb0ELb0EEEvNS_16Flash_bwd_paramsE)
        /*0494*/ 	.word	0x000000e0


	//----- nvinfo : EIATTR_MIN_STACK_SIZE
	.align		4
.L_206:
        /*0498*/ 	.byte	0x04, 0x12
        /*049a*/ 	.short	(.L_208 - .L_207)
	.align		4
.L_207:
        /*049c*/ 	.word	index@(_ZN5flash44flash_bwd_dq_dk_dv_loop_seqk_parallel_kernelI23Flash_bwd_kernel_traitsILi192ELi64ELi64ELi8ELi4ELi2ELi2ELb1ELb1EN7cutlass6half_tE19Flash_kernel_traitsILi192ELi64ELi64ELi8ES3_EELb0ELb0ELb0ELb0ELb0ELb0ELb1EEEvNS_16Flash_bwd_paramsE)
        /*04a0*/ 	.word	0x000000d0


	//----- nvinfo : EIATTR_MIN_STACK_SIZE
	.align		4
.L_208:
        /*04a4*/ 	.byte	0x04, 0x12
        /*04a6*/ 	.short	(.L_210 - .L_209)
	.align		4
.L_209:
        /*04a8*/ 	.word	index@(_ZN5flash44flash_bwd_dq_dk_dv_loop_seqk_parallel_kernelI23Flash_bwd_kernel_traitsILi192ELi64ELi64ELi8ELi4ELi2ELi2ELb1ELb1EN7cutlass6half_tE19Flash_kernel_traitsILi192ELi64ELi64ELi8ES3_EELb1ELb0ELb1ELb0ELb0ELb0ELb0EEEvNS_16Flash_bwd_paramsE)
        /*04ac*/ 	.word	0x000000d8


	//----- nvinfo : EIATTR_MIN_STACK_SIZE
	.align		4
.L_210:
        /*04b0*/ 	.byte	0x04, 0x12
        /*04b2*/ 	.short	(.L_212 - .L_211)
	.align		4
.L_211:
        /*04b4*/ 	.word	index@(_ZN5flash44flash_bwd_dq_dk_dv_loop_seqk_parallel_kernelI23Flash_bwd_kernel_traitsILi192ELi64ELi64ELi8ELi4ELi2ELi2ELb1ELb1EN7cutlass6half_tE19Flash_kernel_traitsILi192ELi64ELi64ELi8ES3_EELb0ELb0ELb1ELb0ELb0ELb0ELb1EEEvNS_16Flash_bwd_paramsE)
        /*04b8*/ 	.word	0x000000d0


	//----- nvinfo : EIATTR_MIN_STACK_SIZE
	.align		4
.L_212:
        /*04bc*/ 	.byte	0x04, 0x12
        /*04be*/ 	.short	(.L_214 - .L_213)
	.align		4
.L_213:
        /*04c0*/ 	.word	index@(_ZN5flash44flash_bwd_dq_dk_dv_loop_seqk_parallel_kernelI23Flash_bwd_kernel_traitsILi192ELi64ELi64ELi8ELi4ELi2ELi2ELb1ELb1EN7cutlass6half_tE19Flash_kernel_traitsILi192ELi64ELi64ELi8ES3_EELb1ELb0ELb0ELb0ELb0ELb1ELb0EEEvNS_16Flash_bwd_paramsE)
        /*04c4*/ 	.word	0x000000d8


	//----- nvinfo : EIATTR_MIN_STACK_SIZE
	.align		4
.L_214:
        /*04c8*/ 	.byte	0x04, 0x12
        /*04ca*/ 	.short	(.L_216 - .L_215)
	.align		4
.L_215:
        /*04cc*/ 	.word	index@(_ZN5flash44flash_bwd_dq_dk_dv_loop_seqk_parallel_kernelI23Flash_bwd_kernel_traitsILi192ELi64ELi64ELi8ELi4ELi2ELi2ELb1ELb1EN7cutlass6half_tE19Flash_kernel_traitsILi192ELi64ELi64ELi8ES3_EELb0ELb0ELb0ELb0ELb0ELb1ELb1EEEvNS_16Flash_bwd_paramsE)
        /*04d0*/ 	.word	0x000000d0


	//----- nvinfo : EIATTR_MIN_STACK_SIZE
	.align		4
.L_216:
        /*04d4*/ 	.byte	0x04, 0x12
        /*04d6*/ 	.short	(.L_218 - .L_217)
	.align		4
.L_217:
        /*04d8*/ 	.word	index@(_ZN5flash44flash_bwd_dq_dk_dv_loop_seqk_parallel_kernelI23Flash_bwd_kernel_traitsILi192ELi64ELi64ELi8ELi4ELi2ELi2ELb1ELb1EN7cutlass6half_tE19Flash_kernel_traitsILi192ELi64ELi64ELi8ES3_EELb1ELb0ELb0ELb1ELb0ELb0ELb0EEEvNS_16Flash_bwd_paramsE)
        /*04dc*/ 	.word	0x000000e8


	//----- nvinfo : EIATTR_MIN_STACK_SIZE
	.align		4
.L_218:
        /*04e0*/ 	.byte	0x04, 0x12
        /*04e2*/ 	.short	(.L_220 - .L_219)
	.align		4
.L_219:
        /*04e4*/ 	.word	index@(_ZN5flash44flash_bwd_dq_dk_dv_loop_seqk_parallel_kernelI23Flash_bwd_kernel_traitsILi192ELi64ELi64ELi8ELi4ELi2ELi2ELb1ELb1EN7cutlass6half_tE19Flash_kernel_traitsILi192ELi64ELi64ELi8ES3_EELb0ELb0ELb0ELb1ELb0ELb0ELb1EEEvNS_16Flash_bwd_paramsE)
        /*04e8*/ 	.word	0x000000d8


	//----- nvinfo : EIATTR_MIN_STACK_SIZE
	.align		4
.L_220:
        /*04ec*/ 	.byte	0x04, 0x12
        /*04ee*/ 	.short	(.L_222 - .L_221)
	.align		4
.L_221:
        /*04f0*/ 	.word	index@(_ZN5flash44flash_bwd_dq_dk_dv_loop_seqk_parallel_kernelI23Flash_bwd_kernel_traitsILi192ELi64ELi64ELi8ELi4ELi2ELi2ELb1ELb1EN7cutlass6half_tE19Flash_kernel_traitsILi192ELi64ELi64ELi8ES3_EELb1ELb0ELb1ELb0ELb0ELb1ELb0EEEvNS_16Flash_bwd_paramsE)
        /*04f4*/ 	.word	0x000000d8


	//----- nvinfo : EIATTR_MIN_STACK_SIZE
	.align		4
.L_222:
        /*04f8*/ 	.byte	0x04, 0x12
        /*04fa*/ 	.short	(.L_224 - .L_223)
	.align		4
.L_223:
        /*04fc*/ 	.word	index@(_ZN5flash44flash_bwd_dq_dk_dv_loop_seqk_parallel_kernelI23Flash_bwd_kernel_traitsILi192ELi64ELi64ELi8ELi4ELi2ELi2ELb1ELb1EN7cutlass6half_tE19Flash_kernel_traitsILi192ELi64ELi64ELi8ES3_EELb0ELb0ELb1ELb0ELb0ELb1ELb1EEEvNS_16Flash_bwd_paramsE)
        /*0500*/ 	.word	0x000000d0


	//----- nvinfo : EIATTR_MIN_STACK_SIZE
	.align		4
.L_224:
        /*0504*/ 	.byte	0x04, 0x12
        /*0506*/ 	.short	(.L_226 - .L_225)
	.align		4
.L_225:
        /*0508*/ 	.word	index@(_ZN5flash44flash_bwd_dq_dk_dv_loop_seqk_parallel_kernelI23Flash_bwd_kernel_traitsILi192ELi64ELi64ELi8ELi4ELi2ELi2ELb1ELb1EN7cutlass6half_tE19Flash_kernel_traitsILi192ELi64ELi64ELi8ES3_EELb1ELb0ELb1ELb1ELb0ELb0ELb0EEEvNS_16Flash_bwd_paramsE)
        /*050c*/ 	.word	0x000000e0


	//----- nvinfo : EIATTR_MIN_STACK_SIZE
	.align		4
.L_226:
        /*0510*/ 	.byte	0x04, 0x12
        /*0512*/ 	.short	(.L_228 - .L_227)
	.align		4
.L_227:
        /*0514*/ 	.word	index@(_ZN5flash44flash_bwd_dq_dk_dv_loop_seqk_parallel_kernelI23Flash_bwd_kernel_traitsILi192ELi64ELi64ELi8ELi4ELi2ELi2ELb1ELb1EN7cutlass6half_tE19Flash_kernel_traitsILi192ELi64ELi64ELi8ES3_EELb0ELb0ELb1ELb1ELb0ELb0ELb1EEEvNS_16Flash_bwd_paramsE)
        /*0518*/ 	.word	0x000000d8


	//----- nvinfo : EIATTR_MIN_STACK_SIZE
	.align		4
.L_228:
        /*051c*/ 	.byte	0x04, 0x12
        /*051e*/ 	.short	(.L_230 - .L_229)
	.align		4
.L_229:
        /*0520*/ 	.word	index@(_ZN5flash25flash_bwd_dot_do_o_kernelILb0E23Flash_bwd_kernel_traitsILi192ELi64ELi64ELi8ELi4ELi2ELi2ELb1ELb1EN7cutlass6half_tE19Flash_kernel_traitsILi192ELi64ELi64ELi8ES3_EEEEvNS_16Flash_bwd_paramsE)
        /*0524*/ 	.word	0x00000000


	//----- nvinfo : EIATTR_MIN_STACK_SIZE
	.align		4
.L_230:
        /*0528*/ 	.byte	0x04, 0x12
        /*052a*/ 	.short	(.L_232 - .L_231)
	.align		4
.L_231:
        /*052c*/ 	.word	index@(_ZN5flash25flash_bwd_dot_do_o_kernelILb1E23Flash_bwd_kernel_traitsILi192ELi64ELi64ELi8ELi4ELi2ELi2ELb1ELb1EN7cutlass6half_tE19Flash_kernel_traitsILi192ELi64ELi64ELi8ES3_EEEEvNS_16Flash_bwd_paramsE)
        /*0530*/ 	.word	0x00000000


	//----- nvinfo : EIATTR_MIN_STACK_SIZE
	.align		4
.L_232:
        /*0534*/ 	.byte	0x04, 0x12
        /*0536*/ 	.short	(.L_234 - .L_233)
	.align		4
.L_233:
        /*0538*/ 	.word	index@(_ZN5flash27flash_bwd_convert_dq_kernelI23Flash_bwd_kernel_traitsILi192ELi64ELi64ELi8ELi4ELi2ELi2ELb0ELb0EN7cutlass6half_tE19Flash_kernel_traitsILi192ELi64ELi64ELi8ES3_EEEEvNS_16Flash_bwd_paramsEi)
        /*053c*/ 	.word	0x00000000


	//----- nvinfo : EIATTR_MIN_STACK_SIZE
	.align		4
.L_234:
        /*0540*/ 	.byte	0x04, 0x12
        /*0542*/ 	.short	(.L_236 - .L_235)
	.align		4
.L_235:
        /*0544*/ 	.word	index@(_ZN5flash44flash_bwd_dq_dk_dv_loop_seqk_parallel_kernelI23Flash_bwd_kernel_traitsILi192ELi64ELi64ELi8ELi4ELi2ELi2ELb0ELb0EN7cutlass6half_tE19Flash_kernel_traitsILi192ELi64ELi64ELi8ES3_EELb1ELb0ELb0ELb0ELb0ELb0ELb0EEEvNS_16Flash_bwd_paramsE)
        /*0548*/ 	.word	0x00000010


	//----- nvinfo : EIATTR_MIN_STACK_SIZE
	.align		4
.L_236:
        /*054c*/ 	.byte	0x04, 0x12
        /*054e*/ 	.short	(.L_238 - .L_237)
	.align		4
.L_237:
        /*0550*/ 	.word	index@(_ZN5flash44flash_bwd_dq_dk_dv_loop_seqk_parallel_kernelI23Flash_bwd_kernel_traitsILi192ELi64ELi64ELi8ELi4ELi2ELi2ELb0ELb0EN7cutlass6half_tE19Flash_kernel_traitsILi192ELi64ELi64ELi8ES3_EELb0ELb0ELb0ELb0ELb0ELb0ELb1EEEvNS_16Flash_bwd_paramsE)
        /*0554*/ 	.word	0x00000018


	//----- nvinfo : EIATTR_MIN_STACK_SIZE
	.align		4
.L_238:
        /*0558*/ 	.byte	0x04, 0x12
        /*055a*/ 	.short	(.L_240 - .L_239)
	.align		4
.L_239:
        /*055c*/ 	.word	index@(_ZN5flash44flash_bwd_dq_dk_dv_loop_seqk_parallel_kernelI23Flash_bwd_kernel_traitsILi192ELi64ELi64ELi8ELi4ELi2ELi2ELb0ELb0EN7cutlass6half_tE19Flash_kernel_traitsILi192ELi64ELi64ELi8ES3_EELb1ELb0ELb1ELb0ELb0ELb0ELb0EEEvNS_16Flash_bwd_paramsE)
        /*0560*/ 	.word	0x00000000


	//----- nvinfo : EIATTR_MIN_STACK_SIZE
	.align		4
.L_240:
        /*0564*/ 	.byte	0x04, 0x12
        /*0566*/ 	.short	(.L_242 - .L_241)
	.align		4
.L_241:
        /*0568*/ 	.word	index@(_ZN5flash44flash_bwd_dq_dk_dv_loop_seqk_parallel_kernelI23Flash_bwd_kernel_traitsILi192ELi64ELi64ELi8ELi4ELi2ELi2ELb0ELb0EN7cutlass6half_tE19Flash_kernel_traitsILi192ELi64ELi64ELi8ES3_EELb0ELb0ELb1ELb0ELb0ELb0ELb1EEEvNS_16Flash_bwd_paramsE)
        /*056c*/ 	.word	0x00000000


	//----- nvinfo : EIATTR_MIN_STACK_SIZE
	.align		4
.L_242:
        /*0570*/ 	.byte	0x04, 0x12
        /*0572*/ 	.short	(.L_244 - .L_243)
	.align		4
.L_243:
        /*0574*/ 	.word	index@(_ZN5flash44flash_bwd_dq_dk_dv_loop_seqk_parallel_kernelI23Flash_bwd_kernel_traitsILi192ELi64ELi64ELi8ELi4ELi2ELi2ELb0ELb0EN7cutlass6half_tE19Flash_kernel_traitsILi192ELi64ELi64ELi8ES3_EELb1ELb0ELb0ELb0ELb0ELb1ELb0EEEvNS_16Flash_bwd_paramsE)
        /*0578*/ 	.word	0x00000018


	//----- nvinfo : EIATTR_MIN_STACK_SIZE
	.align		4
.L_244:
        /*057c*/ 	.byte	0x04, 0x12
        /*057e*/ 	.short	(.L_246 - .L_245)
	.align		4
.L_245:
        /*0580*/ 	.word	index@(_ZN5flash44flash_bwd_dq_dk_dv_loop_seqk_parallel_kernelI23Flash_bwd_kernel_traitsILi192ELi64ELi64ELi8ELi4ELi2ELi2ELb0ELb0EN7cutlass6half_tE19Flash_kernel_traitsILi192ELi64ELi64ELi8ES3_EELb0ELb0ELb0ELb0ELb0ELb1ELb1EEEvNS_16Flash_bwd_paramsE)
        /*0584*/ 	.word	0x00000018


	//----- nvinfo : EIATTR_MIN_STACK_SIZE
	.align		4
.L_246:
        /*0588*/ 	.byte	0x04, 0x12
        /*058a*/ 	.short	(.L_248 - .L_247)
	.align		4
.L_247:
        /*058c*/ 	.word	index@(_ZN5flash44flash_bwd_dq_dk_dv_loop_seqk_parallel_kernelI23Flash_bwd_kernel_traitsILi192ELi64ELi64ELi8ELi4ELi2ELi2ELb0ELb0EN7cutlass6half_tE19Flash_kernel_traitsILi192ELi64ELi64ELi8ES3_EELb1ELb0ELb0ELb1ELb0ELb0ELb0EEEvNS_16Flash_bwd_paramsE)
        /*0590*/ 	.word	0x00000030


	//----- nvinfo : EIATTR_MIN_STACK_SIZE
	.align		4
.L_248:
        /*0594*/ 	.byte	0x04, 0x12
        /*0596*/ 	.short	(.L_250 - .L_249)
	.align		4
.L_249:
        /*0598*/ 	.word	index@(_ZN5flash44flash_bwd_dq_dk_dv_loop_seqk_parallel_kernelI23Flash_bwd_kernel_traitsILi192ELi64ELi64ELi8ELi4ELi2ELi2ELb0ELb0EN7cutlass6half_tE19Flash_kernel_traitsILi192ELi64ELi64ELi8ES3_EELb0ELb0ELb0ELb1ELb0ELb0ELb1EEEvNS_16Flash_bwd_paramsE)
        /*059c*/ 	.word	0x00000010


	//----- nvinfo : EIATTR_MIN_STACK_SIZE
	.align		4
.L_250:
        /*05a0*/ 	.byte	0x04, 0x12
        /*05a2*/ 	.short	(.L_252 - .L_251)
	.align		4
.L_251:
        /*05a4*/ 	.word	index@(_ZN5flash44flash_bwd_dq_dk_dv_loop_seqk_parallel_kernelI23Flash_bwd_kernel_traitsILi192ELi64ELi64ELi8ELi4ELi2ELi2ELb0ELb0EN7cutlass6half_tE19Flash_kernel_traitsILi192ELi64ELi64ELi8ES3_EELb1ELb0ELb1ELb0ELb0ELb1ELb0EEEvNS_16Flash_bwd_paramsE)
        /*05a8*/ 	.word	0x00000000


	//----- nvinfo : EIATTR_MIN_STACK_SIZE
	.align		4
.L_252:
        /*05ac*/ 	.byte	0x04, 0x12
        /*05ae*/ 	.short	(.L_254 - .L_253)
	.align		4
.L_253:
        /*05b0*/ 	.word	index@(_ZN5flash44flash_bwd_dq_dk_dv_loop_seqk_parallel_kernelI23Flash_bwd_kernel_traitsILi192ELi64ELi64ELi8ELi4ELi2ELi2ELb0ELb0EN7cutlass6half_tE19Flash_kernel_traitsILi192ELi64ELi64ELi8ES3_EELb0ELb0ELb1ELb0ELb0ELb1ELb1EEEvNS_16Flash_bwd_paramsE)
        /*05b4*/ 	.word	0x00000000


	//----- nvinfo : EIATTR_MIN_STACK_SIZE
	.align		4
.L_254:
        /*05b8*/ 	.byte	0x04, 0x12
        /*05ba*/ 	.short	(.L_256 - .L_255)
	.align		4
.L_255:
        /*05bc*/ 	.word	index@(_ZN5flash44flash_bwd_dq_dk_dv_loop_seqk_parallel_kernelI23Flash_bwd_kernel_traitsILi192ELi64ELi64ELi8ELi4ELi2ELi2ELb0ELb0EN7cutlass6half_tE19Flash_kernel_traitsILi192ELi64ELi64ELi8ES3_EELb1ELb0ELb1ELb1ELb0ELb0ELb0EEEvNS_16Flash_bwd_paramsE)
        /*05c0*/ 	.word	0x00000010


	//----- nvinfo : EIATTR_MIN_STACK_SIZE
	.align		4
.L_256:
        /*05c4*/ 	.byte	0x04, 0x12
        /*05c6*/ 	.short	(.L_258 - .L_257)
	.align		4
.L_257:
        /*05c8*/ 	.word	index@(_ZN5flash44flash_bwd_dq_dk_dv_loop_seqk_parallel_kernelI23Flash_bwd_kernel_traitsILi192ELi64ELi64ELi8ELi4ELi2ELi2ELb0ELb0EN7cutlass6half_tE19Flash_kernel_traitsILi192ELi64ELi64ELi8ES3_EELb0ELb0ELb1ELb1ELb0ELb0ELb1EEEvNS_16Flash_bwd_paramsE)
        /*05cc*/ 	.word	0x00000000


	//----- nvinfo : EIATTR_MIN_STACK_SIZE
	.align		4
.L_258:
        /*05d0*/ 	.byte	0x04, 0x12
        /*05d2*/ 	.short	(.L_260 - .L_259)
	.align		4
.L_259:
        /*05d4*/ 	.word	index@(_ZN5flash25flash_bwd_dot_do_o_kernelILb0E23Flash_bwd_kernel_traitsILi192ELi64ELi64ELi8ELi4ELi2ELi2ELb0ELb0EN7cutlass6half_tE19Flash_kernel_traitsILi192ELi64ELi64ELi8ES3_EEEEvNS_16Flash_bwd_paramsE)
        /*05d8*/ 	.word	0x00000000


	//----- nvinfo : EIATTR_MIN_STACK_SIZE
	.align		4
.L_260:
        /*05dc*/ 	.byte	0x04, 0x12
        /*05de*/ 	.short	(.L_262 - .L_261)
	.align		4
.L_261:
        /*05e0*/ 	.word	index@(_ZN5flash25flash_bwd_dot_do_o_kernelILb1E23Flash_bwd_kernel_traitsILi192ELi64ELi64ELi8ELi4ELi2ELi2ELb0ELb0EN7cutlass6half_tE19Flash_kernel_traitsILi192ELi64ELi64ELi8ES3_EEEEvNS_16Flash_bwd_paramsE)
        /*05e4*/ 	.word	0x00000000
.L_262:


//--------------------- .nv.info._ZN5flash44flash_bwd_dq_dk_dv_loop_seqk_parallel_kernelI23Flash_bwd_kernel_traitsILi192ELi64ELi64ELi8ELi4ELi2ELi2ELb1ELb1EN7cutlass6half_tE19Flash_kernel_traitsILi192ELi64ELi64ELi8ES3_EELb0ELb0ELb0ELb0ELb0ELb0ELb0EEEvNS_16Flash_bwd_paramsE --------------------------
	.section	.nv.info._ZN5flash44flash_bwd_dq_dk_dv_loop_seqk_parallel_kernelI23Flash_bwd_kernel_traitsILi192ELi64ELi64ELi8ELi4ELi2ELi2ELb1ELb1EN7cutlass6half_tE19Flash_kernel_traitsILi192ELi64ELi64ELi8ES3_EELb0ELb0ELb0ELb0ELb0ELb0ELb0EEEvNS_16Flash_bwd_paramsE,"",@"SHT_CUDA_INFO"
	.sectionflags	@""
	.align	4


	//----- nvinfo : EIATTR_CUDA_API_VERSION
	.align		4
        /*0000*/ 	.byte	0x04, 0x37
        /*0002*/ 	.short	(.L_264 - .L_263)
.L_263:
        /*0004*/ 	.word	0x00000082


	//----- nvinfo : EIATTR_SW2861232_WAR
	.align		4
.L_264:
        /*0008*/ 	.byte	0x01, 0x35
	.zero		2


	//----- nvinfo : EIATTR_PARAM_CBANK
	.align		4
        /*000c*/ 	.byte	0x04, 0x0a
        /*000e*/ 	.short	(.L_266 - .L_265)
	.align		4
.L_265:
        /*0010*/ 	.word	index@(.nv.constant0._ZN5flash44flash_bwd_dq_dk_dv_loop_seqk_parallel_kernelI23Flash_bwd_kernel_traitsILi192ELi64ELi64ELi8ELi4ELi2ELi2ELb1ELb1EN7cutlass6half_tE19Flash_kernel_traitsILi192ELi64ELi64ELi8ES3_EELb0ELb0ELb0ELb0ELb0ELb0ELb0EEEvNS_16Flash_bwd_paramsE)
        /*0014*/ 	.short	0x0160
        /*0016*/ 	.short	0x0280


	//----- nvinfo : EIATTR_CBANK_PARAM_SIZE
	.align		4
.L_266:
        /*0018*/ 	.byte	0x03, 0x19
        /*001a*/ 	.short	0x0280


	//----- nvinfo : EIATTR_KPARAM_INFO
	.align		4
        /*001c*/ 	.byte	0x04, 0x17
        /*001e*/ 	.short	(.L_268 - .L_267)
.L_267:
        /*0020*/ 	.word	0x00000000
        /*0024*/ 	.short	0x0000
        /*0026*/ 	.short	0x0000
        /*0028*/ 	.byte	0x00, 0xf0, 0x01, 0x0a


	//----- nvinfo : EIATTR_MAXREG_COUNT
	.align		4
.L_268:
        /*002c*/ 	.byte	0x03, 0x1b
        /*002e*/ 	.short	0x00ff


	//----- nvinfo : EIATTR_NUM_BARRIERS
	.align		4
        /*0030*/ 	.byte	0x02, 0x4c
        /*0032*/ 	.byte	0x01
	.zero		1


	//----- nvinfo : EIATTR_ANNOTATIONS
	.align		4
        /*0034*/ 	.byte	0x04, 0x55
        /*0036*/ 	.short	(.L_270 - .L_269)


	//   ....[0]....
.L_269:
        /*0038*/ 	.word	0x00000001
        /*003c*/ 	.byte	0xe0, 0x04, 0x00, 0x00, 0x01, 0x00, 0x00, 0x00, 0x60, 0x08, 0x00, 0x00, 0x01, 0x00, 0x00, 0x00
        /* <DEDUP_REMOVED lines=56> */
        /*03cc*/ 	.byte	0xf0, 0x87, 0x00, 0x00


	//----- nvinfo : EIATTR_MERCURY_ISA_VERSION
	.align		4
.L_270:
        /*03d0*/ 	.byte	0x03, 0x5f
        /*03d2*/ 	.short	0x0000


	//----- nvinfo : EIATTR_EXIT_INSTR_OFFSETS
	.align		4
        /*03d4*/ 	.byte	0x04, 0x1c
        /*03d6*/ 	.short	(.L_272 - .L_271)


	//   ....[0]....
.L_271:
        /*03d8*/ 	.word	0x000000a0


	//   ....[1]....
        /*03dc*/ 	.word	0x00008f70


	//----- nvinfo : EIATTR_CTAIDZ_USED
	.align		4
.L_272:
        /*03e0*/ 	.byte	0x01, 0x04
	.zero		2


	//----- nvinfo : EIATTR_CRS_STACK_SIZE
	.align		4
        /*03e4*/ 	.byte	0x04, 0x1e
        /*03e6*/ 	.short	(.L_274 - .L_273)
.L_273:
        /*03e8*/ 	.word	0x00000000
.L_274:


//--------------------- .nv.info._ZN5flash44flash_bwd_dq_dk_dv_loop_seqk_parallel_kernelI23Flash_bwd_kernel_traitsILi192ELi64ELi64ELi8ELi4ELi2ELi2ELb1ELb1EN7cutlass6half_tE19Flash_kernel_traitsILi192ELi64ELi64ELi8ES3_EELb0ELb0ELb1ELb0ELb0ELb0ELb0EEEvNS_16Flash_bwd_paramsE --------------------------
	.section	.nv.info._ZN5flash44flash_bwd_dq_dk_dv_loop_seqk_parallel_kernelI23Flash_bwd_kernel_traitsILi192ELi64ELi64ELi8ELi4ELi2ELi2ELb1ELb1EN7cutlass6half_tE19Flash_kernel_traitsILi192ELi64ELi64ELi8ES3_EELb0ELb0ELb1ELb0ELb0ELb0ELb0EEEvNS_16Flash_bwd_paramsE,"",@"SHT_CUDA_INFO"
	.sectionflags	@""
	.align	4


	//----- nvinfo : EIATTR_CUDA_API_VERSION
	.align		4
        /*0000*/ 	.byte	0x04, 0x37
        /*0002*/ 	.short	(.L_276 - .L_275)
.L_275:
        /*0004*/ 	.word	0x00000082


	//----- nvinfo : EIATTR_SW2861232_WAR
	.align		4
.L_276:
        /*0008*/ 	.byte	0x01, 0x35
	.zero		2


	//----- nvinfo : EIATTR_PARAM_CBANK
	.align		4
        /*000c*/ 	.byte	0x04, 0x0a
        /*000e*/ 	.short	(.L_278 - .L_277)
	.align		4
.L_277:
        /*0010*/ 	.word	index@(.nv.constant0._ZN5flash44flash_bwd_dq_dk_dv_loop_seqk_parallel_kernelI23Flash_bwd_kernel_traitsILi192ELi64ELi64ELi8ELi4ELi2ELi2ELb1ELb1EN7cutlass6half_tE19Flash_kernel_traitsILi192ELi64ELi64ELi8ES3_EELb0ELb0ELb1ELb0ELb0ELb0ELb0EEEvNS_16Flash_bwd_paramsE)
        /*0014*/ 	.short	0x0160
        /*0016*/ 	.short	0x0280


	//----- nvinfo : EIATTR_CBANK_PARAM_SIZE
	.align		4
.L_278:
        /*0018*/ 	.byte	0x03, 0x19
        /*001a*/ 	.short	0x0280


	//----- nvinfo : EIATTR_KPARAM_INFO
	.align		4
        /*001c*/ 	.byte	0x04, 0x17
        /*001e*/ 	.short	(.L_280 - .L_279)
.L_279:
        /*0020*/ 	.word	0x00000000
        /*0024*/ 	.short	0x0000
        /*0026*/ 	.short	0x0000
        /*0028*/ 	.byte	0x00, 0xf0, 0x01, 0x0a


	//----- nvinfo : EIATTR_MAXREG_COUNT
	.align		4
.L_280:
        /*002c*/ 	.byte	0x03, 0x1b
        /*002e*/ 	.short	0x00ff


	//----- nvinfo : EIATTR_NUM_BARRIERS
	.align		4
        /*0030*/ 	.byte	0x02, 0x4c
        /*0032*/ 	.byte	0x01
	.zero		1


	//----- nvinfo : EIATTR_ANNOTATIONS
	.align		4
        /*0034*/ 	.byte	0x04, 0x55
        /*0036*/ 	.short	(.L_282 - .L_281)


	//   ....[0]....
.L_281:
        /* <DEDUP_REMOVED lines=60> */


	//----- nvinfo : EIATTR_MERCURY_ISA_VERSION
	.align		4
.L_282:
        /*03e0*/ 	.byte	0x03, 0x5f
        /*03e2*/ 	.short	0x0000


	//----- nvinfo : EIATTR_EXIT_INSTR_OFFSETS
	.align		4
        /*03e4*/ 	.byte	0x04, 0x1c
        /*03e6*/ 	.short	(.L_284 - .L_283)


	//   ....[0]....
.L_283:
        /*03e8*/ 	.word	0x000000a0


	//   ....[1]....
        /*03ec*/ 	.word	0x00009180


	//----- nvinfo : EIATTR_CTAIDZ_USED
	.align		4
.L_284:
        /*03f0*/ 	.byte	0x01, 0x04
	.zero		2


	//----- nvinfo : EIATTR_CRS_STACK_SIZE
	.align		4
        /*03f4*/ 	.byte	0x04, 0x1e
        /*03f6*/ 	.short	(.L_286 - .L_285)
.L_285:
        /*03f8*/ 	.word	0x00000000
.L_286:


//--------------------- .nv.info._ZN5flash44flash_bwd_dq_dk_dv_loop_seqk_parallel_kernelI23Flash_bwd_kernel_traitsILi192ELi64ELi64ELi8ELi4ELi2ELi2ELb1ELb1EN7cutlass6half_tE19Flash_kernel_traitsILi192ELi64ELi64ELi8ES3_EELb0ELb0ELb0ELb0ELb0ELb1ELb0EEEvNS_16Flash_bwd_paramsE --------------------------
	.section	.nv.info._ZN5flash44flash_bwd_dq_dk_dv_loop_seqk_parallel_kernelI23Flash_bwd_kernel_traitsILi192ELi64ELi64ELi8ELi4ELi2ELi2ELb1ELb1EN7cutlass6half_tE19Flash_kernel_traitsILi192ELi64ELi64ELi8ES3_EELb0ELb0ELb0ELb0ELb0ELb1ELb0EEEvNS_16Flash_bwd_paramsE,"",@"SHT_CUDA_INFO"
	.sectionflags	@""
	.align	4


	//----- nvinfo : EIATTR_CUDA_API_VERSION
	.align		4
        /*0000*/ 	.byte	0x04, 0x37
        /*0002*/ 	.short	(.L_288 - .L_287)
.L_287:
        /*0004*/ 	.word	0x00000082


	//----- nvinfo : EIATTR_SW2861232_WAR
	.align		4
.L_288:
        /*0008*/ 	.byte	0x01, 0x35
	.zero		2


	//----- nvinfo : EIATTR_PARAM_CBANK
	.align		4
        /*000c*/ 	.byte	0x04, 0x0a
        /*000e*/ 	.short	(.L_290 - .L_289)
	.align		4
.L_289:
        /*0010*/ 	.word	index@(.nv.constant0._ZN5flash44flash_bwd_dq_dk_dv_loop_seqk_parallel_kernelI23Flash_bwd_kernel_traitsILi192ELi64ELi64ELi8ELi4ELi2ELi2ELb1ELb1EN7cutlass6half_tE19Flash_kernel_traitsILi192ELi64ELi64ELi8ES3_EELb0ELb0ELb0ELb0ELb0ELb1ELb0EEEvNS_16Flash_bwd_paramsE)
        /*0014*/ 	.short	0x0160
        /*0016*/ 	.short	0x0280


	//----- nvinfo : EIATTR_CBANK_PARAM_SIZE
	.align		4
.L_290:
        /*0018*/ 	.byte	0x03, 0x19
        /*001a*/ 	.short	0x0280


	//----- nvinfo : EIATTR_KPARAM_INFO
	.align		4
        /*001c*/ 	.byte	0x04, 0x17
        /*001e*/ 	.short	(.L_292 - .L_291)
.L_291:
        /*0020*/ 	.word	0x00000000
        /*0024*/ 	.short	0x0000
        /*0026*/ 	.short	0x0000
        /*0028*/ 	.byte	0x00, 0xf0, 0x01, 0x0a


	//----- nvinfo : EIATTR_MAXREG_COUNT
	.align		4
.L_292:
        /*002c*/ 	.byte	0x03, 0x1b
        /*002e*/ 	.short	0x00ff


	//----- nvinfo : EIATTR_NUM_BARRIERS
	.align		4
        /*0030*/ 	.byte	0x02, 0x4c
        /*0032*/ 	.byte	0x01
	.zero		1


	//----- nvinfo : EIATTR_ANNOTATIONS
	.align		4
        /*0034*/ 	.byte	0x04, 0x55
        /*0036*/ 	.short	(.L_294 - .L_293)


	//   ....[0]....
.L_293:
        /* <DEDUP_REMOVED lines=47> */
        /*031c*/ 	.byte	0x00, 0x6d, 0x00, 0x00, 0x01, 0x00, 0x00, 0x00, 0x60, 0x76, 0x00, 0x00


	//----- nvinfo : EIATTR_MERCURY_ISA_VERSION
	.align		4
.L_294:
        /*0328*/ 	.byte	0x03, 0x5f
        /*032a*/ 	.short	0x0000


	//----- nvinfo : EIATTR_EXIT_INSTR_OFFSETS
	.align		4
        /*032c*/ 	.byte	0x04, 0x1c
        /*032e*/ 	.short	(.L_296 - .L_295)


	//   ....[0]....
.L_295:
        /*0330*/ 	.word	0x000000a0


	//   ....[1]....
        /*0334*/ 	.word	0x00007d20


	//----- nvinfo : EIATTR_CTAIDZ_USED
	.align		4
.L_296:
        /*0338*/ 	.byte	0x01, 0x04
	.zero		2


	//----- nvinfo : EIATTR_CRS_STACK_SIZE
	.align		4
        /*033c*/ 	.byte	0x04, 0x1e
        /*033e*/ 	.short	(.L_298 - .L_297)
.L_297:
        /*0340*/ 	.word	0x00000000
.L_298:


//--------------------- .nv.info._ZN5flash44flash_bwd_dq_dk_dv_loop_seqk_parallel_kernelI23Flash_bwd_kernel_traitsILi192ELi64ELi64ELi8ELi4ELi2ELi2ELb1ELb1EN7cutlass6half_tE19Flash_kernel_traitsILi192ELi64ELi64ELi8ES3_EELb0ELb0ELb0ELb1ELb0ELb0ELb0EEEvNS_16Flash_bwd_paramsE --------------------------
	.section	.nv.info._ZN5flash44flash_bwd_dq_dk_dv_loop_seqk_parallel_kernelI23Flash_bwd_kernel_traitsILi192ELi64ELi64ELi8ELi4ELi2ELi2ELb1ELb1EN7cutlass6half_tE19Flash_kernel_traitsILi192ELi64ELi64ELi8ES3_EELb0ELb0ELb0ELb1ELb0ELb0ELb0EEEvNS_16Flash_bwd_paramsE,"",@"SHT_CUDA_INFO"
	.sectionflags	@""
	.align	4


	//----- nvinfo : EIATTR_CUDA_API_VERSION
	.align		4
        /*0000*/ 	.byte	0x04, 0x37
        /*0002*/ 	.short	(.L_300 - .L_299)
.L_299:
        /*0004*/ 	.word	0x00000082


	//----- nvinfo : EIATTR_SW2861232_WAR
	.align		4
.L_300:
        /*0008*/ 	.byte	0x01, 0x35
	.zero		2


	//----- nvinfo : EIATTR_PARAM_CBANK
	.align		4
        /*000c*/ 	.byte	0x04, 0x0a
        /*000e*/ 	.short	(.L_302 - .L_301)
	.align		4
.L_301:
        /*0010*/ 	.word	index@(.nv.constant0._ZN5flash44flash_bwd_dq_dk_dv_loop_seqk_parallel_kernelI23Flash_bwd_kernel_traitsILi192ELi64ELi64ELi8ELi4ELi2ELi2ELb1ELb1EN7cutlass6half_tE19Flash_kernel_traitsILi192ELi64ELi64ELi8ES3_EELb0ELb0ELb0ELb1ELb0ELb0ELb0EEEvNS_16Flash_bwd_paramsE)
        /*0014*/ 	.short	0x0160
        /*0016*/ 	.short	0x0280


	//----- nvinfo : EIATTR_CBANK_PARAM_SIZE
	.align		4
.L_302:
        /*0018*/ 	.byte	0x03, 0x19
        /*001a*/ 	.short	0x0280


	//----- nvinfo : EIATTR_KPARAM_INFO
	.align		4
        /*001c*/ 	.byte	0x04, 0x17
        /*001e*/ 	.short	(.L_304 - .L_303)
.L_303:
        /*0020*/ 	.word	0x00000000
        /*0024*/ 	.short	0x0000
        /*0026*/ 	.short	0x0000
        /*0028*/ 	.byte	0x00, 0xf0, 0x01, 0x0a


	//----- nvinfo : EIATTR_MAXREG_COUNT
	.align		4
.L_304:
        /*002c*/ 	.byte	0x03, 0x1b
        /*002e*/ 	.short	0x00ff


	//----- nvinfo : EIATTR_NUM_BARRIERS
	.align		4
        /*0030*/ 	.byte	0x02, 0x4c
        /*0032*/ 	.byte	0x01
	.zero		1


	//----- nvinfo : EIATTR_ANNOTATIONS
	.align		4
        /*0034*/ 	.byte	0x04, 0x55
        /*0036*/ 	.short	(.L_306 - .L_305)


	//   ....[0]....
.L_305:
        /* <DEDUP_REMOVED lines=60> */


	//----- nvinfo : EIATTR_MERCURY_ISA_VERSION
	.align		4
.L_306:
        /*03e0*/ 	.byte	0x03, 0x5f
        /*03e2*/ 	.short	0x0000


	//----- nvinfo : EIATTR_EXIT_INSTR_OFFSETS
	.align		4
        /*03e4*/ 	.byte	0x04, 0x1c
        /*03e6*/ 	.short	(.L_308 - .L_307)


	//   ....[0]....
.L_307:
        /*03e8*/ 	.word	0x000000a0


	//   ....[1]....
        /*03ec*/ 	.word	0x00009490


	//----- nvinfo : EIATTR_CTAIDZ_USED
	.align		4
.L_308:
        /*03f0*/ 	.byte	0x01, 0x04
	.zero		2


	//----- nvinfo : EIATTR_CRS_STACK_SIZE
	.align		4
        /*03f4*/ 	.byte	0x04, 0x1e
        /*03f6*/ 	.short	(.L_310 - .L_309)
.L_309:
        /*03f8*/ 	.word	0x00000000
.L_310:


//--------------------- .nv.info._ZN5flash44flash_bwd_dq_dk_dv_loop_seqk_parallel_kernelI23Flash_bwd_kernel_traitsILi192ELi64ELi64ELi8ELi4ELi2ELi2ELb1ELb1EN7cutlass6half_tE19Flash_kernel_traitsILi192ELi64ELi64ELi8ES3_EELb0ELb0ELb1ELb0ELb0ELb1ELb0EEEvNS_16Flash_bwd_paramsE --------------------------
	.section	.nv.info._ZN5flash44flash_bwd_dq_dk_dv_loop_seqk_parallel_kernelI23Flash_bwd_kernel_traitsILi192ELi64ELi64ELi8ELi4ELi2ELi2ELb1ELb1EN7cutlass6half_tE19Flash_kernel_traitsILi192ELi64ELi64ELi8ES3_EELb0ELb0ELb1ELb0ELb0ELb1ELb0EEEvNS_16Flash_bwd_paramsE,"",@"SHT_CUDA_INFO"
	.sectionflags	@""
	.align	4


	//----- nvinfo : EIATTR_CUDA_API_VERSION
	.align		4
        /*0000*/ 	.byte	0x04, 0x37
        /*0002*/ 	.short	(.L_312 - .L_311)
.L_311:
        /*0004*/ 	.word	0x00000082


	//----- nvinfo : EIATTR_SW2861232_WAR
	.align		4
.L_312:
        /*0008*/ 	.byte	0x01, 0x35
	.zero		2


	//----- nvinfo : EIATTR_PARAM_CBANK
	.align		4
        /*000c*/ 	.byte	0x04, 0x0a
        /*000e*/ 	.short	(.L_314 - .L_313)
	.align		4
.L_313:
        /*0010*/ 	.word	index@(.nv.constant0._ZN5flash44flash_bwd_dq_dk_dv_loop_seqk_parallel_kernelI23Flash_bwd_kernel_traitsILi192ELi64ELi64ELi8ELi4ELi2ELi2ELb1ELb1EN7cutlass6half_tE19Flash_kernel_traitsILi192ELi64ELi64ELi8ES3_EELb0ELb0ELb1ELb0ELb0ELb1ELb0EEEvNS_16Flash_bwd_paramsE)
        /*0014*/ 	.short	0x0160
        /*0016*/ 	.short	0x0280


	//----- nvinfo : EIATTR_CBANK_PARAM_SIZE
	.align		4
.L_314:
        /*0018*/ 	.byte	0x03, 0x19
        /*001a*/ 	.short	0x0280


	//----- nvinfo : EIATTR_KPARAM_INFO
	.align		4
        /*001c*/ 	.byte	0x04, 0x17
        /*001e*/ 	.short	(.L_316 - .L_315)
.L_315:
        /*0020*/ 	.word	0x00000000
        /*0024*/ 	.short	0x0000
        /*0026*/ 	.short	0x0000
        /*0028*/ 	.byte	0x00, 0xf0, 0x01, 0x0a


	//----- nvinfo : EIATTR_MAXREG_COUNT
	.align		4
.L_316:
        /*002c*/ 	.byte	0x03, 0x1b
        /*002e*/ 	.short	0x00ff


	//----- nvinfo : EIATTR_NUM_BARRIERS
	.align		4
        /*0030*/ 	.byte	0x02, 0x4c
        /*0032*/ 	.byte	0x01
	.zero		1


	//----- nvinfo : EIATTR_ANNOTATIONS
	.align		4
        /*0034*/ 	.byte	0x04, 0x55
        /*0036*/ 	.short	(.L_318 - .L_317)


	//   ....[0]....
.L_317:
        /* <DEDUP_REMOVED lines=48> */


	//----- nvinfo : EIATTR_MERCURY_ISA_VERSION
	.align		4
.L_318:
        /*0328*/ 	.byte	0x03, 0x5f
        /*032a*/ 	.short	0x0000


	//----- nvinfo : EIATTR_EXIT_INSTR_OFFSETS
	.align		4
        /*032c*/ 	.byte	0x04, 0x1c
        /*032e*/ 	.short	(.L_320 - .L_319)


	//   ....[0]....
.L_319:
        /*0330*/ 	.word	0x000000a0


	//   ....[1]....
        /*0334*/ 	.word	0x00007ee0


	//----- nvinfo : EIATTR_CTAIDZ_USED
	.align		4
.L_320:
        /*0338*/ 	.byte	0x01, 0x04
	.zero		2


	//----- nvinfo : EIATTR_CRS_STACK_SIZE
	.align		4
        /*033c*/ 	.byte	0x04, 0x1e
        /*033e*/ 	.short	(.L_322 - .L_321)
.L_321:
        /*0340*/ 	.word	0x00000000
.L_322:


//--------------------- .nv.info._ZN5flash44flash_bwd_dq_dk_dv_loop_seqk_parallel_kernelI23Flash_bwd_kernel_traitsILi192ELi64ELi64ELi8ELi4ELi2ELi2ELb1ELb1EN7cutlass6half_tE19Flash_kernel_traitsILi192ELi64ELi64ELi8ES3_EELb0ELb0ELb1ELb1ELb0ELb0ELb0EEEvNS_16Flash_bwd_paramsE --------------------------
	.section	.nv.info._ZN5flash44flash_bwd_dq_dk_dv_loop_seqk_parallel_kernelI23Flash_bwd_kernel_traitsILi192ELi64ELi64ELi8ELi4ELi2ELi2ELb1ELb1EN7cutlass6half_tE19Flash_kernel_traitsILi192ELi64ELi64ELi8ES3_EELb0ELb0ELb1ELb1ELb0ELb0ELb0EEEvNS_16Flash_bwd_paramsE,"",@"SHT_CUDA_INFO"
	.sectionflags	@""
	.align	4


	//----- nvinfo : EIATTR_CUDA_API_VERSION
	.align		4
        /*0000*/ 	.byte	0x04, 0x37
        /*0002*/ 	.short	(.L_324 - .L_323)
.L_323:
        /*0004*/ 	.word	0x00000082


	//----- nvinfo : EIATTR_SW2861232_WAR
	.align		4
.L_324:
        /*0008*/ 	.byte	0x01, 0x35
	.zero		2


	//----- nvinfo : EIATTR_PARAM_CBANK
	.align		4
        /*000c*/ 	.byte	0x04, 0x0a
        /*000e*/ 	.short	(.L_326 - .L_325)
	.align		4
.L_325:
        /*0010*/ 	.word	index@(.nv.constant0._ZN5flash44flash_bwd_dq_dk_dv_loop_seqk_parallel_kernelI23Flash_bwd_kernel_traitsILi192ELi64ELi64ELi8ELi4ELi2ELi2ELb1ELb1EN7cutlass6half_tE19Flash_kernel_traitsILi192ELi64ELi64ELi8ES3_EELb0ELb0ELb1ELb1ELb0ELb0ELb0EEEvNS_16Flash_bwd_paramsE)
        /*0014*/ 	.short	0x0160
        /*0016*/ 	.short	0x0280


	//----- nvinfo : EIATTR_CBANK_PARAM_SIZE
	.align		4
.L_326:
        /*0018*/ 	.byte	0x03, 0x19
        /*001a*/ 	.short	0x0280


	//----- nvinfo : EIATTR_KPARAM_INFO
	.align		4
        /*001c*/ 	.byte	0x04, 0x17
        /*001e*/ 	.short	(.L_328 - .L_327)
.L_327:
        /*0020*/ 	.word	0x00000000
        /*0024*/ 	.short	0x0000
        /*0026*/ 	.short	0x0000
        /*0028*/ 	.byte	0x00, 0xf0, 0x01, 0x0a


	//----- nvinfo : EIATTR_MAXREG_COUNT
	.align		4
.L_328:
        /*002c*/ 	.byte	0x03, 0x1b
        /*002e*/ 	.short	0x00ff


	//----- nvinfo : EIATTR_NUM_BARRIERS
	.align		4
        /*0030*/ 	.byte	0x02, 0x4c
        /*0032*/ 	.byte	0x01
	.zero		1


	//----- nvinfo : EIATTR_ANNOTATIONS
	.align		4
        /*0034*/ 	.byte	0x04, 0x55
        /*0036*/ 	.short	(.L_330 - .L_329)


	//   ....[0]....
.L_329:
        /* <DEDUP_REMOVED lines=61> */


	//----- nvinfo : EIATTR_MERCURY_ISA_VERSION
	.align		4
.L_330:
        /*03f0*/ 	.byte	0x03, 0x5f
        /*03f2*/ 	.short	0x0000


	//----- nvinfo : EIATTR_EXIT_INSTR_OFFSETS
	.align		4
        /*03f4*/ 	.byte	0x04, 0x1c
        /*03f6*/ 	.short	(.L_332 - .L_331)


	//   ....[0]....
.L_331:
        /*03f8*/ 	.word	0x000000a0


	//   ....[1]....
        /*03fc*/ 	.word	0x00009680


	//----- nvinfo : EIATTR_CTAIDZ_USED
	.align		4
.L_332:
        /*0400*/ 	.byte	0x01, 0x04
	.zero		2


	//----- nvinfo : EIATTR_CRS_STACK_SIZE
	.align		4
        /*0404*/ 	.byte	0x04, 0x1e
        /*0406*/ 	.short	(.L_334 - .L_333)
.L_333:
        /*0408*/ 	.word	0x00000000
.L_334:


//--------------------- .nv.info._ZN5flash44flash_bwd_dq_dk_dv_loop_seqk_parallel_kernelI23Flash_bwd_kernel_traitsILi192ELi64ELi64ELi8ELi4ELi2ELi2ELb0ELb0EN7cutlass6half_tE19Flash_kernel_traitsILi192ELi64ELi64ELi8ES3_EELb0ELb0ELb0ELb0ELb0ELb0ELb0EEEvNS_16Flash_bwd_paramsE --------------------------
	.section	.nv.info._ZN5flash44flash_bwd_dq_dk_dv_loop_seqk_parallel_kernelI23Flash_bwd_kernel_traitsILi192ELi64ELi64ELi8ELi4ELi2ELi2ELb0ELb0EN7cutlass6half_tE19Flash_kernel_traitsILi192ELi64ELi64ELi8ES3_EELb0ELb0ELb0ELb0ELb0ELb0ELb0EEEvNS_16Flash_bwd_paramsE,"",@"SHT_CUDA_INFO"
	.sectionflags	@""
	.align	4


	//----- nvinfo : EIATTR_CUDA_API_VERSION
	.align		4
        /*0000*/ 	.byte	0x04, 0x37
        /*0002*/ 	.short	(.L_336 - .L_335)
.L_335:
        /*0004*/ 	.word	0x00000082


	//----- nvinfo : EIATTR_SW2861232_WAR
	.align		4
.L_336:
        /*0008*/ 	.byte	0x01, 0x35
	.zero		2


	//----- nvinfo : EIATTR_PARAM_CBANK
	.align		4
        /*000c*/ 	.byte	0x04, 0x0a
        /*000e*/ 	.short	(.L_338 - .L_337)
	.align		4
.L_337:
        /*0010*/ 	.word	index@(.nv.constant0._ZN5flash44flash_bwd_dq_dk_dv_loop_seqk_parallel_kernelI23Flash_bwd_kernel_traitsILi192ELi64ELi64ELi8ELi4ELi2ELi2ELb0ELb0EN7cutlass6half_tE19Flash_kernel_traitsILi192ELi64ELi64ELi8ES3_EELb0ELb0ELb0ELb0ELb0ELb0ELb0EEEvNS_16Flash_bwd_paramsE)
        /*0014*/ 	.short	0x0160
        /*0016*/ 	.short	0x0280


	//----- nvinfo : EIATTR_CBANK_PARAM_SIZE
	.align		4
.L_338:
        /*0018*/ 	.byte	0x03, 0x19
        /*001a*/ 	.short	0x0280


	//----- nvinfo : EIATTR_KPARAM_INFO
	.align		4
        /*001c*/ 	.byte	0x04, 0x17
        /*001e*/ 	.short	(.L_340 - .L_339)
.L_339:
        /*0020*/ 	.word	0x00000000
        /*0024*/ 	.short	0x0000
        /*0026*/ 	.short	0x0000
        /*0028*/ 	.byte	0x00, 0xf0, 0x01, 0x0a


	//----- nvinfo : EIATTR_MAXREG_COUNT
	.align		4
.L_340:
        /*002c*/ 	.byte	0x03, 0x1b
        /*002e*/ 	.short	0x00ff


	//----- nvinfo : EIATTR_NUM_BARRIERS
	.align		4
        /*0030*/ 	.byte	0x02, 0x4c
        /*0032*/ 	.byte	0x01
	.zero		1


	//----- nvinfo : EIATTR_ANNOTATIONS
	.align		4
        /*0034*/ 	.byte	0x04, 0x55
        /*0036*/ 	.short	(.L_342 - .L_341)


	//   ....[0]....
.L_341:
        /*0038*/ 	.word	0x00000001
        /*003c*/ 	.byte	0x50, 0x04, 0x00, 0x00, 0x01, 0x00, 0x00, 0x00, 0x90, 0x05, 0x00, 0x00, 0x01, 0x00, 0x00, 0x00
        /*004c*/ 	.byte	0xd0, 0x05, 0x00, 0x00, 0x01, 0x00, 0x00, 0x00, 0xa0, 0x07, 0x00, 0x00, 0x01, 0x00, 0x00, 0x00
        /*005c*/ 	.byte	0x00, 0x08, 0x00, 0x00, 0x01, 0x00, 0x00, 0x00, 0x40, 0x14, 0x00, 0x00, 0x01, 0x00, 0x00, 0x00
        /*006c*/ 	.byte	0xf0, 0x1c, 0x00, 0x00, 0x01, 0x00, 0x00, 0x00, 0x70, 0x23, 0x00, 0x00, 0x01, 0x00, 0x00, 0x00
        /*007c*/ 	.byte	0x80, 0x23, 0x00, 0x00, 0x01, 0x00, 0x00, 0x00, 0xf0, 0x2e, 0x00, 0x00


	//----- nvinfo : EIATTR_MERCURY_ISA_VERSION
	.align		4
.L_342:
        /*0088*/ 	.byte	0x03, 0x5f
        /*008a*/ 	.short	0x0000


	//----- nvinfo : EIATTR_EXIT_INSTR_OFFSETS
	.align		4
        /*008c*/ 	.byte	0x04, 0x1c
        /*008e*/ 	.short	(.L_344 - .L_343)


	//   ....[0]....
.L_343:
        /*0090*/ 	.word	0x00000090


	//   ....[1]....
        /*0094*/ 	.word	0x000082a0


	//----- nvinfo : EIATTR_CTAIDZ_USED
	.align		4
.L_344:
        /*0098*/ 	.byte	0x01, 0x04
	.zero		2


	//----- nvinfo : EIATTR_CRS_STACK_SIZE
	.align		4
        /*009c*/ 	.byte	0x04, 0x1e
        /*009e*/ 	.short	(.L_346 - .L_345)
.L_345:
        /*00a0*/ 	.word	0x00000000
.L_346:


//--------------------- .nv.info._ZN5flash44flash_bwd_dq_dk_dv_loop_seqk_parallel_kernelI23Flash_bwd_kernel_traitsILi192ELi64ELi64ELi8ELi4ELi2ELi2ELb0ELb0EN7cutlass6half_tE19Flash_kernel_traitsILi192ELi64ELi64ELi8ES3_EELb0ELb0ELb1ELb0ELb0ELb0ELb0EEEvNS_16Flash_bwd_paramsE --------------------------
	.section	.nv.info._ZN5flash44flash_bwd_dq_dk_dv_loop_seqk_parallel_kernelI23Flash_bwd_kernel_traitsILi192ELi64ELi64ELi8ELi4ELi2ELi2ELb0ELb0EN7cutlass6half_tE19Flash_kernel_traitsILi192ELi64ELi64ELi8ES3_EELb0ELb0ELb1ELb0ELb0ELb0ELb0EEEvNS_16Flash_bwd_paramsE,"",@"SHT_CUDA_INFO"
	.sectionflags	@""
	.align	4


	//----- nvinfo : EIATTR_CUDA_API_VERSION
	.align		4
        /*0000*/ 	.byte	0x04, 0x37
        /*0002*/ 	.short	(.L_348 - .L_347)
.L_347:
        /*0004*/ 	.word	0x00000082


	//----- nvinfo : EIATTR_SW2861232_WAR
	.align		4
.L_348:
        /*0008*/ 	.byte	0x01, 0x35
	.zero		2


	//----- nvinfo : EIATTR_PARAM_CBANK
	.align		4
        /*000c*/ 	.byte	0x04, 0x0a
        /*000e*/ 	.short	(.L_350 - .L_349)
	.align		4
.L_349:
        /*0010*/ 	.word	index@(.nv.constant0._ZN5flash44flash_bwd_dq_dk_dv_loop_seqk_parallel_kernelI23Flash_bwd_kernel_traitsILi192ELi64ELi64ELi8ELi4ELi2ELi2ELb0ELb0EN7cutlass6half_tE19Flash_kernel_traitsILi192ELi64ELi64ELi8ES3_EELb0ELb0ELb1ELb0ELb0ELb0ELb0EEEvNS_16Flash_bwd_paramsE)
        /*0014*/ 	.short	0x0160
        /*0016*/ 	.short	0x0280


	//----- nvinfo : EIATTR_CBANK_PARAM_SIZE
	.align		4
.L_350:
        /*0018*/ 	.byte	0x03, 0x19
        /*001a*/ 	.short	0x0280


	//----- nvinfo : EIATTR_KPARAM_INFO
	.align		4
        /*001c*/ 	.byte	0x04, 0x17
        /*001e*/ 	.short	(.L_352 - .L_351)
.L_351:
        /*0020*/ 	.word	0x00000000
        /*0024*/ 	.short	0x0000
        /*0026*/ 	.short	0x0000
        /*0028*/ 	.byte	0x00, 0xf0, 0x01, 0x0a


	//----- nvinfo : EIATTR_MAXREG_COUNT
	.align		4
.L_352:
        /*002c*/ 	.byte	0x03, 0x1b
        /*002e*/ 	.short	0x00ff


	//----- nvinfo : EIATTR_NUM_BARRIERS
	.align		4
        /*0030*/ 	.byte	0x02, 0x4c
        /*0032*/ 	.byte	0x01
	.zero		1


	//----- nvinfo : EIATTR_MERCURY_ISA_VERSION
	.align		4
        /*0034*/ 	.byte	0x03, 0x5f
        /*0036*/ 	.short	0x0000


	//----- nvinfo : EIATTR_EXIT_INSTR_OFFSETS
	.align		4
        /*0038*/ 	.byte	0x04, 0x1c
        /*003a*/ 	.short	(.L_354 - .L_353)


	//   ....[0]....
.L_353:
        /*003c*/ 	.word	0x00000080


	//   ....[1]....
        /*0040*/ 	.word	0x00008280


	//----- nvinfo : EIATTR_CTAIDZ_USED
	.align		4
.L_354:
        /*0044*/ 	.byte	0x01, 0x04
	.zero		2


	//----- nvinfo : EIATTR_CRS_STACK_SIZE
	.align		4
        /*0048*/ 	.byte	0x04, 0x1e
        /*004a*/ 	.short	(.L_356 - .L_355)
.L_355:
        /*004c*/ 	.word	0x00000000
.L_356:


//--------------------- .nv.info._ZN5flash44flash_bwd_dq_dk_dv_loop_seqk_parallel_kernelI23Flash_bwd_kernel_traitsILi192ELi64ELi64ELi8ELi4ELi2ELi2ELb0ELb0EN7cutlass6half_tE19Flash_kernel_traitsILi192ELi64ELi64ELi8ES3_EELb0ELb0ELb0ELb0ELb0ELb1ELb0EEEvNS_16Flash_bwd_paramsE --------------------------
	.section	.nv.info._ZN5flash44flash_bwd_dq_dk_dv_loop_seqk_parallel_kernelI23Flash_bwd_kernel_traitsILi192ELi64ELi64ELi8ELi4ELi2ELi2ELb0ELb0EN7cutlass6half_tE19Flash_kernel_traitsILi192ELi64ELi64ELi8ES3_EELb0ELb0ELb0ELb0ELb0ELb1ELb0EEEvNS_16Flash_bwd_paramsE,"",@"SHT_CUDA_INFO"
	.sectionflags	@""
	.align	4


	//----- nvinfo : EIATTR_CUDA_API_VERSION
	.align		4
        /*0000*/ 	.byte	0x04, 0x37
        /*0002*/ 	.short	(.L_358 - .L_357)
.L_357:
        /*0004*/ 	.word	0x00000082


	//----- nvinfo : EIATTR_SW2861232_WAR
	.align		4
.L_358:
        /*0008*/ 	.byte	0x01, 0x35
	.zero		2


	//----- nvinfo : EIATTR_PARAM_CBANK
	.align		4
        /*000c*/ 	.byte	0x04, 0x0a
        /*000e*/ 	.short	(.L_360 - .L_359)
	.align		4
.L_359:
        /*0010*/ 	.word	index@(.nv.constant0._ZN5flash44flash_bwd_dq_dk_dv_loop_seqk_parallel_kernelI23Flash_bwd_kernel_traitsILi192ELi64ELi64ELi8ELi4ELi2ELi2ELb0ELb0EN7cutlass6half_tE19Flash_kernel_traitsILi192ELi64ELi64ELi8ES3_EELb0ELb0ELb0ELb0ELb0ELb1ELb0EEEvNS_16Flash_bwd_paramsE)
        /*0014*/ 	.short	0x0160
        /*0016*/ 	.short	0x0280


	//----- nvinfo : EIATTR_CBANK_PARAM_SIZE
	.align		4
.L_360:
        /*0018*/ 	.byte	0x03, 0x19
        /*001a*/ 	.short	0x0280


	//----- nvinfo : EIATTR_KPARAM_INFO
	.align		4
        /*001c*/ 	.byte	0x04, 0x17
        /*001e*/ 	.short	(.L_362 - .L_361)
.L_361:
        /*0020*/ 	.word	0x00000000
        /*0024*/ 	.short	0x0000
        /*0026*/ 	.short	0x0000
        /*0028*/ 	.byte	0x00, 0xf0, 0x01, 0x0a


	//----- nvinfo : EIATTR_MAXREG_COUNT
	.align		4
.L_362:
        /*002c*/ 	.byte	0x03, 0x1b
        /*002e*/ 	.short	0x00ff


	//----- nvinfo : EIATTR_NUM_BARRIERS
	.align		4
        /*0030*/ 	.byte	0x02, 0x4c
        /*0032*/ 	.byte	0x01
	.zero		1


	//----- nvinfo : EIATTR_ANNOTATIONS
	.align		4
        /*0034*/ 	.byte	0x04, 0x55
        /*0036*/ 	.short	(.L_364 - .L_363)


	//   ....[0]....
.L_363:
        /*0038*/ 	.word	0x00000001
        /*003c*/ 	.byte	0x80, 0x05, 0x00, 0x00, 0x01, 0x00, 0x00, 0x00, 0xe0, 0x05, 0x00, 0x00, 0x01, 0x00, 0x00, 0x00
        /*004c*/ 	.byte	0x40, 0x06, 0x00, 0x00, 0x01, 0x00, 0x00, 0x00, 0xc0, 0x07, 0x00, 0x00, 0x01, 0x00, 0x00, 0x00
        /*005c*/ 	.byte	0x00, 0x08, 0x00, 0x00, 0x01, 0x00, 0x00, 0x00, 0x00, 0x09, 0x00, 0x00, 0x01, 0x00, 0x00, 0x00
        /*006c*/ 	.byte	0x80, 0x14, 0x00, 0x00, 0x01, 0x00, 0x00, 0x00, 0x10, 0x18, 0x00, 0x00, 0x01, 0x00, 0x00, 0x00
        /*007c*/ 	.byte	0x20, 0x18, 0x00, 0x00, 0x01, 0x00, 0x00, 0x00, 0x00, 0x19, 0x00, 0x00, 0x01, 0x00, 0x00, 0x00
        /*008c*/ 	.byte	0xa0, 0x19, 0x00, 0x00, 0x01, 0x00, 0x00, 0x00, 0x50, 0x20, 0x00, 0x00


	//----- nvinfo : EIATTR_MERCURY_ISA_VERSION
	.align		4
.L_364:
        /*0098*/ 	.byte	0x03, 0x5f
        /*009a*/ 	.short	0x0000


	//----- nvinfo : EIATTR_EXIT_INSTR_OFFSETS
	.align		4
        /*009c*/ 	.byte	0x04, 0x1c
        /*009e*/ 	.short	(.L_366 - .L_365)


	//   ....[0]....
.L_365:
        /*00a0*/ 	.word	0x00000090


	//   ....[1]....
        /*00a4*/ 	.word	0x00007020


	//----- nvinfo : EIATTR_CTAIDZ_USED
	.align		4
.L_366:
        /*00a8*/ 	.byte	0x01, 0x04
	.zero		2


	//----- nvinfo : EIATTR_CRS_STACK_SIZE
	.align		4
        /*00ac*/ 	.byte	0x04, 0x1e
        /*00ae*/ 	.short	(.L_368 - .L_367)
.L_367:
        /*00b0*/ 	.word	0x00000000
.L_368:


//--------------------- .nv.info._ZN5flash44flash_bwd_dq_dk_dv_loop_seqk_parallel_kernelI23Flash_bwd_kernel_traitsILi192ELi64ELi64ELi8ELi4ELi2ELi2ELb0ELb0EN7cutlass6half_tE19Flash_kernel_traitsILi192ELi64ELi64ELi8ES3_EELb0ELb0ELb0ELb1ELb0ELb0ELb0EEEvNS_16Flash_bwd_paramsE --------------------------
	.section	.nv.info._ZN5flash44flash_bwd_dq_dk_dv_loop_seqk_parallel_kernelI23Flash_bwd_kernel_traitsILi192ELi64ELi64ELi8ELi4ELi2ELi2ELb0ELb0EN7cutlass6half_tE19Flash_kernel_traitsILi192ELi64ELi64ELi8ES3_EELb0ELb0ELb0ELb1ELb0ELb0ELb0EEEvNS_16Flash_bwd_paramsE,"",@"SHT_CUDA_INFO"
	.sectionflags	@""
	.align	4


	//----- nvinfo : EIATTR_CUDA_API_VERSION
	.align		4
        /*0000*/ 	.byte	0x04, 0x37
        /*0002*/ 	.short	(.L_370 - .L_369)
.L_369:
        /*0004*/ 	.word	0x00000082


	//----- nvinfo : EIATTR_SW2861232_WAR
	.align		4
.L_370:
        /*0008*/ 	.byte	0x01, 0x35
	.zero		2


	//----- nvinfo : EIATTR_PARAM_CBANK
	.align		4
        /*000c*/ 	.byte	0x04, 0x0a
        /*000e*/ 	.short	(.L_372 - .L_371)
	.align		4
.L_371:
        /*0010*/ 	.word	index@(.nv.constant0._ZN5flash44flash_bwd_dq_dk_dv_loop_seqk_parallel_kernelI23Flash_bwd_kernel_traitsILi192ELi64ELi64ELi8ELi4ELi2ELi2ELb0ELb0EN7cutlass6half_tE19Flash_kernel_traitsILi192ELi64ELi64ELi8ES3_EELb0ELb0ELb0ELb1ELb0ELb0ELb0EEEvNS_16Flash_bwd_paramsE)
        /*0014*/ 	.short	0x0160
        /*0016*/ 	.short	0x0280


	//----- nvinfo : EIATTR_CBANK_PARAM_SIZE
	.align		4
.L_372:
        /*0018*/ 	.byte	0x03, 0x19
        /*001a*/ 	.short	0x0280


	//----- nvinfo : EIATTR_KPARAM_INFO
	.align		4
        /*001c*/ 	.byte	0x04, 0x17
        /*001e*/ 	.short	(.L_374 - .L_373)
.L_373:
        /*0020*/ 	.word	0x00000000
        /*0024*/ 	.short	0x0000
        /*0026*/ 	.short	0x0000
        /*0028*/ 	.byte	0x00, 0xf0, 0x01, 0x0a


	//----- nvinfo : EIATTR_MAXREG_COUNT
	.align		4
.L_374:
        /*002c*/ 	.byte	0x03, 0x1b
        /*002e*/ 	.short	0x00ff


	//----- nvinfo : EIATTR_NUM_BARRIERS
	.align		4
        /*0030*/ 	.byte	0x02, 0x4c
        /*0032*/ 	.byte	0x01
	.zero		1


	//----- nvinfo : EIATTR_ANNOTATIONS
	.align		4
        /*0034*/ 	.byte	0x04, 0x55
        /*0036*/ 	.short	(.L_376 - .L_375)


	//   ....[0]....
.L_375:
        /* <DEDUP_REMOVED lines=12> */


	//----- nvinfo : EIATTR_MERCURY_ISA_VERSION
	.align		4
.L_376:
        /*00e8*/ 	.byte	0x03, 0x5f
        /*00ea*/ 	.short	0x0000


	//----- nvinfo : EIATTR_EXIT_INSTR_OFFSETS
	.align		4
        /*00ec*/ 	.byte	0x04, 0x1c
        /*00ee*/ 	.short	(.L_378 - .L_377)


	//   ....[0]....
.L_377:
        /*00f0*/ 	.word	0x00000090


	//   ....[1]....
        /*00f4*/ 	.word	0x00008810


	//----- nvinfo : EIATTR_CTAIDZ_USED
	.align		4
.L_378:
        /*00f8*/ 	.byte	0x01, 0x04
	.zero		2


	//----- nvinfo : EIATTR_CRS_STACK_SIZE
	.align		4
        /*00fc*/ 	.byte	0x04, 0x1e
        /*00fe*/ 	.short	(.L_380 - .L_379)
.L_379:
        /*0100*/ 	.word	0x00000000
.L_380:


//--------------------- .nv.info._ZN5flash44flash_bwd_dq_dk_dv_loop_seqk_parallel_kernelI23Flash_bwd_kernel_traitsILi192ELi64ELi64ELi8ELi4ELi2ELi2ELb0ELb0EN7cutlass6half_tE19Flash_kernel_traitsILi192ELi64ELi64ELi8ES3_EELb0ELb0ELb1ELb0ELb0ELb1ELb0EEEvNS_16Flash_bwd_paramsE --------------------------
	.section	.nv.info._ZN5flash44flash_bwd_dq_dk_dv_loop_seqk_parallel_kernelI23Flash_bwd_kernel_traitsILi192ELi64ELi64ELi8ELi4ELi2ELi2ELb0ELb0EN7cutlass6half_tE19Flash_kernel_traitsILi192ELi64ELi64ELi8ES3_EELb0ELb0ELb1ELb0ELb0ELb1ELb0EEEvNS_16Flash_bwd_paramsE,"",@"SHT_CUDA_INFO"
	.sectionflags	@""
	.align	4


	//----- nvinfo : EIATTR_CUDA_API_VERSION
	.align		4
        /*0000*/ 	.byte	0x04, 0x37
        /*0002*/ 	.short	(.L_382 - .L_381)
.L_381:
        /*0004*/ 	.word	0x00000082


	//----- nvinfo : EIATTR_SW2861232_WAR
	.align		4
.L_382:
        /*0008*/ 	.byte	0x01, 0x35
	.zero		2


	//----- nvinfo : EIATTR_PARAM_CBANK
	.align		4
        /*000c*/ 	.byte	0x04, 0x0a
        /*000e*/ 	.short	(.L_384 - .L_383)
	.align		4
.L_383:
        /*0010*/ 	.word	index@(.nv.constant0._ZN5flash44flash_bwd_dq_dk_dv_loop_seqk_parallel_kernelI23Flash_bwd_kernel_traitsILi192ELi64ELi64ELi8ELi4ELi2ELi2ELb0ELb0EN7cutlass6half_tE19Flash_kernel_traitsILi192ELi64ELi64ELi8ES3_EELb0ELb0ELb1ELb0ELb0ELb1ELb0EEEvNS_16Flash_bwd_paramsE)
        /*0014*/ 	.short	0x0160
        /*0016*/ 	.short	0x0280


	//----- nvinfo : EIATTR_CBANK_PARAM_SIZE
	.align		4
.L_384:
        /*0018*/ 	.byte	0x03, 0x19
        /*001a*/ 	.short	0x0280


	//----- nvinfo : EIATTR_KPARAM_INFO
	.align		4
        /*001c*/ 	.byte	0x04, 0x17
        /*001e*/ 	.short	(.L_386 - .L_385)
.L_385:
        /*0020*/ 	.word	0x00000000
        /*0024*/ 	.short	0x0000
        /*0026*/ 	.short	0x0000
        /*0028*/ 	.byte	0x00, 0xf0, 0x01, 0x0a


	//----- nvinfo : EIATTR_MAXREG_COUNT
	.align		4
.L_386:
        /*002c*/ 	.byte	0x03, 0x1b
        /*002e*/ 	.short	0x00ff


	//----- nvinfo : EIATTR_NUM_BARRIERS
	.align		4
        /*0030*/ 	.byte	0x02, 0x4c
        /*0032*/ 	.byte	0x01
	.zero		1


	//----- nvinfo : EIATTR_MERCURY_ISA_VERSION
	.align		4
        /*0034*/ 	.byte	0x03, 0x5f
        /*0036*/ 	.short	0x0000


	//----- nvinfo : EIATTR_EXIT_INSTR_OFFSETS
	.align		4
        /*0038*/ 	.byte	0x04, 0x1c
        /*003a*/ 	.short	(.L_388 - .L_387)


	//   ....[0]....
.L_387:
        /*003c*/ 	.word	0x00000080


	//   ....[1]....
        /*0040*/ 	.word	0x00006fd0


	//----- nvinfo : EIATTR_CTAIDZ_USED
	.align		4
.L_388:
        /*0044*/ 	.byte	0x01, 0x04
	.zero		2


	//----- nvinfo : EIATTR_CRS_STACK_SIZE
	.align		4
        /*0048*/ 	.byte	0x04, 0x1e
        /*004a*/ 	.short	(.L_390 - .L_389)
.L_389:
        /*004c*/ 	.word	0x00000000
.L_390:


//--------------------- .nv.info._ZN5flash44flash_bwd_dq_dk_dv_loop_seqk_parallel_kernelI23Flash_bwd_kernel_traitsILi192ELi64ELi64ELi8ELi4ELi2ELi2ELb0ELb0EN7cutlass6half_tE19Flash_kernel_traitsILi192ELi64ELi64ELi8ES3_EELb0ELb0ELb1ELb1ELb0ELb0ELb0EEEvNS_16Flash_bwd_paramsE --------------------------
	.section	.nv.info._ZN5flash44flash_bwd_dq_dk_dv_loop_seqk_parallel_kernelI23Flash_bwd_kernel_traitsILi192ELi64ELi64ELi8ELi4ELi2ELi2ELb0ELb0EN7cutlass6half_tE19Flash_kernel_traitsILi192ELi64ELi64ELi8ES3_EELb0ELb0ELb1ELb1ELb0ELb0ELb0EEEvNS_16Flash_bwd_paramsE,"",@"SHT_CUDA_INFO"
	.sectionflags	@""
	.align	4


	//----- nvinfo : EIATTR_CUDA_API_VERSION
	.align		4
        /*0000*/ 	.byte	0x04, 0x37
        /*0002*/ 	.short	(.L_392 - .L_391)
.L_391:
        /*0004*/ 	.word	0x00000082


	//----- nvinfo : EIATTR_SW2861232_WAR
	.align		4
.L_392:
        /*0008*/ 	.byte	0x01, 0x35
	.zero		2


	//----- nvinfo : EIATTR_PARAM_CBANK
	.align		4
        /*000c*/ 	.byte	0x04, 0x0a
        /*000e*/ 	.short	(.L_394 - .L_393)
	.align		4
.L_393:
        /*0010*/ 	.word	index@(.nv.constant0._ZN5flash44flash_bwd_dq_dk_dv_loop_seqk_parallel_kernelI23Flash_bwd_kernel_traitsILi192ELi64ELi64ELi8ELi4ELi2ELi2ELb0ELb0EN7cutlass6half_tE19Flash_kernel_traitsILi192ELi64ELi64ELi8ES3_EELb0ELb0ELb1ELb1ELb0ELb0ELb0EEEvNS_16Flash_bwd_paramsE)
        /*0014*/ 	.short	0x0160
        /*0016*/ 	.short	0x0280


	//----- nvinfo : EIATTR_CBANK_PARAM_SIZE
	.align		4
.L_394:
        /*0018*/ 	.byte	0x03, 0x19
        /*001a*/ 	.short	0x0280


	//----- nvinfo : EIATTR_KPARAM_INFO
	.align		4
        /*001c*/ 	.byte	0x04, 0x17
        /*001e*/ 	.short	(.L_396 - .L_395)
.L_395:
        /*0020*/ 	.word	0x00000000
        /*0024*/ 	.short	0x0000
        /*0026*/ 	.short	0x0000
        /*0028*/ 	.byte	0x00, 0xf0, 0x01, 0x0a


	//----- nvinfo : EIATTR_MAXREG_COUNT
	.align		4
.L_396:
        /*002c*/ 	.byte	0x03, 0x1b
        /*002e*/ 	.short	0x00ff


	//----- nvinfo : EIATTR_NUM_BARRIERS
	.align		4
        /*0030*/ 	.byte	0x02, 0x4c
        /*0032*/ 	.byte	0x01
	.zero		1


	//----- nvinfo : EIATTR_MERCURY_ISA_VERSION
	.align		4
        /*0034*/ 	.byte	0x03, 0x5f
        /*0036*/ 	.short	0x0000


	//----- nvinfo : EIATTR_EXIT_INSTR_OFFSETS
	.align		4
        /*0038*/ 	.byte	0x04, 0x1c
        /*003a*/ 	.short	(.L_398 - .L_397)


	//   ....[0]....
.L_397:
        /*003c*/ 	.word	0x00000080


	//   ....[1]....
        /*0040*/ 	.word	0x00008880


	//----- nvinfo : EIATTR_CTAIDZ_USED
	.align		4
.L_398:
        /*0044*/ 	.byte	0x01, 0x04
	.zero		2


	//----- nvinfo : EIATTR_CRS_STACK_SIZE
	.align		4
        /*0048*/ 	.byte	0x04, 0x1e
        /*004a*/ 	.short	(.L_400 - .L_399)
.L_399:
        /*004c*/ 	.word	0x00000000
.L_400:


//--------------------- .nv.info._ZN5flash27flash_bwd_convert_dq_kernelI23Flash_bwd_kernel_traitsILi192ELi64ELi64ELi8ELi4ELi2ELi2ELb1ELb1EN7cutlass6half_tE19Flash_kernel_traitsILi192ELi64ELi64ELi8ES3_EEEEvNS_16Flash_bwd_paramsEi --------------------------
	.section	.nv.info._ZN5flash27flash_bwd_convert_dq_kernelI23Flash_bwd_kernel_traitsILi192ELi64ELi64ELi8ELi4ELi2ELi2ELb1ELb1EN7cutlass6half_tE19Flash_kernel_traitsILi192ELi64ELi64ELi8ES3_EEEEvNS_16Flash_bwd_paramsEi,"",@"SHT_CUDA_INFO"
	.sectionflags	@""
	.align	4


	//----- nvinfo : EIATTR_CUDA_API_VERSION
	.align		4
        /*0000*/ 	.byte	0x04, 0x37
        /*0002*/ 	.short	(.L_402 - .L_401)
.L_401:
        /*0004*/ 	.word	0x00000082


	//----- nvinfo : EIATTR_SW2861232_WAR
	.align		4
.L_402:
        /*0008*/ 	.byte	0x01, 0x35
	.zero		2


	//----- nvinfo : EIATTR_PARAM_CBANK
	.align		4
        /*000c*/ 	.byte	0x04, 0x0a
        /*000e*/ 	.short	(.L_404 - .L_403)
	.align		4
.L_403:
        /*0010*/ 	.word	index@(.nv.constant0._ZN5flash27flash_bwd_convert_dq_kernelI23Flash_bwd_kernel_traitsILi192ELi64ELi64ELi8ELi4ELi2ELi2ELb1ELb1EN7cutlass6half_tE19Flash_kernel_traitsILi192ELi64ELi64ELi8ES3_EEEEvNS_16Flash_bwd_paramsEi)
        /*0014*/ 	.short	0x0160
        /*0016*/ 	.short	0x0284


	//----- nvinfo : EIATTR_CBANK_PARAM_SIZE
	.align		4
.L_404:
        /*0018*/ 	.byte	0x03, 0x19
        /*001a*/ 	.short	0x0284


	//----- nvinfo : EIATTR_KPARAM_INFO
	.align		4
        /*001c*/ 	.byte	0x04, 0x17
        /*001e*/ 	.short	(.L_406 - .L_405)
.L_405:
        /*0020*/ 	.word	0x00000000
        /*0024*/ 	.short	0x0001
        /*0026*/ 	.short	0x0280
        /*0028*/ 	.byte	0x00, 0xf0, 0x11, 0x00


	//----- nvinfo : EIATTR_KPARAM_INFO
	.align		4
.L_406:
        /*002c*/ 	.byte	0x04, 0x17
        /*002e*/ 	.short	(.L_408 - .L_407)
.L_407:
        /*0030*/ 	.word	0x00000000
        /*0034*/ 	.short	0x0000
        /*0036*/ 	.short	0x0000
        /*0038*/ 	.byte	0x00, 0xf0, 0x01, 0x0a


	//----- nvinfo : EIATTR_MAXREG_COUNT
	.align		4
.L_408:
        /*003c*/ 	.byte	0x03, 0x1b
        /*003e*/ 	.short	0x00ff


	//----- nvinfo : EIATTR_NUM_BARRIERS
	.align		4
        /*0040*/ 	.byte	0x02, 0x4c
        /*0042*/ 	.byte	0x01
	.zero		1


	//----- nvinfo : EIATTR_MERCURY_ISA_VERSION
	.align		4
        /*0044*/ 	.byte	0x03, 0x5f
        /*0046*/ 	.short	0x0000


	//----- nvinfo : EIATTR_EXIT_INSTR_OFFSETS
	.align		4
        /*0048*/ 	.byte	0x04, 0x1c
        /*004a*/ 	.short	(.L_410 - .L_409)


	//   ....[0]....
.L_409:
        /*004c*/ 	.word	0x000000f0


	//   ....[1]....
        /*0050*/ 	.word	0x00001b80


	//   ....[2]....
        /*0054*/ 	.word	0x00001c80


	//   ....[3]....
        /*0058*/ 	.word	0x00001ca0


	//----- nvinfo : EIATTR_CTAIDZ_USED
	.align		4
.L_410:
        /*005c*/ 	.byte	0x01, 0x04
	.zero		2


	//----- nvinfo : EIATTR_CRS_STACK_SIZE
	.align		4
        /*0060*/ 	.byte	0x04, 0x1e
        /*0062*/ 	.short	(.L_412 - .L_411)
.L_411:
        /*0064*/ 	.word	0x00000000
.L_412:


//--------------------- .nv.info._ZN5flash44flash_bwd_dq_dk_dv_loop_seqk_parallel_kernelI23Flash_bwd_kernel_traitsILi192ELi64ELi64ELi8ELi4ELi2ELi2ELb1ELb1EN7cutlass6half_tE19Flash_kernel_traitsILi192ELi64ELi64ELi8ES3_EELb1ELb0ELb0ELb0ELb0ELb0ELb0EEEvNS_16Flash_bwd_paramsE --------------------------
	.section	.nv.info._ZN5flash44flash_bwd_dq_dk_dv_loop_seqk_parallel_kernelI23Flash_bwd_kernel_traitsILi192ELi64ELi64ELi8ELi4ELi2ELi2ELb1ELb1EN7cutlass6half_tE19Flash_kernel_traitsILi192ELi64ELi64ELi8ES3_EELb1ELb0ELb0ELb0ELb0ELb0ELb0EEEvNS_16Flash_bwd_paramsE,"",@"SHT_CUDA_INFO"
	.sectionflags	@""
	.align	4


	//----- nvinfo : EIATTR_CUDA_API_VERSION
	.align		4
        /*0000*/ 	.byte	0x04, 0x37
        /*0002*/ 	.short	(.L_414 - .L_413)
.L_413:
        /*0004*/ 	.word	0x00000082


	//----- nvinfo : EIATTR_SW2861232_WAR
	.align		4
.L_414:
        /*0008*/ 	.byte	0x01, 0x35
	.zero		2


	//----- nvinfo : EIATTR_PARAM_CBANK
	.align		4
        /*000c*/ 	.byte	0x04, 0x0a
        /*000e*/ 	.short	(.L_416 - .L_415)
	.align		4
.L_415:
        /*0010*/ 	.word	index@(.nv.constant0._ZN5flash44flash_bwd_dq_dk_dv_loop_seqk_parallel_kernelI23Flash_bwd_kernel_traitsILi192ELi64ELi64ELi8ELi4ELi2ELi2ELb1ELb1EN7cutlass6half_tE19Flash_kernel_traitsILi192ELi64ELi64ELi8ES3_EELb1ELb0ELb0ELb0ELb0ELb0ELb0EEEvNS_16Flash_bwd_paramsE)
        /*0014*/ 	.short	0x0160
        /*0016*/ 	.short	0x0280


	//----- nvinfo : EIATTR_CBANK_PARAM_SIZE
	.align		4
.L_416:
        /*0018*/ 	.byte	0x03, 0x19
        /*001a*/ 	.short	0x0280


	//----- nvinfo : EIATTR_KPARAM_INFO
	.align		4
        /*001c*/ 	.byte	0x04, 0x17
        /*001e*/ 	.short	(.L_418 - .L_417)
.L_417:
        /*0020*/ 	.word	0x00000000
        /*0024*/ 	.short	0x0000
        /*0026*/ 	.short	0x0000
        /*0028*/ 	.byte	0x00, 0xf0, 0x01, 0x0a


	//----- nvinfo : EIATTR_MAXREG_COUNT
	.align		4
.L_418:
        /*002c*/ 	.byte	0x03, 0x1b
        /*002e*/ 	.short	0x00ff


	//----- nvinfo : EIATTR_NUM_BARRIERS
	.align		4
        /*0030*/ 	.byte	0x02, 0x4c
        /*0032*/ 	.byte	0x01
	.zero		1


	//----- nvinfo : EIATTR_ANNOTATIONS
	.align		4
        /*0034*/ 	.byte	0x04, 0x55
        /*0036*/ 	.short	(.L_420 - .L_419)


	//   ....[0]....
.L_419:
        /* <DEDUP_REMOVED lines=61> */


	//----- nvinfo : EIATTR_MERCURY_ISA_VERSION
	.align		4
.L_420:
        /*03f0*/ 	.byte	0x03, 0x5f
        /*03f2*/ 	.short	0x0000


	//----- nvinfo : EIATTR_EXIT_INSTR_OFFSETS
	.align		4
        /*03f4*/ 	.byte	0x04, 0x1c
        /*03f6*/ 	.short	(.L_422 - .L_421)


	//   ....[0]....
.L_421:
        /*03f8*/ 	.word	0x000000a0


	//   ....[1]....
        /*03fc*/ 	.word	0x00009c80


	//----- nvinfo : EIATTR_CTAIDZ_USED
	.align		4
.L_422:
        /*0400*/ 	.byte	0x01, 0x04
	.zero		2


	//----- nvinfo : EIATTR_CRS_STACK_SIZE
	.align		4
        /*0404*/ 	.byte	0x04, 0x1e
        /*0406*/ 	.short	(.L_424 - .L_423)
.L_423:
        /*0408*/ 	.word	0x00000000
.L_424:


//--------------------- .nv.info._ZN5flash44flash_bwd_dq_dk_dv_loop_seqk_parallel_kernelI23Flash_bwd_kernel_traitsILi192ELi64ELi64ELi8ELi4ELi2ELi2ELb1ELb1EN7cutlass6half_tE19Flash_kernel_traitsILi192ELi64ELi64ELi8ES3_EELb0ELb0ELb0ELb0ELb0ELb0ELb1EEEvNS_16Flash_bwd_paramsE --------------------------
	.section	.nv.info._ZN5flash44flash_bwd_dq_dk_dv_loop_seqk_parallel_kernelI23Flash_bwd_kernel_traitsILi192ELi64ELi64ELi8ELi4ELi2ELi2ELb1ELb1EN7cutlass6half_tE19Flash_kernel_traitsILi192ELi64ELi64ELi8ES3_EELb0ELb0ELb0ELb0ELb0ELb0ELb1EEEvNS_16Flash_bwd_paramsE,"",@"SHT_CUDA_INFO"
	.sectionflags	@""
	.align	4


	//----- nvinfo : EIATTR_CUDA_API_VERSION
	.align		4
        /*0000*/ 	.byte	0x04, 0x37
        /*0002*/ 	.short	(.L_426 - .L_425)
.L_425:
        /*0004*/ 	.word	0x00000082


	//----- nvinfo : EIATTR_SW2861232_WAR
	.align		4
.L_426:
        /*0008*/ 	.byte	0x01, 0x35
	.zero		2


	//----- nvinfo : EIATTR_PARAM_CBANK
	.align		4
        /*000c*/ 	.byte	0x04, 0x0a
        /*000e*/ 	.short	(.L_428 - .L_427)
	.align		4
.L_427:
        /*0010*/ 	.word	index@(.nv.constant0._ZN5flash44flash_bwd_dq_dk_dv_loop_seqk_parallel_kernelI23Flash_bwd_kernel_traitsILi192ELi64ELi64ELi8ELi4ELi2ELi2ELb1ELb1EN7cutlass6half_tE19Flash_kernel_traitsILi192ELi64ELi64ELi8ES3_EELb0ELb0ELb0ELb0ELb0ELb0ELb1EEEvNS_16Flash_bwd_paramsE)
        /*0014*/ 	.short	0x0160
        /*0016*/ 	.short	0x0280


	//----- nvinfo : EIATTR_CBANK_PARAM_SIZE
	.align		4
.L_428:
        /*0018*/ 	.byte	0x03, 0x19
        /*001a*/ 	.short	0x0280


	//----- nvinfo : EIATTR_KPARAM_INFO
	.align		4
        /*001c*/ 	.byte	0x04, 0x17
        /*001e*/ 	.short	(.L_430 - .L_429)
.L_429:
        /*0020*/ 	.word	0x00000000
        /*0024*/ 	.short	0x0000
        /*0026*/ 	.short	0x0000
        /*0028*/ 	.byte	0x00, 0xf0, 0x01, 0x0a


	//----- nvinfo : EIATTR_MAXREG_COUNT
	.align		4
.L_430:
        /*002c*/ 	.byte	0x03, 0x1b
        /*002e*/ 	.short	0x00ff


	//----- nvinfo : EIATTR_NUM_BARRIERS
	.align		4
        /*0030*/ 	.byte	0x02, 0x4c
        /*0032*/ 	.byte	0x01
	.zero		1


	//----- nvinfo : EIATTR_ANNOTATIONS
	.align		4
        /*0034*/ 	.byte	0x04, 0x55
        /*0036*/ 	.short	(.L_432 - .L_431)


	//   ....[0]....
.L_431:
        /* <DEDUP_REMOVED lines=67> */


	//----- nvinfo : EIATTR_MERCURY_ISA_VERSION
	.align		4
.L_432:
        /*0450*/ 	.byte	0x03, 0x5f
        /*0452*/ 	.short	0x0000


	//----- nvinfo : EIATTR_EXIT_INSTR_OFFSETS
	.align		4
        /*0454*/ 	.byte	0x04, 0x1c
        /*0456*/ 	.short	(.L_434 - .L_433)


	//   ....[0]....
.L_433:
        /*0458*/ 	.word	0x000000a0


	//   ....[1]....
        /*045c*/ 	.word	0x000096c0


	//----- nvinfo : EIATTR_CTAIDZ_USED
	.align		4
.L_434:
        /*0460*/ 	.byte	0x01, 0x04
	.zero		2


	//----- nvinfo : EIATTR_CRS_STACK_SIZE
	.align		4
        /*0464*/ 	.byte	0x04, 0x1e
        /*0466*/ 	.short	(.L_436 - .L_435)
.L_435:
        /*0468*/ 	.word	0x00000000
.L_436:


//--------------------- .nv.info._ZN5flash44flash_bwd_dq_dk_dv_loop_seqk_parallel_kernelI23Flash_bwd_kernel_traitsILi192ELi64ELi64ELi8ELi4ELi2ELi2ELb1ELb1EN7cutlass6half_tE19Flash_kernel_traitsILi192ELi64ELi64ELi8ES3_EELb1ELb0ELb1ELb0ELb0ELb0ELb0EEEvNS_16Flash_bwd_paramsE --------------------------
	.section	.nv.info._ZN5flash44flash_bwd_dq_dk_dv_loop_seqk_parallel_kernelI23Flash_bwd_kernel_traitsILi192ELi64ELi64ELi8ELi4ELi2ELi2ELb1ELb1EN7cutlass6half_tE19Flash_kernel_traitsILi192ELi64ELi64ELi8ES3_EELb1ELb0ELb1ELb0ELb0ELb0ELb0EEEvNS_16Flash_bwd_paramsE,"",@"SHT_CUDA_INFO"
	.sectionflags	@""
	.align	4


	//----- nvinfo : EIATTR_CUDA_API_VERSION
	.align		4
        /*0000*/ 	.byte	0x04, 0x37
        /*0002*/ 	.short	(.L_438 - .L_437)
.L_437:
        /*0004*/ 	.word	0x00000082


	//----- nvinfo : EIATTR_SW2861232_WAR
	.align		4
.L_438:
        /*0008*/ 	.byte	0x01, 0x35
	.zero		2


	//----- nvinfo : EIATTR_PARAM_CBANK
	.align		4
        /*000c*/ 	.byte	0x04, 0x0a
        /*000e*/ 	.short	(.L_440 - .L_439)
	.align		4
.L_439:
        /*0010*/ 	.word	index@(.nv.constant0._ZN5flash44flash_bwd_dq_dk_dv_loop_seqk_parallel_kernelI23Flash_bwd_kernel_traitsILi192ELi64ELi64ELi8ELi4ELi2ELi2ELb1ELb1EN7cutlass6half_tE19Flash_kernel_traitsILi192ELi64ELi64ELi8ES3_EELb1ELb0ELb1ELb0ELb0ELb0ELb0EEEvNS_16Flash_bwd_paramsE)
        /*0014*/ 	.short	0x0160
        /*0016*/ 	.short	0x0280


	//----- nvinfo : EIATTR_CBANK_PARAM_SIZE
	.align		4
.L_440:
        /*0018*/ 	.byte	0x03, 0x19
        /*001a*/ 	.short	0x0280


	//----- nvinfo : EIATTR_KPARAM_INFO
	.align		4
        /*001c*/ 	.byte	0x04, 0x17
        /*001e*/ 	.short	(.L_442 - .L_441)
.L_441:
        /*0020*/ 	.word	0x00000000
        /*0024*/ 	.short	0x0000
        /*0026*/ 	.short	0x0000
        /*0028*/ 	.byte	0x00, 0xf0, 0x01, 0x0a


	//----- nvinfo : EIATTR_MAXREG_COUNT
	.align		4
.L_442:
        /*002c*/ 	.byte	0x03, 0x1b
        /*002e*/ 	.short	0x00ff


	//----- nvinfo : EIATTR_NUM_BARRIERS
	.align		4
        /*0030*/ 	.byte	0x02, 0x4c
        /*0032*/ 	.byte	0x01
	.zero		1


	//----- nvinfo : EIATTR_ANNOTATIONS
	.align		4
        /*0034*/ 	.byte	0x04, 0x55
        /*0036*/ 	.short	(.L_444 - .L_443)


	//   ....[0]....
.L_443:
        /* <DEDUP_REMOVED lines=61> */


	//----- nvinfo : EIATTR_MERCURY_ISA_VERSION
	.align		4
.L_444:
        /*03f8*/ 	.byte	0x03, 0x5f
        /*03fa*/ 	.short	0x0000


	//----- nvinfo : EIATTR_EXIT_INSTR_OFFSETS
	.align		4
        /*03fc*/ 	.byte	0x04, 0x1c
        /*03fe*/ 	.short	(.L_446 - .L_445)


	//   ....[0]....
.L_445:
        /*0400*/ 	.word	0x000000a0


	//   ....[1]....
        /*0404*/ 	.word	0x00009e90


	//----- nvinfo : EIATTR_CTAIDZ_USED
	.align		4
.L_446:
        /*0408*/ 	.byte	0x01, 0x04
	.zero		2


	//----- nvinfo : EIATTR_CRS_STACK_SIZE
	.align		4
        /*040c*/ 	.byte	0x04, 0x1e
        /*040e*/ 	.short	(.L_448 - .L_447)
.L_447:
        /*0410*/ 	.word	0x00000000
.L_448:


//--------------------- .nv.info._ZN5flash44flash_bwd_dq_dk_dv_loop_seqk_parallel_kernelI23Flash_bwd_kernel_traitsILi192ELi64ELi64ELi8ELi4ELi2ELi2ELb1ELb1EN7cutlass6half_tE19Flash_kernel_traitsILi192ELi64ELi64ELi8ES3_EELb0ELb0ELb1ELb0ELb0ELb0ELb1EEEvNS_16Flash_bwd_paramsE --------------------------
	.section	.nv.info._ZN5flash44flash_bwd_dq_dk_dv_loop_seqk_parallel_kernelI23Flash_bwd_kernel_traitsILi192ELi64ELi64ELi8ELi4ELi2ELi2ELb1ELb1EN7cutlass6half_tE19Flash_kernel_traitsILi192ELi64ELi64ELi8ES3_EELb0ELb0ELb1ELb0ELb0ELb0ELb1EEEvNS_16Flash_bwd_paramsE,"",@"SHT_CUDA_INFO"
	.sectionflags	@""
	.align	4


	//----- nvinfo : EIATTR_CUDA_API_VERSION
	.align		4
        /*0000*/ 	.byte	0x04, 0x37
        /*0002*/ 	.short	(.L_450 - .L_449)
.L_449:
        /*0004*/ 	.word	0x00000082


	//----- nvinfo : EIATTR_SW2861232_WAR
	.align		4
.L_450:
        /*0008*/ 	.byte	0x01, 0x35
	.zero		2


	//----- nvinfo : EIATTR_PARAM_CBANK
	.align		4
        /*000c*/ 	.byte	0x04, 0x0a
        /*000e*/ 	.short	(.L_452 - .L_451)
	.align		4
.L_451:
        /*0010*/ 	.word	index@(.nv.constant0._ZN5flash44flash_bwd_dq_dk_dv_loop_seqk_parallel_kernelI23Flash_bwd_kernel_traitsILi192ELi64ELi64ELi8ELi4ELi2ELi2ELb1ELb1EN7cutlass6half_tE19Flash_kernel_traitsILi192ELi64ELi64ELi8ES3_EELb0ELb0ELb1ELb0ELb0ELb0ELb1EEEvNS_16Flash_bwd_paramsE)
        /*0014*/ 	.short	0x0160
        /*0016*/ 	.short	0x0280


	//----- nvinfo : EIATTR_CBANK_PARAM_SIZE
	.align		4
.L_452:
        /*0018*/ 	.byte	0x03, 0x19
        /*001a*/ 	.short	0x0280


	//----- nvinfo : EIATTR_KPARAM_INFO
	.align		4
        /*001c*/ 	.byte	0x04, 0x17
        /*001e*/ 	.short	(.L_454 - .L_453)
.L_453:
        /*0020*/ 	.word	0x00000000
        /*0024*/ 	.short	0x0000
        /*0026*/ 	.short	0x0000
        /*0028*/ 	.byte	0x00, 0xf0, 0x01, 0x0a


	//----- nvinfo : EIATTR_MAXREG_COUNT
	.align		4
.L_454:
        /*002c*/ 	.byte	0x03, 0x1b
        /*002e*/ 	.short	0x00ff


	//----- nvinfo : EIATTR_NUM_BARRIERS
	.align		4
        /*0030*/ 	.byte	0x02, 0x4c
        /*0032*/ 	.byte	0x01
	.zero		1


	//----- nvinfo : EIATTR_ANNOTATIONS
	.align		4
        /*0034*/ 	.byte	0x04, 0x55
        /*0036*/ 	.short	(.L_456 - .L_455)


	//   ....[0]....
.L_455:
        /* <DEDUP_REMOVED lines=68> */


	//----- nvinfo : EIATTR_MERCURY_ISA_VERSION
	.align		4
.L_456:
        /*0460*/ 	.byte	0x03, 0x5f
        /*0462*/ 	.short	0x0000


	//----- nvinfo : EIATTR_EXIT_INSTR_OFFSETS
	.align		4
        /*0464*/ 	.byte	0x04, 0x1c
        /*0466*/ 	.short	(.L_458 - .L_457)


	//   ....[0]....
.L_457:
        /*0468*/ 	.word	0x000000a0


	//   ....[1]....
        /*046c*/ 	.word	0x00009890


	//----- nvinfo : EIATTR_CTAIDZ_USED
	.align		4
.L_458:
        /*0470*/ 	.byte	0x01, 0x04
	.zero		2


	//----- nvinfo : EIATTR_CRS_STACK_SIZE
	.align		4
        /*0474*/ 	.byte	0x04, 0x1e
        /*0476*/ 	.short	(.L_460 - .L_459)
.L_459:
        /*0478*/ 	.word	0x00000000
.L_460:


//--------------------- .nv.info._ZN5flash44flash_bwd_dq_dk_dv_loop_seqk_parallel_kernelI23Flash_bwd_kernel_traitsILi192ELi64ELi64ELi8ELi4ELi2ELi2ELb1ELb1EN7cutlass6half_tE19Flash_kernel_traitsILi192ELi64ELi64ELi8ES3_EELb1ELb0ELb0ELb0ELb0ELb1ELb0EEEvNS_16Flash_bwd_paramsE --------------------------
	.section	.nv.info._ZN5flash44flash_bwd_dq_dk_dv_loop_seqk_parallel_kernelI23Flash_bwd_kernel_traitsILi192ELi64ELi64ELi8ELi4ELi2ELi2ELb1ELb1EN7cutlass6half_tE19Flash_kernel_traitsILi192ELi64ELi64ELi8ES3_EELb1ELb0ELb0ELb0ELb0ELb1ELb0EEEvNS_16Flash_bwd_paramsE,"",@"SHT_CUDA_INFO"
	.sectionflags	@""
	.align	4


	//----- nvinfo : EIATTR_CUDA_API_VERSION
	.align		4
        /*0000*/ 	.byte	0x04, 0x37
        /*0002*/ 	.short	(.L_462 - .L_461)
.L_461:
        /*0004*/ 	.word	0x00000082


	//----- nvinfo : EIATTR_SW2861232_WAR
	.align		4
.L_462:
        /*0008*/ 	.byte	0x01, 0x35
	.zero		2


	//----- nvinfo : EIATTR_PARAM_CBANK
	.align		4
        /*000c*/ 	.byte	0x04, 0x0a
        /*000e*/ 	.short	(.L_464 - .L_463)
	.align		4
.L_463:
        /*0010*/ 	.word	index@(.nv.constant0._ZN5flash44flash_bwd_dq_dk_dv_loop_seqk_parallel_kernelI23Flash_bwd_kernel_traitsILi192ELi64ELi64ELi8ELi4ELi2ELi2ELb1ELb1EN7cutlass6half_tE19Flash_kernel_traitsILi192ELi64ELi64ELi8ES3_EELb1ELb0ELb0ELb0ELb0ELb1ELb0EEEvNS_16Flash_bwd_paramsE)
        /*0014*/ 	.short	0x0160
        /*0016*/ 	.short	0x0280


	//----- nvinfo : EIATTR_CBANK_PARAM_SIZE
	.align		4
.L_464:
        /*0018*/ 	.byte	0x03, 0x19
        /*001a*/ 	.short	0x0280


	//----- nvinfo : EIATTR_KPARAM_INFO
	.align		4
        /*001c*/ 	.byte	0x04, 0x17
        /*001e*/ 	.short	(.L_466 - .L_465)
.L_465:
        /*0020*/ 	.word	0x00000000
        /*0024*/ 	.short	0x0000
        /*0026*/ 	.short	0x0000
        /*0028*/ 	.byte	0x00, 0xf0, 0x01, 0x0a


	//----- nvinfo : EIATTR_MAXREG_COUNT
	.align		4
.L_466:
        /*002c*/ 	.byte	0x03, 0x1b
        /*002e*/ 	.short	0x00ff


	//----- nvinfo : EIATTR_NUM_BARRIERS
	.align		4
        /*0030*/ 	.byte	0x02, 0x4c
        /*0032*/ 	.byte	0x01
	.zero		1


	//----- nvinfo : EIATTR_ANNOTATIONS
	.align		4
        /*0034*/ 	.byte	0x04, 0x55
        /*0036*/ 	.short	(.L_468 - .L_467)


	//   ....[0]....
.L_467:
        /* <DEDUP_REMOVED lines=49> */


	//----- nvinfo : EIATTR_MERCURY_ISA_VERSION
	.align		4
.L_468:
        /*0338*/ 	.byte	0x03, 0x5f
        /*033a*/ 	.short	0x0000


	//----- nvinfo : EIATTR_EXIT_INSTR_OFFSETS
	.align		4
        /*033c*/ 	.byte	0x04, 0x1c
        /*033e*/ 	.short	(.L_470 - .L_469)


	//   ....[0]....
.L_469:
        /*0340*/ 	.word	0x000000a0


	//   ....[1]....
        /*0344*/ 	.word	0x00008a20


	//----- nvinfo : EIATTR_CTAIDZ_USED
	.align		4
.L_470:
        /*0348*/ 	.byte	0x01, 0x04
	.zero		2


	//----- nvinfo : EIATTR_CRS_STACK_SIZE
	.align		4
        /*034c*/ 	.byte	0x04, 0x1e
        /*034e*/ 	.short	(.L_472 - .L_471)
.L_471:
        /*0350*/ 	.word	0x00000000
.L_472:


//--------------------- .nv.info._ZN5flash44flash_bwd_dq_dk_dv_loop_seqk_parallel_kernelI23Flash_bwd_kernel_traitsILi192ELi64ELi64ELi8ELi4ELi2ELi2ELb1ELb1EN7cutlass6half_tE19Flash_kernel_traitsILi192ELi64ELi64ELi8ES3_EELb0ELb0ELb0ELb0ELb0ELb1ELb1EEEvNS_16Flash_bwd_paramsE --------------------------
	.section	.nv.info._ZN5flash44flash_bwd_dq_dk_dv_loop_seqk_parallel_kernelI23Flash_bwd_kernel_traitsILi192ELi64ELi64ELi8ELi4ELi2ELi2ELb1ELb1EN7cutlass6half_tE19Flash_kernel_traitsILi192ELi64ELi64ELi8ES3_EELb0ELb0ELb0ELb0ELb0ELb1ELb1EEEvNS_16Flash_bwd_paramsE,"",@"SHT_CUDA_INFO"
	.sectionflags	@""
	.align	4


	//----- nvinfo : EIATTR_CUDA_API_VERSION
	.align		4
        /*0000*/ 	.byte	0x04, 0x37
        /*0002*/ 	.short	(.L_474 - .L_473)
.L_473:
        /*0004*/ 	.word	0x00000082


	//----- nvinfo : EIATTR_SW2861232_WAR
	.align		4
.L_474:
        /*0008*/ 	.byte	0x01, 0x35
	.zero		2


	//----- nvinfo : EIATTR_PARAM_CBANK
	.align		4
        /*000c*/ 	.byte	0x04, 0x0a
        /*000e*/ 	.short	(.L_476 - .L_475)
	.align		4
.L_475:
        /*0010*/ 	.word	index@(.nv.constant0._ZN5flash44flash_bwd_dq_dk_dv_loop_seqk_parallel_kernelI23Flash_bwd_kernel_traitsILi192ELi64ELi64ELi8ELi4ELi2ELi2ELb1ELb1EN7cutlass6half_tE19Flash_kernel_traitsILi192ELi64ELi64ELi8ES3_EELb0ELb0ELb0ELb0ELb0ELb1ELb1EEEvNS_16Flash_bwd_paramsE)
        /*0014*/ 	.short	0x0160
        /*0016*/ 	.short	0x0280


	//----- nvinfo : EIATTR_CBANK_PARAM_SIZE
	.align		4
.L_476:
        /*0018*/ 	.byte	0x03, 0x19
        /*001a*/ 	.short	0x0280


	//----- nvinfo : EIATTR_KPARAM_INFO
	.align		4
        /*001c*/ 	.byte	0x04, 0x17
        /*001e*/ 	.short	(.L_478 - .L_477)
.L_477:
        /*0020*/ 	.word	0x00000000
        /*0024*/ 	.short	0x0000
        /*0026*/ 	.short	0x0000
        /*0028*/ 	.byte	0x00, 0xf0, 0x01, 0x0a


	//----- nvinfo : EIATTR_MAXREG_COUNT
	.align		4
.L_478:
        /*002c*/ 	.byte	0x03, 0x1b
        /*002e*/ 	.short	0x00ff


	//----- nvinfo : EIATTR_NUM_BARRIERS
	.align		4
        /*0030*/ 	.byte	0x02, 0x4c
        /*0032*/ 	.byte	0x01
	.zero		1


	//----- nvinfo : EIATTR_ANNOTATIONS
	.align		4
        /*0034*/ 	.byte	0x04, 0x55
        /*0036*/ 	.short	(.L_480 - .L_479)


	//   ....[0]....
.L_479:
        /* <DEDUP_REMOVED lines=56> */


	//----- nvinfo : EIATTR_MERCURY_ISA_VERSION
	.align		4
.L_480:
        /*03a8*/ 	.byte	0x03, 0x5f
        /*03aa*/ 	.short	0x0000


	//----- nvinfo : EIATTR_EXIT_INSTR_OFFSETS
	.align		4
        /*03ac*/ 	.byte	0x04, 0x1c
        /*03ae*/ 	.short	(.L_482 - .L_481)


	//   ....[0]....
.L_481:
        /*03b0*/ 	.word	0x000000a0


	//   ....[1]....
        /*03b4*/ 	.word	0x00008460


	//----- nvinfo : EIATTR_CTAIDZ_USED
	.align		4
.L_482:
        /*03b8*/ 	.byte	0x01, 0x04
	.zero		2


	//----- nvinfo : EIATTR_CRS_STACK_SIZE
	.align		4
        /*03bc*/ 	.byte	0x04, 0x1e
        /*03be*/ 	.short	(.L_484 - .L_483)
.L_483:
        /*03c0*/ 	.word	0x00000000
.L_484:


//--------------------- .nv.info._ZN5flash44flash_bwd_dq_dk_dv_loop_seqk_parallel_kernelI23Flash_bwd_kernel_traitsILi192ELi64ELi64ELi8ELi4ELi2ELi2ELb1ELb1EN7cutlass6half_tE19Flash_kernel_traitsILi192ELi64ELi64ELi8ES3_EELb1ELb0ELb0ELb1ELb0ELb0ELb0EEEvNS_16Flash_bwd_paramsE --------------------------
	.section	.nv.info._ZN5flash44flash_bwd_dq_dk_dv_loop_seqk_parallel_kernelI23Flash_bwd_kernel_traitsILi192ELi64ELi64ELi8ELi4ELi2ELi2ELb1ELb1EN7cutlass6half_tE19Flash_kernel_traitsILi192ELi64ELi64ELi8ES3_EELb1ELb0ELb0ELb1ELb0ELb0ELb0EEEvNS_16Flash_bwd_paramsE,"",@"SHT_CUDA_INFO"
	.sectionflags	@""
	.align	4


	//----- nvinfo : EIATTR_CUDA_API_VERSION
	.align		4
        /*0000*/ 	.byte	0x04, 0x37
        /*0002*/ 	.short	(.L_486 - .L_485)
.L_485:
        /*0004*/ 	.word	0x00000082


	//----- nvinfo : EIATTR_SW2861232_WAR
	.align		4
.L_486:
        /*0008*/ 	.byte	0x01, 0x35
	.zero		2


	//----- nvinfo : EIATTR_PARAM_CBANK
	.align		4
        /*000c*/ 	.byte	0x04, 0x0a
        /*000e*/ 	.short	(.L_488 - .L_487)
	.align		4
.L_487:
        /*0010*/ 	.word	index@(.nv.constant0._ZN5flash44flash_bwd_dq_dk_dv_loop_seqk_parallel_kernelI23Flash_bwd_kernel_traitsILi192ELi64ELi64ELi8ELi4ELi2ELi2ELb1ELb1EN7cutlass6half_tE19Flash_kernel_traitsILi192ELi64ELi64ELi8ES3_EELb1ELb0ELb0ELb1ELb0ELb0ELb0EEEvNS_16Flash_bwd_paramsE)
        /*0014*/ 	.short	0x0160
        /*0016*/ 	.short	0x0280


	//----- nvinfo : EIATTR_CBANK_PARAM_SIZE
	.align		4
.L_488:
        /*0018*/ 	.byte	0x03, 0x19
        /*001a*/ 	.short	0x0280


	//----- nvinfo : EIATTR_KPARAM_INFO
	.align		4
        /*001c*/ 	.byte	0x04, 0x17
        /*001e*/ 	.short	(.L_490 - .L_489)
.L_489:
        /*0020*/ 	.word	0x00000000
        /*0024*/ 	.short	0x0000
        /*0026*/ 	.short	0x0000
        /*0028*/ 	.byte	0x00, 0xf0, 0x01, 0x0a


	//----- nvinfo : EIATTR_MAXREG_COUNT
	.align		4
.L_490:
        /*002c*/ 	.byte	0x03, 0x1b
        /*002e*/ 	.short	0x00ff


	//----- nvinfo : EIATTR_NUM_BARRIERS
	.align		4
        /*0030*/ 	.byte	0x02, 0x4c
        /*0032*/ 	.byte	0x01
	.zero		1


	//----- nvinfo : EIATTR_ANNOTATIONS
	.align		4
        /*0034*/ 	.byte	0x04, 0x55
        /*0036*/ 	.short	(.L_492 - .L_491)


	//   ....[0]....
.L_491:
        /* <DEDUP_REMOVED lines=63> */


	//----- nvinfo : EIATTR_MERCURY_ISA_VERSION
	.align		4
.L_492:
        /*0410*/ 	.byte	0x03, 0x5f
        /*0412*/ 	.short	0x0000


	//----- nvinfo : EIATTR_EXIT_INSTR_OFFSETS
	.align		4
        /*0414*/ 	.byte	0x04, 0x1c
        /*0416*/ 	.short	(.L_494 - .L_493)


	//   ....[0]....
.L_493:
        /*0418*/ 	.word	0x000000a0


	//   ....[1]....
        /*041c*/ 	.word	0x0000a170


	//----- nvinfo : EIATTR_CTAIDZ_USED
	.align		4
.L_494:
        /*0420*/ 	.byte	0x01, 0x04
	.zero		2


	//----- nvinfo : EIATTR_CRS_STACK_SIZE
	.align		4
        /*0424*/ 	.byte	0x04, 0x1e
        /*0426*/ 	.short	(.L_496 - .L_495)
.L_495:
        /*0428*/ 	.word	0x00000000
.L_496:


//--------------------- .nv.info._ZN5flash44flash_bwd_dq_dk_dv_loop_seqk_parallel_kernelI23Flash_bwd_kernel_traitsILi192ELi64ELi64ELi8ELi4ELi2ELi2ELb1ELb1EN7cutlass6half_tE19Flash_kernel_traitsILi192ELi64ELi64ELi8ES3_EELb0ELb0ELb0ELb1ELb0ELb0ELb1EEEvNS_16Flash_bwd_paramsE --------------------------
	.section	.nv.info._ZN5flash44flash_bwd_dq_dk_dv_loop_seqk_parallel_kernelI23Flash_bwd_kernel_traitsILi192ELi64ELi64ELi8ELi4ELi2ELi2ELb1ELb1EN7cutlass6half_tE19Flash_kernel_traitsILi192ELi64ELi64ELi8ES3_EELb0ELb0ELb0ELb1ELb0ELb0ELb1EEEvNS_16Flash_bwd_paramsE,"",@"SHT_CUDA_INFO"
	.sectionflags	@""
	.align	4


	//----- nvinfo : EIATTR_CUDA_API_VERSION
	.align		4
        /*0000*/ 	.byte	0x04, 0x37
        /*0002*/ 	.short	(.L_498 - .L_497)
.L_497:
        /*0004*/ 	.word	0x00000082


	//----- nvinfo : EIATTR_SW2861232_WAR
	.align		4
.L_498:
        /*0008*/ 	.byte	0x01, 0x35
	.zero		2


	//----- nvinfo : EIATTR_PARAM_CBANK
	.align		4
        /*000c*/ 	.byte	0x04, 0x0a
        /*000e*/ 	.short	(.L_500 - .L_499)
	.align		4
.L_499:
        /*0010*/ 	.word	index@(.nv.constant0._ZN5flash44flash_bwd_dq_dk_dv_loop_seqk_parallel_kernelI23Flash_bwd_kernel_traitsILi192ELi64ELi64ELi8ELi4ELi2ELi2ELb1ELb1EN7cutlass6half_tE19Flash_kernel_traitsILi192ELi64ELi64ELi8ES3_EELb0ELb0ELb0ELb1ELb0ELb0ELb1EEEvNS_16Flash_bwd_paramsE)
        /*0014*/ 	.short	0x0160
        /*0016*/ 	.short	0x0280


	//----- nvinfo : EIATTR_CBANK_PARAM_SIZE
	.align		4
.L_500:
        /*0018*/ 	.byte	0x03, 0x19
        /*001a*/ 	.short	0x0280


	//----- nvinfo : EIATTR_KPARAM_INFO
	.align		4
        /*001c*/ 	.byte	0x04, 0x17
        /*001e*/ 	.short	(.L_502 - .L_501)
.L_501:
        /*0020*/ 	.word	0x00000000
        /*0024*/ 	.short	0x0000
        /*0026*/ 	.short	0x0000
        /*0028*/ 	.byte	0x00, 0xf0, 0x01, 0x0a


	//----- nvinfo : EIATTR_MAXREG_COUNT
	.align		4
.L_502:
        /*002c*/ 	.byte	0x03, 0x1b
        /*002e*/ 	.short	0x00ff


	//----- nvinfo : EIATTR_NUM_BARRIERS
	.align		4
        /*0030*/ 	.byte	0x02, 0x4c
        /*0032*/ 	.byte	0x01
	.zero		1


	//----- nvinfo : EIATTR_ANNOTATIONS
	.align		4
        /*0034*/ 	.byte	0x04, 0x55
        /*0036*/ 	.short	(.L_504 - .L_503)


	//   ....[0]....
.L_503:
        /* <DEDUP_REMOVED lines=69> */


	//----- nvinfo : EIATTR_MERCURY_ISA_VERSION
	.align		4
.L_504:
        /*0470*/ 	.byte	0x03, 0x5f
        /*0472*/ 	.short	0x0000


	//----- nvinfo : EIATTR_EXIT_INSTR_OFFSETS
	.align		4
        /*0474*/ 	.byte	0x04, 0x1c
        /*0476*/ 	.short	(.L_506 - .L_505)


	//   ....[0]....
.L_505:
        /*0478*/ 	.word	0x000000a0


	//   ....[1]....
        /*047c*/ 	.word	0x00009aa0


	//----- nvinfo : EIATTR_CTAIDZ_USED
	.align		4
.L_506:
        /*0480*/ 	.byte	0x01, 0x04
	.zero		2


	//----- nvinfo : EIATTR_CRS_STACK_SIZE
	.align		4
        /*0484*/ 	.byte	0x04, 0x1e
        /*0486*/ 	.short	(.L_508 - .L_507)
.L_507:
        /*0488*/ 	.word	0x00000000
.L_508:


//--------------------- .nv.info._ZN5flash44flash_bwd_dq_dk_dv_loop_seqk_parallel_kernelI23Flash_bwd_kernel_traitsILi192ELi64ELi64ELi8ELi4ELi2ELi2ELb1ELb1EN7cutlass6half_tE19Flash_kernel_traitsILi192ELi64ELi64ELi8ES3_EELb1ELb0ELb1ELb0ELb0ELb1ELb0EEEvNS_16Flash_bwd_paramsE --------------------------
	.section	.nv.info._ZN5flash44flash_bwd_dq_dk_dv_loop_seqk_parallel_kernelI23Flash_bwd_kernel_traitsILi192ELi64ELi64ELi8ELi4ELi2ELi2ELb1ELb1EN7cutlass6half_tE19Flash_kernel_traitsILi192ELi64ELi64ELi8ES3_EELb1ELb0ELb1ELb0ELb0ELb1ELb0EEEvNS_16Flash_bwd_paramsE,"",@"SHT_CUDA_INFO"
	.sectionflags	@""
	.align	4


	//----- nvinfo : EIATTR_CUDA_API_VERSION
	.align		4
        /*0000*/ 	.byte	0x04, 0x37
        /*0002*/ 	.short	(.L_510 - .L_509)
.L_509:
        /*0004*/ 	.word	0x00000082


	//----- nvinfo : EIATTR_SW2861232_WAR
	.align		4
.L_510:
        /*0008*/ 	.byte	0x01, 0x35
	.zero		2


	//----- nvinfo : EIATTR_PARAM_CBANK
	.align		4
        /*000c*/ 	.byte	0x04, 0x0a
        /*000e*/ 	.short	(.L_512 - .L_511)
	.align		4
.L_511:
        /*0010*/ 	.word	index@(.nv.constant0._ZN5flash44flash_bwd_dq_dk_dv_loop_seqk_parallel_kernelI23Flash_bwd_kernel_traitsILi192ELi64ELi64ELi8ELi4ELi2ELi2ELb1ELb1EN7cutlass6half_tE19Flash_kernel_traitsILi192ELi64ELi64ELi8ES3_EELb1ELb0ELb1ELb0ELb0ELb1ELb0EEEvNS_16Flash_bwd_paramsE)
        /*0014*/ 	.short	0x0160
        /*0016*/ 	.short	0x0280


	//----- nvinfo : EIATTR_CBANK_PARAM_SIZE
	.align		4
.L_512:
        /*0018*/ 	.byte	0x03, 0x19
        /*001a*/ 	.short	0x0280


	//----- nvinfo : EIATTR_KPARAM_INFO
	.align		4
        /*001c*/ 	.byte	0x04, 0x17
        /*001e*/ 	.short	(.L_514 - .L_513)
.L_513:
        /*0020*/ 	.word	0x00000000
        /*0024*/ 	.short	0x0000
        /*0026*/ 	.short	0x0000
        /*0028*/ 	.byte	0x00, 0xf0, 0x01, 0x0a


	//----- nvinfo : EIATTR_MAXREG_COUNT
	.align		4
.L_514:
        /*002c*/ 	.byte	0x03, 0x1b
        /*002e*/ 	.short	0x00ff


	//----- nvinfo : EIATTR_NUM_BARRIERS
	.align		4
        /*0030*/ 	.byte	0x02, 0x4c
        /*0032*/ 	.byte	0x01
	.zero		1


	//----- nvinfo : EIATTR_ANNOTATIONS
	.align		4
        /*0034*/ 	.byte	0x04, 0x55
        /*0036*/ 	.short	(.L_516 - .L_515)


	//   ....[0]....
.L_515:
        /* <DEDUP_REMOVED lines=50> */


	//----- nvinfo : EIATTR_MERCURY_ISA_VERSION
	.align		4
.L_516:
        /*0340*/ 	.byte	0x03, 0x5f
        /*0342*/ 	.short	0x0000


	//----- nvinfo : EIATTR_EXIT_INSTR_OFFSETS
	.align		4
        /*0344*/ 	.byte	0x04, 0x1c
        /*0346*/ 	.short	(.L_518 - .L_517)


	//   ....[0]....
.L_517:
        /*0348*/ 	.word	0x000000a0


	//   ....[1]....
        /*034c*/ 	.word	0x00008c20


	//----- nvinfo : EIATTR_CTAIDZ_USED
	.align		4
.L_518:
        /*0350*/ 	.byte	0x01, 0x04
	.zero		2


	//----- nvinfo : EIATTR_CRS_STACK_SIZE
	.align		4
        /*0354*/ 	.byte	0x04, 0x1e
        /*0356*/ 	.short	(.L_520 - .L_519)
.L_519:
        /*0358*/ 	.word	0x00000000
.L_520:


//--------------------- .nv.info._ZN5flash44flash_bwd_dq_dk_dv_loop_seqk_parallel_kernelI23Flash_bwd_kernel_traitsILi192ELi64ELi64ELi8ELi4ELi2ELi2ELb1ELb1EN7cutlass6half_tE19Flash_kernel_traitsILi192ELi64ELi64ELi8ES3_EELb0ELb0ELb1ELb0ELb0ELb1ELb1EEEvNS_16Flash_bwd_paramsE --------------------------
	.section	.nv.info._ZN5flash44flash_bwd_dq_dk_dv_loop_seqk_parallel_kernelI23Flash_bwd_kernel_traitsILi192ELi64ELi64ELi8ELi4ELi2ELi2ELb1ELb1EN7cutlass6half_tE19Flash_kernel_traitsILi192ELi64ELi64ELi8ES3_EELb0ELb0ELb1ELb0ELb0ELb1ELb1EEEvNS_16Flash_bwd_paramsE,"",@"SHT_CUDA_INFO"
	.sectionflags	@""
	.align	4


	//----- nvinfo : EIATTR_CUDA_API_VERSION
	.align		4
        /*0000*/ 	.byte	0x04, 0x37
        /*0002*/ 	.short	(.L_522 - .L_521)
.L_521:
        /*0004*/ 	.word	0x00000082


	//----- nvinfo : EIATTR_SW2861232_WAR
	.align		4
.L_522:
        /*0008*/ 	.byte	0x01, 0x35
	.zero		2


	//----- nvinfo : EIATTR_PARAM_CBANK
	.align		4
        /*000c*/ 	.byte	0x04, 0x0a
        /*000e*/ 	.short	(.L_524 - .L_523)
	.align		4
.L_523:
        /*0010*/ 	.word	index@(.nv.constant0._ZN5flash44flash_bwd_dq_dk_dv_loop_seqk_parallel_kernelI23Flash_bwd_kernel_traitsILi192ELi64ELi64ELi8ELi4ELi2ELi2ELb1ELb1EN7cutlass6half_tE19Flash_kernel_traitsILi192ELi64ELi64ELi8ES3_EELb0ELb0ELb1ELb0ELb0ELb1ELb1EEEvNS_16Flash_bwd_paramsE)
        /*0014*/ 	.short	0x0160
        /*0016*/ 	.short	0x0280


	//----- nvinfo : EIATTR_CBANK_PARAM_SIZE
	.align		4
.L_524:
        /*0018*/ 	.byte	0x03, 0x19
        /*001a*/ 	.short	0x0280


	//----- nvinfo : EIATTR_KPARAM_INFO
	.align		4
        /*001c*/ 	.byte	0x04, 0x17
        /*001e*/ 	.short	(.L_526 - .L_525)
.L_525:
        /*0020*/ 	.word	0x00000000
        /*0024*/ 	.short	0x0000
        /*0026*/ 	.short	0x0000
        /*0028*/ 	.byte	0x00, 0xf0, 0x01, 0x0a


	//----- nvinfo : EIATTR_MAXREG_COUNT
	.align		4
.L_526:
        /*002c*/ 	.byte	0x03, 0x1b
        /*002e*/ 	.short	0x00ff


	//----- nvinfo : EIATTR_NUM_BARRIERS
	.align		4
        /*0030*/ 	.byte	0x02, 0x4c
        /*0032*/ 	.byte	0x01
	.zero		1


	//----- nvinfo : EIATTR_ANNOTATIONS
	.align		4
        /*0034*/ 	.byte	0x04, 0x55
        /*0036*/ 	.short	(.L_528 - .L_527)


	//   ....[0]....
.L_527:
        /* <DEDUP_REMOVED lines=56> */


	//----- nvinfo : EIATTR_MERCURY_ISA_VERSION
	.align		4
.L_528:
        /*03a8*/ 	.byte	0x03, 0x5f
        /*03aa*/ 	.short	0x0000


	//----- nvinfo : EIATTR_EXIT_INSTR_OFFSETS
	.align		4
        /*03ac*/ 	.byte	0x04, 0x1c
        /*03ae*/ 	.short	(.L_530 - .L_529)


	//   ....[0]....
.L_529:
        /*03b0*/ 	.word	0x000000a0


	//   ....[1]....
        /*03b4*/ 	.word	0x000085f0


	//----- nvinfo : EIATTR_CTAIDZ_USED
	.align		4
.L_530:
        /*03b8*/ 	.byte	0x01, 0x04
	.zero		2


	//----- nvinfo : EIATTR_CRS_STACK_SIZE
	.align		4
        /*03bc*/ 	.byte	0x04, 0x1e
        /*03be*/ 	.short	(.L_532 - .L_531)
.L_531:
        /*03c0*/ 	.word	0x00000000
.L_532:


//--------------------- .nv.info._ZN5flash44flash_bwd_dq_dk_dv_loop_seqk_parallel_kernelI23Flash_bwd_kernel_traitsILi192ELi64ELi64ELi8ELi4ELi2ELi2ELb1ELb1EN7cutlass6half_tE19Flash_kernel_traitsILi192ELi64ELi64ELi8ES3_EELb1ELb0ELb1ELb1ELb0ELb0ELb0EEEvNS_16Flash_bwd_paramsE --------------------------
	.section	.nv.info._ZN5flash44flash_bwd_dq_dk_dv_loop_seqk_parallel_kernelI23Flash_bwd_kernel_traitsILi192ELi64ELi64ELi8ELi4ELi2ELi2ELb1ELb1EN7cutlass6half_tE19Flash_kernel_traitsILi192ELi64ELi64ELi8ES3_EELb1ELb0ELb1ELb1ELb0ELb0ELb0EEEvNS_16Flash_bwd_paramsE,"",@"SHT_CUDA_INFO"
	.sectionflags	@""
	.align	4


	//----- nvinfo : EIATTR_CUDA_API_VERSION
	.align		4
        /*0000*/ 	.byte	0x04, 0x37
        /*0002*/ 	.short	(.L_534 - .L_533)
.L_533:
        /*0004*/ 	.word	0x00000082


	//----- nvinfo : EIATTR_SW2861232_WAR
	.align		4
.L_534:
        /*0008*/ 	.byte	0x01, 0x35
	.zero		2


	//----- nvinfo : EIATTR_PARAM_CBANK
	.align		4
        /*000c*/ 	.byte	0x04, 0x0a
        /*000e*/ 	.short	(.L_536 - .L_535)
	.align		4
.L_535:
        /*0010*/ 	.word	index@(.nv.constant0._ZN5flash44flash_bwd_dq_dk_dv_loop_seqk_parallel_kernelI23Flash_bwd_kernel_traitsILi192ELi64ELi64ELi8ELi4ELi2ELi2ELb1ELb1EN7cutlass6half_tE19Flash_kernel_traitsILi192ELi64ELi64ELi8ES3_EELb1ELb0ELb1ELb1ELb0ELb0ELb0EEEvNS_16Flash_bwd_paramsE)
        /*0014*/ 	.short	0x0160
        /*0016*/ 	.short	0x0280


	//----- nvinfo : EIATTR_CBANK_PARAM_SIZE
	.align		4
.L_536:
        /*0018*/ 	.byte	0x03, 0x19
        /*001a*/ 	.short	0x0280


	//----- nvinfo : EIATTR_KPARAM_INFO
	.align		4
        /*001c*/ 	.byte	0x04, 0x17
        /*001e*/ 	.short	(.L_538 - .L_537)
.L_537:
        /*0020*/ 	.word	0x00000000
        /*0024*/ 	.short	0x0000
        /*0026*/ 	.short	0x0000
        /*0028*/ 	.byte	0x00, 0xf0, 0x01, 0x0a


	//----- nvinfo : EIATTR_MAXREG_COUNT
	.align		4
.L_538:
        /*002c*/ 	.byte	0x03, 0x1b
        /*002e*/ 	.short	0x00ff


	//----- nvinfo : EIATTR_NUM_BARRIERS
	.align		4
        /*0030*/ 	.byte	0x02, 0x4c
        /*0032*/ 	.byte	0x01
	.zero		1


	//----- nvinfo : EIATTR_ANNOTATIONS
	.align		4
        /*0034*/ 	.byte	0x04, 0x55
        /*0036*/ 	.short	(.L_540 - .L_539)


	//   ....[0]....
.L_539:
        /* <DEDUP_REMOVED lines=62> */


	//----- nvinfo : EIATTR_MERCURY_ISA_VERSION
	.align		4
.L_540:
        /*0408*/ 	.byte	0x03, 0x5f
        /*040a*/ 	.short	0x0000


	//----- nvinfo : EIATTR_EXIT_INSTR_OFFSETS
	.align		4
        /*040c*/ 	.byte	0x04, 0x1c
        /*040e*/ 	.short	(.L_542 - .L_541)


	//   ....[0]....
.L_541:
        /*0410*/ 	.word	0x000000a0


	//   ....[1]....
        /*0414*/ 	.word	0x0000a2b0


	//----- nvinfo : EIATTR_CTAIDZ_USED
	.align		4
.L_542:
        /*0418*/ 	.byte	0x01, 0x04
	.zero		2


	//----- nvinfo : EIATTR_CRS_STACK_SIZE
	.align		4
        /*041c*/ 	.byte	0x04, 0x1e
        /*041e*/ 	.short	(.L_544 - .L_543)
.L_543:
        /*0420*/ 	.word	0x00000000
.L_544:


//--------------------- .nv.info._ZN5flash44flash_bwd_dq_dk_dv_loop_seqk_parallel_kernelI23Flash_bwd_kernel_traitsILi192ELi64ELi64ELi8ELi4ELi2ELi2ELb1ELb1EN7cutlass6half_tE19Flash_kernel_traitsILi192ELi64ELi64ELi8ES3_EELb0ELb0ELb1ELb1ELb0ELb0ELb1EEEvNS_16Flash_bwd_paramsE --------------------------
	.section	.nv.info._ZN5flash44flash_bwd_dq_dk_dv_loop_seqk_parallel_kernelI23Flash_bwd_kernel_traitsILi192ELi64ELi64ELi8ELi4ELi2ELi2ELb1ELb1EN7cutlass6half_tE19Flash_kernel_traitsILi192ELi64ELi64ELi8ES3_EELb0ELb0ELb1ELb1ELb0ELb0ELb1EEEvNS_16Flash_bwd_paramsE,"",@"SHT_CUDA_INFO"
	.sectionflags	@""
	.align	4


	//----- nvinfo : EIATTR_CUDA_API_VERSION
	.align		4
        /*0000*/ 	.byte	0x04, 0x37
        /*0002*/ 	.short	(.L_546 - .L_545)
.L_545:
        /*0004*/ 	.word	0x00000082


	//----- nvinfo : EIATTR_SW2861232_WAR
	.align		4
.L_546:
        /*0008*/ 	.byte	0x01, 0x35
	.zero		2


	//----- nvinfo : EIATTR_PARAM_CBANK
	.align		4
        /*000c*/ 	.byte	0x04, 0x0a
        /*000e*/ 	.short	(.L_548 - .L_547)
	.align		4
.L_547:
        /*0010*/ 	.word	index@(.nv.constant0._ZN5flash44flash_bwd_dq_dk_dv_loop_seqk_parallel_kernelI23Flash_bwd_kernel_traitsILi192ELi64ELi64ELi8ELi4ELi2ELi2ELb1ELb1EN7cutlass6half_tE19Flash_kernel_traitsILi192ELi64ELi64ELi8ES3_EELb0ELb0ELb1ELb1ELb0ELb0ELb1EEEvNS_16Flash_bwd_paramsE)
        /*0014*/ 	.short	0x0160
        /*0016*/ 	.short	0x0280


	//----- nvinfo : EIATTR_CBANK_PARAM_SIZE
	.align		4
.L_548:
        /*0018*/ 	.byte	0x03, 0x19
        /*001a*/ 	.short	0x0280


	//----- nvinfo : EIATTR_KPARAM_INFO
	.align		4
        /*001c*/ 	.byte	0x04, 0x17
        /*001e*/ 	.short	(.L_550 - .L_549)
.L_549:
        /*0020*/ 	.word	0x00000000
        /*0024*/ 	.short	0x0000
        /*0026*/ 	.short	0x0000
        /*0028*/ 	.byte	0x00, 0xf0, 0x01, 0x0a


	//----- nvinfo : EIATTR_MAXREG_COUNT
	.align		4
.L_550:
        /*002c*/ 	.byte	0x03, 0x1b
        /*002e*/ 	.short	0x00ff


	//----- nvinfo : EIATTR_NUM_BARRIERS
	.align		4
        /*0030*/ 	.byte	0x02, 0x4c
        /*0032*/ 	.byte	0x01
	.zero		1


	//----- nvinfo : EIATTR_ANNOTATIONS
	.align		4
        /*0034*/ 	.byte	0x04, 0x55
        /*0036*/ 	.short	(.L_552 - .L_551)


	//   ....[0]....
.L_551:
        /* <DEDUP_REMOVED lines=69> */


	//----- nvinfo : EIATTR_MERCURY_ISA_VERSION
	.align		4
.L_552:
        /*0470*/ 	.byte	0x03, 0x5f
        /*0472*/ 	.short	0x0000


	//----- nvinfo : EIATTR_EXIT_INSTR_OFFSETS
	.align		4
        /*0474*/ 	.byte	0x04, 0x1c
        /*0476*/ 	.short	(.L_554 - .L_553)


	//   ....[0]....
.L_553:
        /*0478*/ 	.word	0x000000a0


	//   ....[1]....
        /*047c*/ 	.word	0x00009c80


	//----- nvinfo : EIATTR_CTAIDZ_USED
	.align		4
.L_554:
        /*0480*/ 	.byte	0x01, 0x04
	.zero		2


	//----- nvinfo : EIATTR_CRS_STACK_SIZE
	.align		4
        /*0484*/ 	.byte	0x04, 0x1e
        /*0486*/ 	.short	(.L_556 - .L_555)
.L_555:
        /*0488*/ 	.word	0x00000000
.L_556:


//--------------------- .nv.info._ZN5flash25flash_bwd_dot_do_o_kernelILb0E23Flash_bwd_kernel_traitsILi192ELi64ELi64ELi8ELi4ELi2ELi2ELb1ELb1EN7cutlass6half_tE19Flash_kernel_traitsILi192ELi64ELi64ELi8ES3_EEEEvNS_16Flash_bwd_paramsE --------------------------
	.section	.nv.info._ZN5flash25flash_bwd_dot_do_o_kernelILb0E23Flash_bwd_kernel_traitsILi192ELi64ELi64ELi8ELi4ELi2ELi2ELb1ELb1EN7cutlass6half_tE19Flash_kernel_traitsILi192ELi64ELi64ELi8ES3_EEEEvNS_16Flash_bwd_paramsE,"",@"SHT_CUDA_INFO"
	.sectionflags	@""
	.align	4


	//----- nvinfo : EIATTR_CUDA_API_VERSION
	.align		4
        /*0000*/ 	.byte	0x04, 0x37
        /*0002*/ 	.short	(.L_558 - .L_557)
.L_557:
        /*0004*/ 	.word	0x00000082


	//----- nvinfo : EIATTR_SW2861232_WAR
	.align		4
.L_558:
        /*0008*/ 	.byte	0x01, 0x35
	.zero		2


	//----- nvinfo : EIATTR_PARAM_CBANK
	.align		4
        /*000c*/ 	.byte	0x04, 0x0a
        /*000e*/ 	.short	(.L_560 - .L_559)
	.align		4
.L_559:
        /*0010*/ 	.word	index@(.nv.constant0._ZN5flash25flash_bwd_dot_do_o_kernelILb0E23Flash_bwd_kernel_traitsILi192ELi64ELi64ELi8ELi4ELi2ELi2ELb1ELb1EN7cutlass6half_tE19Flash_kernel_traitsILi192ELi64ELi64ELi8ES3_EEEEvNS_16Flash_bwd_paramsE)
        /*0014*/ 	.short	0x0160
        /*0016*/ 	.short	0x0280


	//----- nvinfo : EIATTR_CBANK_PARAM_SIZE
	.align		4
.L_560:
        /*0018*/ 	.byte	0x03, 0x19
        /*001a*/ 	.short	0x0280


	//----- nvinfo : EIATTR_KPARAM_INFO
	.align		4
        /*001c*/ 	.byte	0x04, 0x17
        /*001e*/ 	.short	(.L_562 - .L_561)
.L_561:
        /*0020*/ 	.word	0x00000000
        /*0024*/ 	.short	0x0000
        /*0026*/ 	.short	0x0000
        /*0028*/ 	.byte	0x00, 0xf0, 0x01, 0x0a


	//----- nvinfo : EIATTR_MAXREG_COUNT
	.align		4
.L_562:
        /*002c*/ 	.byte	0x03, 0x1b
        /*002e*/ 	.short	0x00ff


	//----- nvinfo : EIATTR_MERCURY_ISA_VERSION
	.align		4
        /*0030*/ 	.byte	0x03, 0x5f
        /*0032*/ 	.short	0x0000


	//----- nvinfo : EIATTR_COOP_GROUP_MASK_REGIDS
	.align		4
        /*0034*/ 	.byte	0x04, 0x29
        /*0036*/ 	.short	(.L_564 - .L_563)


	//   ....[0]....
.L_563:
        /*0038*/ 	.word	0xffffffff


	//   ....[1]....
        /*003c*/ 	.word	0xffffffff


	//   ....[2]....
        /*0040*/ 	.word	0xffffffff


	//   ....[3]....
        /*0044*/ 	.word	0xffffffff


	//   ....[4]....
        /*0048*/ 	.word	0xffffffff


	//   ....[5]....
        /*004c*/ 	.word	0xffffffff


	//----- nvinfo : EIATTR_COOP_GROUP_INSTR_OFFSETS
	.align		4
.L_564:
        /*0050*/ 	.byte	0x04, 0x28
        /*0052*/ 	.short	(.L_566 - .L_565)


	//   ....[0]....
.L_565:
        /*0054*/ 	.word	0x00001580


	//   ....[1]....
        /*0058*/ 	.word	0x000015c0


	//   ....[2]....
        /*005c*/ 	.word	0x000015e0


	//   ....[3]....
        /*0060*/ 	.word	0x00001600


	//   ....[4]....
        /*0064*/ 	.word	0x00001640


	//   ....[5]....
        /*0068*/ 	.word	0x00001690


	//----- nvinfo : EIATTR_EXIT_INSTR_OFFSETS
	.align		4
.L_566:
        /*006c*/ 	.byte	0x04, 0x1c
        /*006e*/ 	.short	(.L_568 - .L_567)


	//   ....[0]....
.L_567:
        /*0070*/ 	.word	0x000000f0


	//   ....[1]....
        /*0074*/ 	.word	0x000016e0


	//   ....[2]....
        /*0078*/ 	.word	0x00001710


	//----- nvinfo : EIATTR_CTAIDZ_USED
	.align		4
.L_568:
        /*007c*/ 	.byte	0x01, 0x04
	.zero		2


	//----- nvinfo : EIATTR_CRS_STACK_SIZE
	.align		4
        /*0080*/ 	.byte	0x04, 0x1e
        /*0082*/ 	.short	(.L_570 - .L_569)
.L_569:
        /*0084*/ 	.word	0x00000000
.L_570:


//--------------------- .nv.info._ZN5flash25flash_bwd_dot_do_o_kernelILb1E23Flash_bwd_kernel_traitsILi192ELi64ELi64ELi8ELi4ELi2ELi2ELb1ELb1EN7cutlass6half_tE19Flash_kernel_traitsILi192ELi64ELi64ELi8ES3_EEEEvNS_16Flash_bwd_paramsE --------------------------
	.section	.nv.info._ZN5flash25flash_bwd_dot_do_o_kernelILb1E23Flash_bwd_kernel_traitsILi192ELi64ELi64ELi8ELi4ELi2ELi2ELb1ELb1EN7cutlass6half_tE19Flash_kernel_traitsILi192ELi64ELi64ELi8ES3_EEEEvNS_16Flash_bwd_paramsE,"",@"SHT_CUDA_INFO"
	.sectionflags	@""
	.align	4


	//----- nvinfo : EIATTR_CUDA_API_VERSION
	.align		4
        /*0000*/ 	.byte	0x04, 0x37
        /*0002*/ 	.short	(.L_572 - .L_571)
.L_571:
        /*0004*/ 	.word	0x00000082


	//----- nvinfo : EIATTR_SW2861232_WAR
	.align		4
.L_572:
        /*0008*/ 	.byte	0x01, 0x35
	.zero		2


	//----- nvinfo : EIATTR_PARAM_CBANK
	.align		4
        /*000c*/ 	.byte	0x04, 0x0a
        /*000e*/ 	.short	(.L_574 - .L_573)
	.align		4
.L_573:
        /*0010*/ 	.word	index@(.nv.constant0._ZN5flash25flash_bwd_dot_do_o_kernelILb1E23Flash_bwd_kernel_traitsILi192ELi64ELi64ELi8ELi4ELi2ELi2ELb1ELb1EN7cutlass6half_tE19Flash_kernel_traitsILi192ELi64ELi64ELi8ES3_EEEEvNS_16Flash_bwd_paramsE)
        /*0014*/ 	.short	0x0160
        /*0016*/ 	.short	0x0280


	//----- nvinfo : EIATTR_CBANK_PARAM_SIZE
	.align		4
.L_574:
        /*0018*/ 	.byte	0x03, 0x19
        /*001a*/ 	.short	0x0280


	//----- nvinfo : EIATTR_KPARAM_INFO
	.align		4
        /*001c*/ 	.byte	0x04, 0x17
        /*001e*/ 	.short	(.L_576 - .L_575)
.L_575:
        /*0020*/ 	.word	0x00000000
        /*0024*/ 	.short	0x0000
        /*0026*/ 	.short	0x0000
        /*0028*/ 	.byte	0x00, 0xf0, 0x01, 0x0a


	//----- nvinfo : EIATTR_MAXREG_COUNT
	.align		4
.L_576:
        /*002c*/ 	.byte	0x03, 0x1b
        /*002e*/ 	.short	0x00ff


	//----- nvinfo : EIATTR_MERCURY_ISA_VERSION
	.align		4
        /*0030*/ 	.byte	0x03, 0x5f
        /*0032*/ 	.short	0x0000


	//----- nvinfo : EIATTR_COOP_GROUP_MASK_REGIDS
	.align		4
        /*0034*/ 	.byte	0x04, 0x29
        /*0036*/ 	.short	(.L_578 - .L_577)


	//   ....[0]....
.L_577:
        /*0038*/ 	.word	0xffffffff


	//   ....[1]....
        /*003c*/ 	.word	0xffffffff


	//   ....[2]....
        /*0040*/ 	.word	0xffffffff


	//   ....[3]....
        /*0044*/ 	.word	0xffffffff


	//   ....[4]....
        /*0048*/ 	.word	0xffffffff


	//   ....[5]....
        /*004c*/ 	.word	0xffffffff


	//----- nvinfo : EIATTR_COOP_GROUP_INSTR_OFFSETS
	.align		4
.L_578:
        /*0050*/ 	.byte	0x04, 0x28
        /*0052*/ 	.short	(.L_580 - .L_579)


	//   ....[0]....
.L_579:
        /*0054*/ 	.word	0x000018f0


	//   ....[1]....
        /*0058*/ 	.word	0x00001910


	//   ....[2]....
        /*005c*/ 	.word	0x00001960


	//   ....[3]....
        /*0060*/ 	.word	0x00001980


	//   ....[4]....
        /*0064*/ 	.word	0x000019d0


	//   ....[5]....
        /*0068*/ 	.word	0x000019f0


	//----- nvinfo : EIATTR_EXIT_INSTR_OFFSETS
	.align		4
.L_580:
        /*006c*/ 	.byte	0x04, 0x1c
        /*006e*/ 	.short	(.L_582 - .L_581)


	//   ....[0]....
.L_581:
        /*0070*/ 	.word	0x000000f0


	//   ....[1]....
        /*0074*/ 	.word	0x00001b60


	//----- nvinfo : EIATTR_CTAIDZ_USED
	.align		4
.L_582:
        /*0078*/ 	.byte	0x01, 0x04
	.zero		2


	//----- nvinfo : EIATTR_CRS_STACK_SIZE
	.align		4
        /*007c*/ 	.byte	0x04, 0x1e
        /*007e*/ 	.short	(.L_584 - .L_583)
.L_583:
        /*0080*/ 	.word	0x00000000
.L_584:


//--------------------- .nv.info._ZN5flash27flash_bwd_convert_dq_kernelI23Flash_bwd_kernel_traitsILi192ELi64ELi64ELi8ELi4ELi2ELi2ELb0ELb0EN7cutlass6half_tE19Flash_kernel_traitsILi192ELi64ELi64ELi8ES3_EEEEvNS_16Flash_bwd_paramsEi --------------------------
	.section	.nv.info._ZN5flash27flash_bwd_convert_dq_kernelI23Flash_bwd_kernel_traitsILi192ELi64ELi64ELi8ELi4ELi2ELi2ELb0ELb0EN7cutlass6half_tE19Flash_kernel_traitsILi192ELi64ELi64ELi8ES3_EEEEvNS_16Flash_bwd_paramsEi,"",@"SHT_CUDA_INFO"
	.sectionflags	@""
	.align	4


	//----- nvinfo : EIATTR_CUDA_API_VERSION
	.align		4
        /*0000*/ 	.byte	0x04, 0x37
        /*0002*/ 	.short	(.L_586 - .L_585)
.L_585:
        /*0004*/ 	.word	0x00000082


	//----- nvinfo : EIATTR_SW2861232_WAR
	.align		4
.L_586:
        /*0008*/ 	.byte	0x01, 0x35
	.zero		2


	//----- nvinfo : EIATTR_PARAM_CBANK
	.align		4
        /*000c*/ 	.byte	0x04, 0x0a
        /*000e*/ 	.short	(.L_588 - .L_587)
	.align		4
.L_587:
        /*0010*/ 	.word	index@(.nv.constant0._ZN5flash27flash_bwd_convert_dq_kernelI23Flash_bwd_kernel_traitsILi192ELi64ELi64ELi8ELi4ELi2ELi2ELb0ELb0EN7cutlass6half_tE19Flash_kernel_traitsILi192ELi64ELi64ELi8ES3_EEEEvNS_16Flash_bwd_paramsEi)
        /*0014*/ 	.short	0x0160
        /*0016*/ 	.short	0x0284


	//----- nvinfo : EIATTR_CBANK_PARAM_SIZE
	.align		4
.L_588:
        /*0018*/ 	.byte	0x03, 0x19
        /*001a*/ 	.short	0x0284


	//----- nvinfo : EIATTR_KPARAM_INFO
	.align		4
        /*001c*/ 	.byte	0x04, 0x17
        /*001e*/ 	.short	(.L_590 - .L_589)
.L_589:
        /*0020*/ 	.word	0x00000000
        /*0024*/ 	.short	0x0001
        /*0026*/ 	.short	0x0280
        /*0028*/ 	.byte	0x00, 0xf0, 0x11, 0x00


	//----- nvinfo : EIATTR_KPARAM_INFO
	.align		4
.L_590:
        /*002c*/ 	.byte	0x04, 0x17
        /*002e*/ 	.short	(.L_592 - .L_591)
.L_591:
        /*0030*/ 	.word	0x00000000
        /*0034*/ 	.short	0x0000
        /*0036*/ 	.short	0x0000
        /*0038*/ 	.byte	0x00, 0xf0, 0x01, 0x0a


	//----- nvinfo : EIATTR_MAXREG_COUNT
	.align		4
.L_592:
        /*003c*/ 	.byte	0x03, 0x1b
        /*003e*/ 	.short	0x00ff


	//----- nvinfo : EIATTR_NUM_BARRIERS
	.align		4
        /*0040*/ 	.byte	0x02, 0x4c
        /*0042*/ 	.byte	0x01
	.zero		1


	//----- nvinfo : EIATTR_MERCURY_ISA_VERSION
	.align		4
        /*0044*/ 	.byte	0x03, 0x5f
        /*0046*/ 	.short	0x0000


	//----- nvinfo : EIATTR_EXIT_INSTR_OFFSETS
	.align		4
        /*0048*/ 	.byte	0x04, 0x1c
        /*004a*/ 	.short	(.L_594 - .L_593)


	//   ....[0]....
.L_593:
        /*004c*/ 	.word	0x000000f0


	//   ....[1]....
        /*0050*/ 	.word	0x00001b80


	//   ....[2]....
        /*0054*/ 	.word	0x00001c80


	//   ....[3]....
        /*0058*/ 	.word	0x00001ca0


	//----- nvinfo : EIATTR_CTAIDZ_USED
	.align		4
.L_594:
        /*005c*/ 	.byte	0x01, 0x04
	.zero		2


	//----- nvinfo : EIATTR_CRS_STACK_SIZE
	.align		4
        /*0060*/ 	.byte	0x04, 0x1e
        /*0062*/ 	.short	(.L_596 - .L_595)
.L_595:
        /*0064*/ 	.word	0x00000000
.L_596:


//--------------------- .nv.info._ZN5flash44flash_bwd_dq_dk_dv_loop_seqk_parallel_kernelI23Flash_bwd_kernel_traitsILi192ELi64ELi64ELi8ELi4ELi2ELi2ELb0ELb0EN7cutlass6half_tE19Flash_kernel_traitsILi192ELi64ELi64ELi8ES3_EELb1ELb0ELb0ELb0ELb0ELb0ELb0EEEvNS_16Flash_bwd_paramsE --------------------------
	.section	.nv.info._ZN5flash44flash_bwd_dq_dk_dv_loop_seqk_parallel_kernelI23Flash_bwd_kernel_traitsILi192ELi64ELi64ELi8ELi4ELi2ELi2ELb0ELb0EN7cutlass6half_tE19Flash_kernel_traitsILi192ELi64ELi64ELi8ES3_EELb1ELb0ELb0ELb0ELb0ELb0ELb0EEEvNS_16Flash_bwd_paramsE,"",@"SHT_CUDA_INFO"
	.sectionflags	@""
	.align	4


	//----- nvinfo : EIATTR_CUDA_API_VERSION
	.align		4
        /*0000*/ 	.byte	0x04, 0x37
        /*0002*/ 	.short	(.L_598 - .L_597)
.L_597:
        /*0004*/ 	.word	0x00000082


	//----- nvinfo : EIATTR_SW2861232_WAR
	.align		4
.L_598:
        /*0008*/ 	.byte	0x01, 0x35
	.zero		2


	//----- nvinfo : EIATTR_PARAM_CBANK
	.align		4
        /*000c*/ 	.byte	0x04, 0x0a
        /*000e*/ 	.short	(.L_600 - .L_599)
	.align		4
.L_599:
        /*0010*/ 	.word	index@(.nv.constant0._ZN5flash44flash_bwd_dq_dk_dv_loop_seqk_parallel_kernelI23Flash_bwd_kernel_traitsILi192ELi64ELi64ELi8ELi4ELi2ELi2ELb0ELb0EN7cutlass6half_tE19Flash_kernel_traitsILi192ELi64ELi64ELi8ES3_EELb1ELb0ELb0ELb0ELb0ELb0ELb0EEEvNS_16Flash_bwd_paramsE)
        /*0014*/ 	.short	0x0160
        /*0016*/ 	.short	0x0280


	//----- nvinfo : EIATTR_CBANK_PARAM_SIZE
	.align		4
.L_600:
        /*0018*/ 	.byte	0x03, 0x19
        /*001a*/ 	.short	0x0280


	//----- nvinfo : EIATTR_KPARAM_INFO
	.align		4
        /*001c*/ 	.byte	0x04, 0x17
        /*001e*/ 	.short	(.L_602 - .L_601)
.L_601:
        /*0020*/ 	.word	0x00000000
        /*0024*/ 	.short	0x0000
        /*0026*/ 	.short	0x0000
        /*0028*/ 	.byte	0x00, 0xf0, 0x01, 0x0a


	//----- nvinfo : EIATTR_MAXREG_COUNT
	.align		4
.L_602:
        /*002c*/ 	.byte	0x03, 0x1b
        /*002e*/ 	.short	0x00ff


	//----- nvinfo : EIATTR_NUM_BARRIERS
	.align		4
        /*0030*/ 	.byte	0x02, 0x4c
        /*0032*/ 	.byte	0x01
	.zero		1


	//----- nvinfo : EIATTR_ANNOTATIONS
	.align		4
        /*0034*/ 	.byte	0x04, 0x55
        /*0036*/ 	.short	(.L_604 - .L_603)


	//   ....[0]....
.L_603:
        /*0038*/ 	.word	0x00000001
        /*003c*/ 	.byte	0x10, 0x03, 0x00, 0x00, 0x01, 0x00, 0x00, 0x00, 0x40, 0x05, 0x00, 0x00, 0x01, 0x00, 0x00, 0x00
        /*004c*/ 	.byte	0x80, 0x05, 0x00, 0x00, 0x01, 0x00, 0x00, 0x00, 0x90, 0x0a, 0x00, 0x00, 0x01, 0x00, 0x00, 0x00
        /*005c*/ 	.byte	0x10, 0x14, 0x00, 0x00, 0x01, 0x00, 0x00, 0x00, 0xc0, 0x1c, 0x00, 0x00, 0x01, 0x00, 0x00, 0x00
        /*006c*/ 	.byte	0x70, 0x2e, 0x00, 0x00, 0x01, 0x00, 0x00, 0x00, 0xd0, 0x71, 0x00, 0x00, 0x01, 0x00, 0x00, 0x00
        /*007c*/ 	.byte	0x30, 0x87, 0x00, 0x00


	//----- nvinfo : EIATTR_MERCURY_ISA_VERSION
	.align		4
.L_604:
        /*0080*/ 	.byte	0x03, 0x5f
        /*0082*/ 	.short	0x0000


	//----- nvinfo : EIATTR_EXIT_INSTR_OFFSETS
	.align		4
        /*0084*/ 	.byte	0x04, 0x1c
        /*0086*/ 	.short	(.L_606 - .L_605)


	//   ....[0]....
.L_605:
        /*0088*/ 	.word	0x00000090


	//   ....[1]....
        /*008c*/ 	.word	0x00008fb0


	//----- nvinfo : EIATTR_CTAIDZ_USED
	.align		4
.L_606:
        /*0090*/ 	.byte	0x01, 0x04
	.zero		2


	//----- nvinfo : EIATTR_CRS_STACK_SIZE
	.align		4
        /*0094*/ 	.byte	0x04, 0x1e
        /*0096*/ 	.short	(.L_608 - .L_607)
.L_607:
        /*0098*/ 	.word	0x00000000
.L_608:


//--------------------- .nv.info._ZN5flash44flash_bwd_dq_dk_dv_loop_seqk_parallel_kernelI23Flash_bwd_kernel_traitsILi192ELi64ELi64ELi8ELi4ELi2ELi2ELb0ELb0EN7cutlass6half_tE19Flash_kernel_traitsILi192ELi64ELi64ELi8ES3_EELb0ELb0ELb0ELb0ELb0ELb0ELb1EEEvNS_16Flash_bwd_paramsE --------------------------
	.section	.nv.info._ZN5flash44flash_bwd_dq_dk_dv_loop_seqk_parallel_kernelI23Flash_bwd_kernel_traitsILi192ELi64ELi64ELi8ELi4ELi2ELi2ELb0ELb0EN7cutlass6half_tE19Flash_kernel_traitsILi192ELi64ELi64ELi8ES3_EELb0ELb0ELb0ELb0ELb0ELb0ELb1EEEvNS_16Flash_bwd_paramsE,"",@"SHT_CUDA_INFO"
	.sectionflags	@""
	.align	4


	//----- nvinfo : EIATTR_CUDA_API_VERSION
	.align		4
        /*0000*/ 	.byte	0x04, 0x37
        /*0002*/ 	.short	(.L_610 - .L_609)
.L_609:
        /*0004*/ 	.word	0x00000082


	//----- nvinfo : EIATTR_SW2861232_WAR
	.align		4
.L_610:
        /*0008*/ 	.byte	0x01, 0x35
	.zero		2


	//----- nvinfo : EIATTR_PARAM_CBANK
	.align		4
        /*000c*/ 	.byte	0x04, 0x0a
        /*000e*/ 	.short	(.L_612 - .L_611)
	.align		4
.L_611:
        /*0010*/ 	.word	index@(.nv.constant0._ZN5flash44flash_bwd_dq_dk_dv_loop_seqk_parallel_kernelI23Flash_bwd_kernel_traitsILi192ELi64ELi64ELi8ELi4ELi2ELi2ELb0ELb0EN7cutlass6half_tE19Flash_kernel_traitsILi192ELi64ELi64ELi8ES3_EELb0ELb0ELb0ELb0ELb0ELb0ELb1EEEvNS_16Flash_bwd_paramsE)
        /*0014*/ 	.short	0x0160
        /*0016*/ 	.short	0x0280


	//----- nvinfo : EIATTR_CBANK_PARAM_SIZE
	.align		4
.L_612:
        /*0018*/ 	.byte	0x03, 0x19
        /*001a*/ 	.short	0x0280


	//----- nvinfo : EIATTR_KPARAM_INFO
	.align		4
        /*001c*/ 	.byte	0x04, 0x17
        /*001e*/ 	.short	(.L_614 - .L_613)
.L_613:
        /*0020*/ 	.word	0x00000000
        /*0024*/ 	.short	0x0000
        /*0026*/ 	.short	0x0000
        /*0028*/ 	.byte	0x00, 0xf0, 0x01, 0x0a


	//----- nvinfo : EIATTR_MAXREG_COUNT
	.align		4
.L_614:
        /*002c*/ 	.byte	0x03, 0x1b
        /*002e*/ 	.short	0x00ff


	//----- nvinfo : EIATTR_NUM_BARRIERS
	.align		4
        /*0030*/ 	.byte	0x02, 0x4c
        /*0032*/ 	.byte	0x01
	.zero		1


	//----- nvinfo : EIATTR_ANNOTATIONS
	.align		4
        /*0034*/ 	.byte	0x04, 0x55
        /*0036*/ 	.short	(.L_616 - .L_615)


	//   ....[0]....
.L_615:
        /*0038*/ 	.word	0x00000001
        /*003c*/ 	.byte	0x50, 0x04, 0x00, 0x00, 0x01, 0x00, 0x00, 0x00, 0x90, 0x05, 0x00, 0x00, 0x01, 0x00, 0x00, 0x00
        /*004c*/ 	.byte	0xd0, 0x05, 0x00, 0x00, 0x01, 0x00, 0x00, 0x00, 0xa0, 0x07, 0x00, 0x00, 0x01, 0x00, 0x00, 0x00
        /*005c*/ 	.byte	0x00, 0x08, 0x00, 0x00, 0x01, 0x00, 0x00, 0x00, 0x40, 0x14, 0x00, 0x00, 0x01, 0x00, 0x00, 0x00
        /*006c*/ 	.byte	0xf0, 0x1c, 0x00, 0x00, 0x01, 0x00, 0x00, 0x00, 0x70, 0x23, 0x00, 0x00, 0x01, 0x00, 0x00, 0x00
        /*007c*/ 	.byte	0x80, 0x23, 0x00, 0x00, 0x01, 0x00, 0x00, 0x00, 0xf0, 0x2e, 0x00, 0x00


	//----- nvinfo : EIATTR_MERCURY_ISA_VERSION
	.align		4
.L_616:
        /*0088*/ 	.byte	0x03, 0x5f
        /*008a*/ 	.short	0x0000


	//----- nvinfo : EIATTR_EXIT_INSTR_OFFSETS
	.align		4
        /*008c*/ 	.byte	0x04, 0x1c
        /*008e*/ 	.short	(.L_618 - .L_617)


	//   ....[0]....
.L_617:
        /*0090*/ 	.word	0x00000090


	//   ....[1]....
        /*0094*/ 	.word	0x000088b0


	//----- nvinfo : EIATTR_CTAIDZ_USED
	.align		4
.L_618:
        /*0098*/ 	.byte	0x01, 0x04
	.zero		2


	//----- nvinfo : EIATTR_CRS_STACK_SIZE
	.align		4
        /*009c*/ 	.byte	0x04, 0x1e
        /*009e*/ 	.short	(.L_620 - .L_619)
.L_619:
        /*00a0*/ 	.word	0x00000000
.L_620:


//--------------------- .nv.info._ZN5flash44flash_bwd_dq_dk_dv_loop_seqk_parallel_kernelI23Flash_bwd_kernel_traitsILi192ELi64ELi64ELi8ELi4ELi2ELi2ELb0ELb0EN7cutlass6half_tE19Flash_kernel_traitsILi192ELi64ELi64ELi8ES3_EELb1ELb0ELb1ELb0ELb0ELb0ELb0EEEvNS_16Flash_bwd_paramsE --------------------------
	.section	.nv.info._ZN5flash44flash_bwd_dq_dk_dv_loop_seqk_parallel_kernelI23Flash_bwd_kernel_traitsILi192ELi64ELi64ELi8ELi4ELi2ELi2ELb0ELb0EN7cutlass6half_tE19Flash_kernel_traitsILi192ELi64ELi64ELi8ES3_EELb1ELb0ELb1ELb0ELb0ELb0ELb0EEEvNS_16Flash_bwd_paramsE,"",@"SHT_CUDA_INFO"
	.sectionflags	@""
	.align	4


	//----- nvinfo : EIATTR_CUDA_API_VERSION
	.align		4
        /*0000*/ 	.byte	0x04, 0x37
        /*0002*/ 	.short	(.L_622 - .L_621)
.L_621:
        /*0004*/ 	.word	0x00000082


	//----- nvinfo : EIATTR_SW2861232_WAR
	.align		4
.L_622:
        /*0008*/ 	.byte	0x01, 0x35
	.zero		2


	//----- nvinfo : EIATTR_PARAM_CBANK
	.align		4
        /*000c*/ 	.byte	0x04, 0x0a
        /*000e*/ 	.short	(.L_624 - .L_623)
	.align		4
.L_623:
        /*0010*/ 	.word	index@(.nv.constant0._ZN5flash44flash_bwd_dq_dk_dv_loop_seqk_parallel_kernelI23Flash_bwd_kernel_traitsILi192ELi64ELi64ELi8ELi4ELi2ELi2ELb0ELb0EN7cutlass6half_tE19Flash_kernel_traitsILi192ELi64ELi64ELi8ES3_EELb1ELb0ELb1ELb0ELb0ELb0ELb0EEEvNS_16Flash_bwd_paramsE)
        /*0014*/ 	.short	0x0160
        /*0016*/ 	.short	0x0280


	//----- nvinfo : EIATTR_CBANK_PARAM_SIZE
	.align		4
.L_624:
        /*0018*/ 	.byte	0x03, 0x19
        /*001a*/ 	.short	0x0280


	//----- nvinfo : EIATTR_KPARAM_INFO
	.align		4
        /*001c*/ 	.byte	0x04, 0x17
        /*001e*/ 	.short	(.L_626 - .L_625)
.L_625:
        /*0020*/ 	.word	0x00000000
        /*0024*/ 	.short	0x0000
        /*0026*/ 	.short	0x0000
        /*0028*/ 	.byte	0x00, 0xf0, 0x01, 0x0a


	//----- nvinfo : EIATTR_MAXREG_COUNT
	.align		4
.L_626:
        /*002c*/ 	.byte	0x03, 0x1b
        /*002e*/ 	.short	0x00ff


	//----- nvinfo : EIATTR_NUM_BARRIERS
	.align		4
        /*0030*/ 	.byte	0x02, 0x4c
        /*0032*/ 	.byte	0x01
	.zero		1


	//----- nvinfo : EIATTR_MERCURY_ISA_VERSION
	.align		4
        /*0034*/ 	.byte	0x03, 0x5f
        /*0036*/ 	.short	0x0000


	//----- nvinfo : EIATTR_EXIT_INSTR_OFFSETS
	.align		4
        /*0038*/ 	.byte	0x04, 0x1c
        /*003a*/ 	.short	(.L_628 - .L_627)


	//   ....[0]....
.L_627:
        /*003c*/ 	.word	0x00000080


	//   ....[1]....
        /*0040*/ 	.word	0x00008e70


	//----- nvinfo : EIATTR_CTAIDZ_USED
	.align		4
.L_628:
        /*0044*/ 	.byte	0x01, 0x04
	.zero		2


	//----- nvinfo : EIATTR_CRS_STACK_SIZE
	.align		4
        /*0048*/ 	.byte	0x04, 0x1e
        /*004a*/ 	.short	(.L_630 - .L_629)
.L_629:
        /*004c*/ 	.word	0x00000000
.L_630:


//--------------------- .nv.info._ZN5flash44flash_bwd_dq_dk_dv_loop_seqk_parallel_kernelI23Flash_bwd_kernel_traitsILi192ELi64ELi64ELi8ELi4ELi2ELi2ELb0ELb0EN7cutlass6half_tE19Flash_kernel_traitsILi192ELi64ELi64ELi8ES3_EELb0ELb0ELb1ELb0ELb0ELb0ELb1EEEvNS_16Flash_bwd_paramsE --------------------------
	.section	.nv.info._ZN5flash44flash_bwd_dq_dk_dv_loop_seqk_parallel_kernelI23Flash_bwd_kernel_traitsILi192ELi64ELi64ELi8ELi4ELi2ELi2ELb0ELb0EN7cutlass6half_tE19Flash_kernel_traitsILi192ELi64ELi64ELi8ES3_EELb0ELb0ELb1ELb0ELb0ELb0ELb1EEEvNS_16Flash_bwd_paramsE,"",@"SHT_CUDA_INFO"
	.sectionflags	@""
	.align	4


	//----- nvinfo : EIATTR_CUDA_API_VERSION
	.align		4
        /*0000*/ 	.byte	0x04, 0x37
        /*0002*/ 	.short	(.L_632 - .L_631)
.L_631:
        /*0004*/ 	.word	0x00000082


	//----- nvinfo : EIATTR_SW2861232_WAR
	.align		4
.L_632:
        /*0008*/ 	.byte	0x01, 0x35
	.zero		2


	//----- nvinfo : EIATTR_PARAM_CBANK
	.align		4
        /*000c*/ 	.byte	0x04, 0x0a
        /*000e*/ 	.short	(.L_634 - .L_633)
	.align		4
.L_633:
        /*0010*/ 	.word	index@(.nv.constant0._ZN5flash44flash_bwd_dq_dk_dv_loop_seqk_parallel_kernelI23Flash_bwd_kernel_traitsILi192ELi64ELi64ELi8ELi4ELi2ELi2ELb0ELb0EN7cutlass6half_tE19Flash_kernel_traitsILi192ELi64ELi64ELi8ES3_EELb0ELb0ELb1ELb0ELb0ELb0ELb1EEEvNS_16Flash_bwd_paramsE)
        /*0014*/ 	.short	0x0160
        /*0016*/ 	.short	0x0280


	//----- nvinfo : EIATTR_CBANK_PARAM_SIZE
	.align		4
.L_634:
        /*0018*/ 	.byte	0x03, 0x19
        /*001a*/ 	.short	0x0280


	//----- nvinfo : EIATTR_KPARAM_INFO
	.align		4
        /*001c*/ 	.byte	0x04, 0x17
        /*001e*/ 	.short	(.L_636 - .L_635)
.L_635:
        /*0020*/ 	.word	0x00000000
        /*0024*/ 	.short	0x0000
        /*0026*/ 	.short	0x0000
        /*0028*/ 	.byte	0x00, 0xf0, 0x01, 0x0a


	//----- nvinfo : EIATTR_MAXREG_COUNT
	.align		4
.L_636:
        /*002c*/ 	.byte	0x03, 0x1b
        /*002e*/ 	.short	0x00ff


	//----- nvinfo : EIATTR_NUM_BARRIERS
	.align		4
        /*0030*/ 	.byte	0x02, 0x4c
        /*0032*/ 	.byte	0x01
	.zero		1


	//----- nvinfo : EIATTR_MERCURY_ISA_VERSION
	.align		4
        /*0034*/ 	.byte	0x03, 0x5f
        /*0036*/ 	.short	0x0000


	//----- nvinfo : EIATTR_EXIT_INSTR_OFFSETS
	.align		4
        /*0038*/ 	.byte	0x04, 0x1c
        /*003a*/ 	.short	(.L_638 - .L_637)


	//   ....[0]....
.L_637:
        /*003c*/ 	.word	0x00000080


	//   ....[1]....
        /*0040*/ 	.word	0x00008870


	//----- nvinfo : EIATTR_CTAIDZ_USED
	.align		4
.L_638:
        /*0044*/ 	.byte	0x01, 0x04
	.zero		2


	//----- nvinfo : EIATTR_CRS_STACK_SIZE
	.align		4
        /*0048*/ 	.byte	0x04, 0x1e
        /*004a*/ 	.short	(.L_640 - .L_639)
.L_639:
        /*004c*/ 	.word	0x00000000
.L_640:


//--------------------- .nv.info._ZN5flash44flash_bwd_dq_dk_dv_loop_seqk_parallel_kernelI23Flash_bwd_kernel_traitsILi192ELi64ELi64ELi8ELi4ELi2ELi2ELb0ELb0EN7cutlass6half_tE19Flash_kernel_traitsILi192ELi64ELi64ELi8ES3_EELb1ELb0ELb0ELb0ELb0ELb1ELb0EEEvNS_16Flash_bwd_paramsE --------------------------
	.section	.nv.info._ZN5flash44flash_bwd_dq_dk_dv_loop_seqk_parallel_kernelI23Flash_bwd_kernel_traitsILi192ELi64ELi64ELi8ELi4ELi2ELi2ELb0ELb0EN7cutlass6half_tE19Flash_kernel_traitsILi192ELi64ELi64ELi8ES3_EELb1ELb0ELb0ELb0ELb0ELb1ELb0EEEvNS_16Flash_bwd_paramsE,"",@"SHT_CUDA_INFO"
	.sectionflags	@""
	.align	4


	//----- nvinfo : EIATTR_CUDA_API_VERSION
	.align		4
        /*0000*/ 	.byte	0x04, 0x37
        /*0002*/ 	.short	(.L_642 - .L_641)
.L_641:
        /*0004*/ 	.word	0x00000082


	//----- nvinfo : EIATTR_SW2861232_WAR
	.align		4
.L_642:
        /*0008*/ 	.byte	0x01, 0x35
	.zero		2


	//----- nvinfo : EIATTR_PARAM_CBANK
	.align		4
        /*000c*/ 	.byte	0x04, 0x0a
        /*000e*/ 	.short	(.L_644 - .L_643)
	.align		4
.L_643:
        /*0010*/ 	.word	index@(.nv.constant0._ZN5flash44flash_bwd_dq_dk_dv_loop_seqk_parallel_kernelI23Flash_bwd_kernel_traitsILi192ELi64ELi64ELi8ELi4ELi2ELi2ELb0ELb0EN7cutlass6half_tE19Flash_kernel_traitsILi192ELi64ELi64ELi8ES3_EELb1ELb0ELb0ELb0ELb0ELb1ELb0EEEvNS_16Flash_bwd_paramsE)
        /*0014*/ 	.short	0x0160
        /*0016*/ 	.short	0x0280


	//----- nvinfo : EIATTR_CBANK_PARAM_SIZE
	.align		4
.L_644:
        /*0018*/ 	.byte	0x03, 0x19
        /*001a*/ 	.short	0x0280


	//----- nvinfo : EIATTR_KPARAM_INFO
	.align		4
        /*001c*/ 	.byte	0x04, 0x17
        /*001e*/ 	.short	(.L_646 - .L_645)
.L_645:
        /*0020*/ 	.word	0x00000000
        /*0024*/ 	.short	0x0000
        /*0026*/ 	.short	0x0000
        /*0028*/ 	.byte	0x00, 0xf0, 0x01, 0x0a


	//----- nvinfo : EIATTR_MAXREG_COUNT
	.align		4
.L_646:
        /*002c*/ 	.byte	0x03, 0x1b
        /*002e*/ 	.short	0x00ff


	//----- nvinfo : EIATTR_NUM_BARRIERS
	.align		4
        /*0030*/ 	.byte	0x02, 0x4c
        /*0032*/ 	.byte	0x01
	.zero		1


	//----- nvinfo : EIATTR_ANNOTATIONS
	.align		4
        /*0034*/ 	.byte	0x04, 0x55
        /*0036*/ 	.short	(.L_648 - .L_647)


	//   ....[0]....
.L_647:
        /*0038*/ 	.word	0x00000001
        /*003c*/ 	.byte	0xc0, 0x02, 0x00, 0x00, 0x01, 0x00, 0x00, 0x00, 0x40, 0x05, 0x00, 0x00, 0x01, 0x00, 0x00, 0x00
        /*004c*/ 	.byte	0x80, 0x05, 0x00, 0x00, 0x01, 0x00, 0x00, 0x00, 0x90, 0x06, 0x00, 0x00, 0x01, 0x00, 0x00, 0x00
        /*005c*/ 	.byte	0xf0, 0x13, 0x00, 0x00, 0x01, 0x00, 0x00, 0x00, 0x00, 0x14, 0x00, 0x00, 0x01, 0x00, 0x00, 0x00
        /*006c*/ 	.byte	0x90, 0x17, 0x00, 0x00, 0x01, 0x00, 0x00, 0x00, 0x50, 0x1c, 0x00, 0x00, 0x01, 0x00, 0x00, 0x00
        /*007c*/ 	.byte	0x10, 0x6f, 0x00, 0x00, 0x01, 0x00, 0x00, 0x00, 0x80, 0x77, 0x00, 0x00


	//----- nvinfo : EIATTR_MERCURY_ISA_VERSION
	.align		4
.L_648:
        /*0088*/ 	.byte	0x03, 0x5f
        /*008a*/ 	.short	0x0000


	//----- nvinfo : EIATTR_EXIT_INSTR_OFFSETS
	.align		4
        /*008c*/ 	.byte	0x04, 0x1c
        /*008e*/ 	.short	(.L_650 - .L_649)


	//   ....[0]....
.L_649:
        /*0090*/ 	.word	0x00000090


	//   ....[1]....
        /*0094*/ 	.word	0x00007d00


	//----- nvinfo : EIATTR_CTAIDZ_USED
	.align		4
.L_650:
        /*0098*/ 	.byte	0x01, 0x04
	.zero		2


	//----- nvinfo : EIATTR_CRS_STACK_SIZE
	.align		4
        /*009c*/ 	.byte	0x04, 0x1e
        /*009e*/ 	.short	(.L_652 - .L_651)
.L_651:
        /*00a0*/ 	.word	0x00000000
.L_652:


//--------------------- .nv.info._ZN5flash44flash_bwd_dq_dk_dv_loop_seqk_parallel_kernelI23Flash_bwd_kernel_traitsILi192ELi64ELi64ELi8ELi4ELi2ELi2ELb0ELb0EN7cutlass6half_tE19Flash_kernel_traitsILi192ELi64ELi64ELi8ES3_EELb0ELb0ELb0ELb0ELb0ELb1ELb1EEEvNS_16Flash_bwd_paramsE --------------------------
	.section	.nv.info._ZN5flash44flash_bwd_dq_dk_dv_loop_seqk_parallel_kernelI23Flash_bwd_kernel_traitsILi192ELi64ELi64ELi8ELi4ELi2ELi2ELb0ELb0EN7cutlass6half_tE19Flash_kernel_traitsILi192ELi64ELi64ELi8ES3_EELb0ELb0ELb0ELb0ELb0ELb1ELb1EEEvNS_16Flash_bwd_paramsE,"",@"SHT_CUDA_INFO"
	.sectionflags	@""
	.align	4


	//----- nvinfo : EIATTR_CUDA_API_VERSION
	.align		4
        /*0000*/ 	.byte	0x04, 0x37
        /*0002*/ 	.short	(.L_654 - .L_653)
.L_653:
        /*0004*/ 	.word	0x00000082


	//----- nvinfo : EIATTR_SW2861232_WAR
	.align		4
.L_654:
        /*0008*/ 	.byte	0x01, 0x35
	.zero		2


	//----- nvinfo : EIATTR_PARAM_CBANK
	.align		4
        /*000c*/ 	.byte	0x04, 0x0a
        /*000e*/ 	.short	(.L_656 - .L_655)
	.align		4
.L_655:
        /*0010*/ 	.word	index@(.nv.constant0._ZN5flash44flash_bwd_dq_dk_dv_loop_seqk_parallel_kernelI23Flash_bwd_kernel_traitsILi192ELi64ELi64ELi8ELi4ELi2ELi2ELb0ELb0EN7cutlass6half_tE19Flash_kernel_traitsILi192ELi64ELi64ELi8ES3_EELb0ELb0ELb0ELb0ELb0ELb1ELb1EEEvNS_16Flash_bwd_paramsE)
        /*0014*/ 	.short	0x0160
        /*0016*/ 	.short	0x0280


	//----- nvinfo : EIATTR_CBANK_PARAM_SIZE
	.align		4
.L_656:
        /*0018*/ 	.byte	0x03, 0x19
        /*001a*/ 	.short	0x0280


	//----- nvinfo : EIATTR_KPARAM_INFO
	.align		4
        /*001c*/ 	.byte	0x04, 0x17
        /*001e*/ 	.short	(.L_658 - .L_657)
.L_657:
        /*0020*/ 	.word	0x00000000
        /*0024*/ 	.short	0x0000
        /*0026*/ 	.short	0x0000
        /*0028*/ 	.byte	0x00, 0xf0, 0x01, 0x0a


	//----- nvinfo : EIATTR_MAXREG_COUNT
	.align		4
.L_658:
        /*002c*/ 	.byte	0x03, 0x1b
        /*002e*/ 	.short	0x00ff


	//----- nvinfo : EIATTR_NUM_BARRIERS
	.align		4
        /*0030*/ 	.byte	0x02, 0x4c
        /*0032*/ 	.byte	0x01
	.zero		1


	//----- nvinfo : EIATTR_ANNOTATIONS
	.align		4
        /*0034*/ 	.byte	0x04, 0x55
        /*0036*/ 	.short	(.L_660 - .L_659)


	//   ....[0]....
.L_659:
        /*0038*/ 	.word	0x00000001
        /*003c*/ 	.byte	0x80, 0x05, 0x00, 0x00, 0x01, 0x00, 0x00, 0x00, 0xe0, 0x05, 0x00, 0x00, 0x01, 0x00, 0x00, 0x00
        /*004c*/ 	.byte	0x40, 0x06, 0x00, 0x00, 0x01, 0x00, 0x00, 0x00, 0xc0, 0x07, 0x00, 0x00, 0x01, 0x00, 0x00, 0x00
        /*005c*/ 	.byte	0x00, 0x08, 0x00, 0x00, 0x01, 0x00, 0x00, 0x00, 0x00, 0x09, 0x00, 0x00, 0x01, 0x00, 0x00, 0x00
        /*006c*/ 	.byte	0x80, 0x14, 0x00, 0x00, 0x01, 0x00, 0x00, 0x00, 0x10, 0x18, 0x00, 0x00, 0x01, 0x00, 0x00, 0x00
        /*007c*/ 	.byte	0x20, 0x18, 0x00, 0x00, 0x01, 0x00, 0x00, 0x00, 0x00, 0x19, 0x00, 0x00, 0x01, 0x00, 0x00, 0x00
        /*008c*/ 	.byte	0xa0, 0x19, 0x00, 0x00, 0x01, 0x00, 0x00, 0x00, 0x50, 0x20, 0x00, 0x00


	//----- nvinfo : EIATTR_MERCURY_ISA_VERSION
	.align		4
.L_660:
        /*0098*/ 	.byte	0x03, 0x5f
        /*009a*/ 	.short	0x0000


	//----- nvinfo : EIATTR_EXIT_INSTR_OFFSETS
	.align		4
        /*009c*/ 	.byte	0x04, 0x1c
        /*009e*/ 	.short	(.L_662 - .L_661)


	//   ....[0]....
.L_661:
        /*00a0*/ 	.word	0x00000090


	//   ....[1]....
        /*00a4*/ 	.word	0x00007630


	//----- nvinfo : EIATTR_CTAIDZ_USED
	.align		4
.L_662:
        /*00a8*/ 	.byte	0x01, 0x04
	.zero		2


	//----- nvinfo : EIATTR_CRS_STACK_SIZE
	.align		4
        /*00ac*/ 	.byte	0x04, 0x1e
        /*00ae*/ 	.short	(.L_664 - .L_663)
.L_663:
        /*00b0*/ 	.word	0x00000000
.L_664:


//--------------------- .nv.info._ZN5flash44flash_bwd_dq_dk_dv_loop_seqk_parallel_kernelI23Flash_bwd_kernel_traitsILi192ELi64ELi64ELi8ELi4ELi2ELi2ELb0ELb0EN7cutlass6half_tE19Flash_kernel_traitsILi192ELi64ELi64ELi8ES3_EELb1ELb0ELb0ELb1ELb0ELb0ELb0EEEvNS_16Flash_bwd_paramsE --------------------------
	.section	.nv.info._ZN5flash44flash_bwd_dq_dk_dv_loop_seqk_parallel_kernelI23Flash_bwd_kernel_traitsILi192ELi64ELi64ELi8ELi4ELi2ELi2ELb0ELb0EN7cutlass6half_tE19Flash_kernel_traitsILi192ELi64ELi64ELi8ES3_EELb1ELb0ELb0ELb1ELb0ELb0ELb0EEEvNS_16Flash_bwd_paramsE,"",@"SHT_CUDA_INFO"
	.sectionflags	@""
	.align	4


	//----- nvinfo : EIATTR_CUDA_API_VERSION
	.align		4
        /*0000*/ 	.byte	0x04, 0x37
        /*0002*/ 	.short	(.L_666 - .L_665)
.L_665:
        /*0004*/ 	.word	0x00000082


	//----- nvinfo : EIATTR_SW2861232_WAR
	.align		4
.L_666:
        /*0008*/ 	.byte	0x01, 0x35
	.zero		2


	//----- nvinfo : EIATTR_PARAM_CBANK
	.align		4
        /*000c*/ 	.byte	0x04, 0x0a
        /*000e*/ 	.short	(.L_668 - .L_667)
	.align		4
.L_667:
        /*0010*/ 	.word	index@(.nv.constant0._ZN5flash44flash_bwd_dq_dk_dv_loop_seqk_parallel_kernelI23Flash_bwd_kernel_traitsILi192ELi64ELi64ELi8ELi4ELi2ELi2ELb0ELb0EN7cutlass6half_tE19Flash_kernel_traitsILi192ELi64ELi64ELi8ES3_EELb1ELb0ELb0ELb1ELb0ELb0ELb0EEEvNS_16Flash_bwd_paramsE)
        /*0014*/ 	.short	0x0160
        /*0016*/ 	.short	0x0280


	//----- nvinfo : EIATTR_CBANK_PARAM_SIZE
	.align		4
.L_668:
        /*0018*/ 	.byte	0x03, 0x19
        /*001a*/ 	.short	0x0280


	//----- nvinfo : EIATTR_KPARAM_INFO
	.align		4
        /*001c*/ 	.byte	0x04, 0x17
        /*001e*/ 	.short	(.L_670 - .L_669)
.L_669:
        /*0020*/ 	.word	0x00000000
        /*0024*/ 	.short	0x0000
        /*0026*/ 	.short	0x0000
        /*0028*/ 	.byte	0x00, 0xf0, 0x01, 0x0a


	//----- nvinfo : EIATTR_MAXREG_COUNT
	.align		4
.L_670:
        /*002c*/ 	.byte	0x03, 0x1b
        /*002e*/ 	.short	0x00ff


	//----- nvinfo : EIATTR_NUM_BARRIERS
	.align		4
        /*0030*/ 	.byte	0x02, 0x4c
        /*0032*/ 	.byte	0x01
	.zero		1


	//----- nvinfo : EIATTR_ANNOTATIONS
	.align		4
        /*0034*/ 	.byte	0x04, 0x55
        /*0036*/ 	.short	(.L_672 - .L_671)


	//   ....[0]....
.L_671:
        /* <DEDUP_REMOVED lines=16> */


	//----- nvinfo : EIATTR_MERCURY_ISA_VERSION
	.align		4
.L_672:
        /*0120*/ 	.byte	0x03, 0x5f
        /*0122*/ 	.short	0x0000


	//----- nvinfo : EIATTR_EXIT_INSTR_OFFSETS
	.align		4
        /*0124*/ 	.byte	0x04, 0x1c
        /*0126*/ 	.short	(.L_674 - .L_673)


	//   ....[0]....
.L_673:
        /*0128*/ 	.word	0x00000090


	//   ....[1]....
        /*012c*/ 	.word	0x00009650


	//----- nvinfo : EIATTR_CTAIDZ_USED
	.align		4
.L_674:
        /*0130*/ 	.byte	0x01, 0x04
	.zero		2


	//----- nvinfo : EIATTR_CRS_STACK_SIZE
	.align		4
        /*0134*/ 	.byte	0x04, 0x1e
        /*0136*/ 	.short	(.L_676 - .L_675)
.L_675:
        /*0138*/ 	.word	0x00000000
.L_676:


//--------------------- .nv.info._ZN5flash44flash_bwd_dq_dk_dv_loop_seqk_parallel_kernelI23Flash_bwd_kernel_traitsILi192ELi64ELi64ELi8ELi4ELi2ELi2ELb0ELb0EN7cutlass6half_tE19Flash_kernel_traitsILi192ELi64ELi64ELi8ES3_EELb0ELb0ELb0ELb1ELb0ELb0ELb1EEEvNS_16Flash_bwd_paramsE --------------------------
	.section	.nv.info._ZN5flash44flash_bwd_dq_dk_dv_loop_seqk_parallel_kernelI23Flash_bwd_kernel_traitsILi192ELi64ELi64ELi8ELi4ELi2ELi2ELb0ELb0EN7cutlass6half_tE19Flash_kernel_traitsILi192ELi64ELi64ELi8ES3_EELb0ELb0ELb0ELb1ELb0ELb0ELb1EEEvNS_16Flash_bwd_paramsE,"",@"SHT_CUDA_INFO"
	.sectionflags	@""
	.align	4


	//----- nvinfo : EIATTR_CUDA_API_VERSION
	.align		4
        /*0000*/ 	.byte	0x04, 0x37
        /*0002*/ 	.short	(.L_678 - .L_677)
.L_677:
        /*0004*/ 	.word	0x00000082


	//----- nvinfo : EIATTR_SW2861232_WAR
	.align		4
.L_678:
        /*0008*/ 	.byte	0x01, 0x35
	.zero		2


	//----- nvinfo : EIATTR_PARAM_CBANK
	.align		4
        /*000c*/ 	.byte	0x04, 0x0a
        /*000e*/ 	.short	(.L_680 - .L_679)
	.align		4
.L_679:
        /*0010*/ 	.word	index@(.nv.constant0._ZN5flash44flash_bwd_dq_dk_dv_loop_seqk_parallel_kernelI23Flash_bwd_kernel_traitsILi192ELi64ELi64ELi8ELi4ELi2ELi2ELb0ELb0EN7cutlass6half_tE19Flash_kernel_traitsILi192ELi64ELi64ELi8ES3_EELb0ELb0ELb0ELb1ELb0ELb0ELb1EEEvNS_16Flash_bwd_paramsE)
        /*0014*/ 	.short	0x0160
        /*0016*/ 	.short	0x0280


	//----- nvinfo : EIATTR_CBANK_PARAM_SIZE
	.align		4
.L_680:
        /*0018*/ 	.byte	0x03, 0x19
        /*001a*/ 	.short	0x0280


	//----- nvinfo : EIATTR_KPARAM_INFO
	.align		4
        /*001c*/ 	.byte	0x04, 0x17
        /*001e*/ 	.short	(.L_682 - .L_681)
.L_681:
        /*0020*/ 	.word	0x00000000
        /*0024*/ 	.short	0x0000
        /*0026*/ 	.short	0x0000
        /*0028*/ 	.byte	0x00, 0xf0, 0x01, 0x0a


	//----- nvinfo : EIATTR_MAXREG_COUNT
	.align		4
.L_682:
        /*002c*/ 	.byte	0x03, 0x1b
        /*002e*/ 	.short	0x00ff


	//----- nvinfo : EIATTR_NUM_BARRIERS
	.align		4
        /*0030*/ 	.byte	0x02, 0x4c
        /*0032*/ 	.byte	0x01
	.zero		1


	//----- nvinfo : EIATTR_ANNOTATIONS
	.align		4
        /*0034*/ 	.byte	0x04, 0x55
        /*0036*/ 	.short	(.L_684 - .L_683)


	//   ....[0]....
.L_683:
        /*0038*/ 	.word	0x00000001
        /*003c*/ 	.byte	0xc0, 0x05, 0x00, 0x00, 0x01, 0x00, 0x00, 0x00, 0x40, 0x06, 0x00, 0x00, 0x01, 0x00, 0x00, 0x00
        /*004c*/ 	.byte	0x90, 0x06, 0x00, 0x00, 0x01, 0x00, 0x00, 0x00, 0x30, 0x14, 0x00, 0x00, 0x01, 0x00, 0x00, 0x00
        /*005c*/ 	.byte	0xe0, 0x1c, 0x00, 0x00, 0x01, 0x00, 0x00, 0x00, 0xe0, 0x2e, 0x00, 0x00


	//----- nvinfo : EIATTR_MERCURY_ISA_VERSION
	.align		4
.L_684:
        /*0068*/ 	.byte	0x03, 0x5f
        /*006a*/ 	.short	0x0000


	//----- nvinfo : EIATTR_EXIT_INSTR_OFFSETS
	.align		4
        /*006c*/ 	.byte	0x04, 0x1c
        /*006e*/ 	.short	(.L_686 - .L_685)


	//   ....[0]....
.L_685:
        /*0070*/ 	.word	0x00000090


	//   ....[1]....
        /*0074*/ 	.word	0x00008bb0


	//----- nvinfo : EIATTR_CTAIDZ_USED
	.align		4
.L_686:
        /*0078*/ 	.byte	0x01, 0x04
	.zero		2


	//----- nvinfo : EIATTR_CRS_STACK_SIZE
	.align		4
        /*007c*/ 	.byte	0x04, 0x1e
        /*007e*/ 	.short	(.L_688 - .L_687)
.L_687:
        /*0080*/ 	.word	0x00000000
.L_688:


//--------------------- .nv.info._ZN5flash44flash_bwd_dq_dk_dv_loop_seqk_parallel_kernelI23Flash_bwd_kernel_traitsILi192ELi64ELi64ELi8ELi4ELi2ELi2ELb0ELb0EN7cutlass6half_tE19Flash_kernel_traitsILi192ELi64ELi64ELi8ES3_EELb1ELb0ELb1ELb0ELb0ELb1ELb0EEEvNS_16Flash_bwd_paramsE --------------------------
	.section	.nv.info._ZN5flash44flash_bwd_dq_dk_dv_loop_seqk_parallel_kernelI23Flash_bwd_kernel_traitsILi192ELi64ELi64ELi8ELi4ELi2ELi2ELb0ELb0EN7cutlass6half_tE19Flash_kernel_traitsILi192ELi64ELi64ELi8ES3_EELb1ELb0ELb1ELb0ELb0ELb1ELb0EEEvNS_16Flash_bwd_paramsE,"",@"SHT_CUDA_INFO"
	.sectionflags	@""
	.align	4


	//----- nvinfo : EIATTR_CUDA_API_VERSION
	.align		4
        /*0000*/ 	.byte	0x04, 0x37
        /*0002*/ 	.short	(.L_690 - .L_689)
.L_689:
        /*0004*/ 	.word	0x00000082


	//----- nvinfo : EIATTR_SW2861232_WAR
	.align		4
.L_690:
        /*0008*/ 	.byte	0x01, 0x35
	.zero		2


	//----- nvinfo : EIATTR_PARAM_CBANK
	.align		4
        /*000c*/ 	.byte	0x04, 0x0a
        /*000e*/ 	.short	(.L_692 - .L_691)
	.align		4
.L_691:
        /*0010*/ 	.word	index@(.nv.constant0._ZN5flash44flash_bwd_dq_dk_dv_loop_seqk_parallel_kernelI23Flash_bwd_kernel_traitsILi192ELi64ELi64ELi8ELi4ELi2ELi2ELb0ELb0EN7cutlass6half_tE19Flash_kernel_traitsILi192ELi64ELi64ELi8ES3_EELb1ELb0ELb1ELb0ELb0ELb1ELb0EEEvNS_16Flash_bwd_paramsE)
        /*0014*/ 	.short	0x0160
        /*0016*/ 	.short	0x0280


	//----- nvinfo : EIATTR_CBANK_PARAM_SIZE
	.align		4
.L_692:
        /*0018*/ 	.byte	0x03, 0x19
        /*001a*/ 	.short	0x0280


	//----- nvinfo : EIATTR_KPARAM_INFO
	.align		4
        /*001c*/ 	.byte	0x04, 0x17
        /*001e*/ 	.short	(.L_694 - .L_693)
.L_693:
        /*0020*/ 	.word	0x00000000
        /*0024*/ 	.short	0x0000
        /*0026*/ 	.short	0x0000
        /*0028*/ 	.byte	0x00, 0xf0, 0x01, 0x0a


	//----- nvinfo : EIATTR_MAXREG_COUNT
	.align		4
.L_694:
        /*002c*/ 	.byte	0x03, 0x1b
        /*002e*/ 	.short	0x00ff


	//----- nvinfo : EIATTR_NUM_BARRIERS
	.align		4
        /*0030*/ 	.byte	0x02, 0x4c
        /*0032*/ 	.byte	0x01
	.zero		1


	//----- nvinfo : EIATTR_MERCURY_ISA_VERSION
	.align		4
        /*0034*/ 	.byte	0x03, 0x5f
        /*0036*/ 	.short	0x0000


	//----- nvinfo : EIATTR_EXIT_INSTR_OFFSETS
	.align		4
        /*0038*/ 	.byte	0x04, 0x1c
        /*003a*/ 	.short	(.L_696 - .L_695)


	//   ....[0]....
.L_695:
        /*003c*/ 	.word	0x00000080


	//   ....[1]....
        /*0040*/ 	.word	0x00007bb0


	//----- nvinfo : EIATTR_CTAIDZ_USED
	.align		4
.L_696:
        /*0044*/ 	.byte	0x01, 0x04
	.zero		2


	//----- nvinfo : EIATTR_CRS_STACK_SIZE
	.align		4
        /*0048*/ 	.byte	0x04, 0x1e
        /*004a*/ 	.short	(.L_698 - .L_697)
.L_697:
        /*004c*/ 	.word	0x00000000
.L_698:


//--------------------- .nv.info._ZN5flash44flash_bwd_dq_dk_dv_loop_seqk_parallel_kernelI23Flash_bwd_kernel_traitsILi192ELi64ELi64ELi8ELi4ELi2ELi2ELb0ELb0EN7cutlass6half_tE19Flash_kernel_traitsILi192ELi64ELi64ELi8ES3_EELb0ELb0ELb1ELb0ELb0ELb1ELb1EEEvNS_16Flash_bwd_paramsE --------------------------
	.section	.nv.info._ZN5flash44flash_bwd_dq_dk_dv_loop_seqk_parallel_kernelI23Flash_bwd_kernel_traitsILi192ELi64ELi64ELi8ELi4ELi2ELi2ELb0ELb0EN7cutlass6half_tE19Flash_kernel_traitsILi192ELi64ELi64ELi8ES3_EELb0ELb0ELb1ELb0ELb0ELb1ELb1EEEvNS_16Flash_bwd_paramsE,"",@"SHT_CUDA_INFO"
	.sectionflags	@""
	.align	4


	//----- nvinfo : EIATTR_CUDA_API_VERSION
	.align		4
        /*0000*/ 	.byte	0x04, 0x37
        /*0002*/ 	.short	(.L_700 - .L_699)
.L_699:
        /*0004*/ 	.word	0x00000082


	//----- nvinfo : EIATTR_SW2861232_WAR
	.align		4
.L_700:
        /*0008*/ 	.byte	0x01, 0x35
	.zero		2


	//----- nvinfo : EIATTR_PARAM_CBANK
	.align		4
        /*000c*/ 	.byte	0x04, 0x0a
        /*000e*/ 	.short	(.L_702 - .L_701)
	.align		4
.L_701:
        /*0010*/ 	.word	index@(.nv.constant0._ZN5flash44flash_bwd_dq_dk_dv_loop_seqk_parallel_kernelI23Flash_bwd_kernel_traitsILi192ELi64ELi64ELi8ELi4ELi2ELi2ELb0ELb0EN7cutlass6half_tE19Flash_kernel_traitsILi192ELi64ELi64ELi8ES3_EELb0ELb0ELb1ELb0ELb0ELb1ELb1EEEvNS_16Flash_bwd_paramsE)
        /*0014*/ 	.short	0x0160
        /*0016*/ 	.short	0x0280


	//----- nvinfo : EIATTR_CBANK_PARAM_SIZE
	.align		4
.L_702:
        /*0018*/ 	.byte	0x03, 0x19
        /*001a*/ 	.short	0x0280


	//----- nvinfo : EIATTR_KPARAM_INFO
	.align		4
        /*001c*/ 	.byte	0x04, 0x17
        /*001e*/ 	.short	(.L_704 - .L_703)
.L_703:
        /*0020*/ 	.word	0x00000000
        /*0024*/ 	.short	0x0000
        /*0026*/ 	.short	0x0000
        /*0028*/ 	.byte	0x00, 0xf0, 0x01, 0x0a


	//----- nvinfo : EIATTR_MAXREG_COUNT
	.align		4
.L_704:
        /*002c*/ 	.byte	0x03, 0x1b
        /*002e*/ 	.short	0x00ff


	//----- nvinfo : EIATTR_NUM_BARRIERS
	.align		4
        /*0030*/ 	.byte	0x02, 0x4c
        /*0032*/ 	.byte	0x01
	.zero		1


	//----- nvinfo : EIATTR_MERCURY_ISA_VERSION
	.align		4
        /*0034*/ 	.byte	0x03, 0x5f
        /*0036*/ 	.short	0x0000


	//----- nvinfo : EIATTR_EXIT_INSTR_OFFSETS
	.align		4
        /*0038*/ 	.byte	0x04, 0x1c
        /*003a*/ 	.short	(.L_706 - .L_705)


	//   ....[0]....
.L_705:
        /*003c*/ 	.word	0x00000080


	//   ....[1]....
        /*0040*/ 	.word	0x000075c0


	//----- nvinfo : EIATTR_CTAIDZ_USED
	.align		4
.L_706:
        /*0044*/ 	.byte	0x01, 0x04
	.zero		2


	//----- nvinfo : EIATTR_CRS_STACK_SIZE
	.align		4
        /*0048*/ 	.byte	0x04, 0x1e
        /*004a*/ 	.short	(.L_708 - .L_707)
.L_707:
        /*004c*/ 	.word	0x00000000
.L_708:


//--------------------- .nv.info._ZN5flash44flash_bwd_dq_dk_dv_loop_seqk_parallel_kernelI23Flash_bwd_kernel_traitsILi192ELi64ELi64ELi8ELi4ELi2ELi2ELb0ELb0EN7cutlass6half_tE19Flash_kernel_traitsILi192ELi64ELi64ELi8ES3_EELb1ELb0ELb1ELb1ELb0ELb0ELb0EEEvNS_16Flash_bwd_paramsE --------------------------
	.section	.nv.info._ZN5flash44flash_bwd_dq_dk_dv_loop_seqk_parallel_kernelI23Flash_bwd_kernel_traitsILi192ELi64ELi64ELi8ELi4ELi2ELi2ELb0ELb0EN7cutlass6half_tE19Flash_kernel_traitsILi192ELi64ELi64ELi8ES3_EELb1ELb0ELb1ELb1ELb0ELb0ELb0EEEvNS_16Flash_bwd_paramsE,"",@"SHT_CUDA_INFO"
	.sectionflags	@""
	.align	4


	//----- nvinfo : EIATTR_CUDA_API_VERSION
	.align		4
        /*0000*/ 	.byte	0x04, 0x37
        /*0002*/ 	.short	(.L_710 - .L_709)
.L_709:
        /*0004*/ 	.word	0x00000082


	//----- nvinfo : EIATTR_SW2861232_WAR
	.align		4
.L_710:
        /*0008*/ 	.byte	0x01, 0x35
	.zero		2


	//----- nvinfo : EIATTR_PARAM_CBANK
	.align		4
        /*000c*/ 	.byte	0x04, 0x0a
        /*000e*/ 	.short	(.L_712 - .L_711)
	.align		4
.L_711:
        /*0010*/ 	.word	index@(.nv.constant0._ZN5flash44flash_bwd_dq_dk_dv_loop_seqk_parallel_kernelI23Flash_bwd_kernel_traitsILi192ELi64ELi64ELi8ELi4ELi2ELi2ELb0ELb0EN7cutlass6half_tE19Flash_kernel_traitsILi192ELi64ELi64ELi8ES3_EELb1ELb0ELb1ELb1ELb0ELb0ELb0EEEvNS_16Flash_bwd_paramsE)
        /*0014*/ 	.short	0x0160
        /*0016*/ 	.short	0x0280


	//----- nvinfo : EIATTR_CBANK_PARAM_SIZE
	.align		4
.L_712:
        /*0018*/ 	.byte	0x03, 0x19
        /*001a*/ 	.short	0x0280


	//----- nvinfo : EIATTR_KPARAM_INFO
	.align		4
        /*001c*/ 	.byte	0x04, 0x17
        /*001e*/ 	.short	(.L_714 - .L_713)
.L_713:
        /*0020*/ 	.word	0x00000000
        /*0024*/ 	.short	0x0000
        /*0026*/ 	.short	0x0000
        /*0028*/ 	.byte	0x00, 0xf0, 0x01, 0x0a


	//----- nvinfo : EIATTR_MAXREG_COUNT
	.align		4
.L_714:
        /*002c*/ 	.byte	0x03, 0x1b
        /*002e*/ 	.short	0x00ff


	//----- nvinfo : EIATTR_NUM_BARRIERS
	.align		4
        /*0030*/ 	.byte	0x02, 0x4c
        /*0032*/ 	.byte	0x01
	.zero		1


	//----- nvinfo : EIATTR_ANNOTATIONS
	.align		4
        /*0034*/ 	.byte	0x04, 0x55
        /*0036*/ 	.short	(.L_716 - .L_715)


	//   ....[0]....
.L_715:
        /*0038*/ 	.word	0x00000001
        /*003c*/ 	.byte	0x60, 0x05, 0x00, 0x00, 0x01, 0x00, 0x00, 0x00, 0xd0, 0x05, 0x00, 0x00, 0x01, 0x00, 0x00, 0x00
        /*004c*/ 	.byte	0x60, 0x0a, 0x00, 0x00, 0x01, 0x00, 0x00, 0x00, 0xc0, 0x0a, 0x00, 0x00, 0x01, 0x00, 0x00, 0x00
        /*005c*/ 	.byte	0xa0, 0x24, 0x00, 0x00, 0x01, 0x00, 0x00, 0x00, 0xe0, 0x7f, 0x00, 0x00, 0x01, 0x00, 0x00, 0x00
        /*006c*/ 	.byte	0x10, 0x8e, 0x00, 0x00, 0x01, 0x00, 0x00, 0x00, 0x10, 0x95, 0x00, 0x00, 0x01, 0x00, 0x00, 0x00
        /*007c*/ 	.byte	0x90, 0x95, 0x00, 0x00


	//----- nvinfo : EIATTR_MERCURY_ISA_VERSION
	.align		4
.L_716:
        /*0080*/ 	.byte	0x03, 0x5f
        /*0082*/ 	.short	0x0000


	//----- nvinfo : EIATTR_EXIT_INSTR_OFFSETS
	.align		4
        /*0084*/ 	.byte	0x04, 0x1c
        /*0086*/ 	.short	(.L_718 - .L_717)


	//   ....[0]....
.L_717:
        /*0088*/ 	.word	0x00000090


	//   ....[1]....
        /*008c*/ 	.word	0x000095c0


	//----- nvinfo : EIATTR_CTAIDZ_USED
	.align		4
.L_718:
        /*0090*/ 	.byte	0x01, 0x04
	.zero		2


	//----- nvinfo : EIATTR_CRS_STACK_SIZE
	.align		4
        /*0094*/ 	.byte	0x04, 0x1e
        /*0096*/ 	.short	(.L_720 - .L_719)
.L_719:
        /*0098*/ 	.word	0x00000000
.L_720:


//--------------------- .nv.info._ZN5flash44flash_bwd_dq_dk_dv_loop_seqk_parallel_kernelI23Flash_bwd_kernel_traitsILi192ELi64ELi64ELi8ELi4ELi2ELi2ELb0ELb0EN7cutlass6half_tE19Flash_kernel_traitsILi192ELi64ELi64ELi8ES3_EELb0ELb0ELb1ELb1ELb0ELb0ELb1EEEvNS_16Flash_bwd_paramsE --------------------------
	.section	.nv.info._ZN5flash44flash_bwd_dq_dk_dv_loop_seqk_parallel_kernelI23Flash_bwd_kernel_traitsILi192ELi64ELi64ELi8ELi4ELi2ELi2ELb0ELb0EN7cutlass6half_tE19Flash_kernel_traitsILi192ELi64ELi64ELi8ES3_EELb0ELb0ELb1ELb1ELb0ELb0ELb1EEEvNS_16Flash_bwd_paramsE,"",@"SHT_CUDA_INFO"
	.sectionflags	@""
	.align	4


	//----- nvinfo : EIATTR_CUDA_API_VERSION
	.align		4
        /*0000*/ 	.byte	0x04, 0x37
        /*0002*/ 	.short	(.L_722 - .L_721)
.L_721:
        /*0004*/ 	.word	0x00000082


	//----- nvinfo : EIATTR_SW2861232_WAR
	.align		4
.L_722:
        /*0008*/ 	.byte	0x01, 0x35
	.zero		2


	//----- nvinfo : EIATTR_PARAM_CBANK
	.align		4
        /*000c*/ 	.byte	0x04, 0x0a
        /*000e*/ 	.short	(.L_724 - .L_723)
	.align		4
.L_723:
        /*0010*/ 	.word	index@(.nv.constant0._ZN5flash44flash_bwd_dq_dk_dv_loop_seqk_parallel_kernelI23Flash_bwd_kernel_traitsILi192ELi64ELi64ELi8ELi4ELi2ELi2ELb0ELb0EN7cutlass6half_tE19Flash_kernel_traitsILi192ELi64ELi64ELi8ES3_EELb0ELb0ELb1ELb1ELb0ELb0ELb1EEEvNS_16Flash_bwd_paramsE)
        /*0014*/ 	.short	0x0160
        /*0016*/ 	.short	0x0280


	//----- nvinfo : EIATTR_CBANK_PARAM_SIZE
	.align		4
.L_724:
        /*0018*/ 	.byte	0x03, 0x19
        /*001a*/ 	.short	0x0280


	//----- nvinfo : EIATTR_KPARAM_INFO
	.align		4
        /*001c*/ 	.byte	0x04, 0x17
        /*001e*/ 	.short	(.L_726 - .L_725)
.L_725:
        /*0020*/ 	.word	0x00000000
        /*0024*/ 	.short	0x0000
        /*0026*/ 	.short	0x0000
        /*0028*/ 	.byte	0x00, 0xf0, 0x01, 0x0a


	//----- nvinfo : EIATTR_MAXREG_COUNT
	.align		4
.L_726:
        /*002c*/ 	.byte	0x03, 0x1b
        /*002e*/ 	.short	0x00ff


	//----- nvinfo : EIATTR_NUM_BARRIERS
	.align		4
        /*0030*/ 	.byte	0x02, 0x4c
        /*0032*/ 	.byte	0x01
	.zero		1


	//----- nvinfo : EIATTR_MERCURY_ISA_VERSION
	.align		4
        /*0034*/ 	.byte	0x03, 0x5f
        /*0036*/ 	.short	0x0000


	//----- nvinfo : EIATTR_EXIT_INSTR_OFFSETS
	.align		4
        /*0038*/ 	.byte	0x04, 0x1c
        /*003a*/ 	.short	(.L_728 - .L_727)


	//   ....[0]....
.L_727:
        /*003c*/ 	.word	0x00000080


	//   ....[1]....
        /*0040*/ 	.word	0x00008d80


	//----- nvinfo : EIATTR_CTAIDZ_USED
	.align		4
.L_728:
        /*0044*/ 	.byte	0x01, 0x04
	.zero		2


	//----- nvinfo : EIATTR_CRS_STACK_SIZE
	.align		4
        /*0048*/ 	.byte	0x04, 0x1e
        /*004a*/ 	.short	(.L_730 - .L_729)
.L_729:
        /*004c*/ 	.word	0x00000000
.L_730:


//--------------------- .nv.info._ZN5flash25flash_bwd_dot_do_o_kernelILb0E23Flash_bwd_kernel_traitsILi192ELi64ELi64ELi8ELi4ELi2ELi2ELb0ELb0EN7cutlass6half_tE19Flash_kernel_traitsILi192ELi64ELi64ELi8ES3_EEEEvNS_16Flash_bwd_paramsE --------------------------
	.section	.nv.info._ZN5flash25flash_bwd_dot_do_o_kernelILb0E23Flash_bwd_kernel_traitsILi192ELi64ELi64ELi8ELi4ELi2ELi2ELb0ELb0EN7cutlass6half_tE19Flash_kernel_traitsILi192ELi64ELi64ELi8ES3_EEEEvNS_16Flash_bwd_paramsE,"",@"SHT_CUDA_INFO"
	.sectionflags	@""
	.align	4


	//----- nvinfo : EIATTR_CUDA_API_VERSION
	.align		4
        /*0000*/ 	.byte	0x04, 0x37
        /*0002*/ 	.short	(.L_732 - .L_731)
.L_731:
        /*0004*/ 	.word	0x00000082


	//----- nvinfo : EIATTR_SW2861232_WAR
	.align		4
.L_732:
        /*0008*/ 	.byte	0x01, 0x35
	.zero		2


	//----- nvinfo : EIATTR_PARAM_CBANK
	.align		4
        /*000c*/ 	.byte	0x04, 0x0a
        /*000e*/ 	.short	(.L_734 - .L_733)
	.align		4
.L_733:
        /*0010*/ 	.word	index@(.nv.constant0._ZN5flash25flash_bwd_dot_do_o_kernelILb0E23Flash_bwd_kernel_traitsILi192ELi64ELi64ELi8ELi4ELi2ELi2ELb0ELb0EN7cutlass6half_tE19Flash_kernel_traitsILi192ELi64ELi64ELi8ES3_EEEEvNS_16Flash_bwd_paramsE)
        /*0014*/ 	.short	0x0160
        /*0016*/ 	.short	0x0280


	//----- nvinfo : EIATTR_CBANK_PARAM_SIZE
	.align		4
.L_734:
        /*0018*/ 	.byte	0x03, 0x19
        /*001a*/ 	.short	0x0280


	//----- nvinfo : EIATTR_KPARAM_INFO
	.align		4
        /*001c*/ 	.byte	0x04, 0x17
        /*001e*/ 	.short	(.L_736 - .L_735)
.L_735:
        /*0020*/ 	.word	0x00000000
        /*0024*/ 	.short	0x0000
        /*0026*/ 	.short	0x0000
        /*0028*/ 	.byte	0x00, 0xf0, 0x01, 0x0a


	//----- nvinfo : EIATTR_MAXREG_COUNT
	.align		4
.L_736:
        /*002c*/ 	.byte	0x03, 0x1b
        /*002e*/ 	.short	0x00ff


	//----- nvinfo : EIATTR_MERCURY_ISA_VERSION
	.align		4
        /*0030*/ 	.byte	0x03, 0x5f
        /*0032*/ 	.short	0x0000


	//----- nvinfo : EIATTR_COOP_GROUP_MASK_REGIDS
	.align		4
        /*0034*/ 	.byte	0x04, 0x29
        /*0036*/ 	.short	(.L_738 - .L_737)


	//   ....[0]....
.L_737:
        /*0038*/ 	.word	0xffffffff


	//   ....[1]....
        /*003c*/ 	.word	0xffffffff


	//   ....[2]....
        /*0040*/ 	.word	0xffffffff


	//   ....[3]....
        /*0044*/ 	.word	0xffffffff


	//   ....[4]....
        /*0048*/ 	.word	0xffffffff


	//   ....[5]....
        /*004c*/ 	.word	0xffffffff


	//----- nvinfo : EIATTR_COOP_GROUP_INSTR_OFFSETS
	.align		4
.L_738:
        /*0050*/ 	.byte	0x04, 0x28
        /*0052*/ 	.short	(.L_740 - .L_739)


	//   ....[0]....
.L_739:
        /*0054*/ 	.word	0x00001580


	//   ....[1]....
        /*0058*/ 	.word	0x000015c0


	//   ....[2]....
        /*005c*/ 	.word	0x000015e0


	//   ....[3]....
        /*0060*/ 	.word	0x00001600


	//   ....[4]....
        /*0064*/ 	.word	0x00001640


	//   ....[5]....
        /*0068*/ 	.word	0x00001690


	//----- nvinfo : EIATTR_EXIT_INSTR_OFFSETS
	.align		4
.L_740:
        /*006c*/ 	.byte	0x04, 0x1c
        /*006e*/ 	.short	(.L_742 - .L_741)


	//   ....[0]....
.L_741:
        /*0070*/ 	.word	0x000000f0


	//   ....[1]....
        /*0074*/ 	.word	0x000016e0


	//   ....[2]....
        /*0078*/ 	.word	0x00001710


	//----- nvinfo : EIATTR_CTAIDZ_USED
	.align		4
.L_742:
        /*007c*/ 	.byte	0x01, 0x04
	.zero		2


	//----- nvinfo : EIATTR_CRS_STACK_SIZE
	.align		4
        /*0080*/ 	.byte	0x04, 0x1e
        /*0082*/ 	.short	(.L_744 - .L_743)
.L_743:
        /*0084*/ 	.word	0x00000000
.L_744:


//--------------------- .nv.info._ZN5flash25flash_bwd_dot_do_o_kernelILb1E23Flash_bwd_kernel_traitsILi192ELi64ELi64ELi8ELi4ELi2ELi2ELb0ELb0EN7cutlass6half_tE19Flash_kernel_traitsILi192ELi64ELi64ELi8ES3_EEEEvNS_16Flash_bwd_paramsE --------------------------
	.section	.nv.info._ZN5flash25flash_bwd_dot_do_o_kernelILb1E23Flash_bwd_kernel_traitsILi192ELi64ELi64ELi8ELi4ELi2ELi2ELb0ELb0EN7cutlass6half_tE19Flash_kernel_traitsILi192ELi64ELi64ELi8ES3_EEEEvNS_16Flash_bwd_paramsE,"",@"SHT_CUDA_INFO"
	.sectionflags	@""
	.align	4


	//----- nvinfo : EIATTR_CUDA_API_VERSION
	.align		4
        /*0000*/ 	.byte	0x04, 0x37
        /*0002*/ 	.short	(.L_746 - .L_745)
.L_745:
        /*0004*/ 	.word	0x00000082


	//----- nvinfo : EIATTR_SW2861232_WAR
	.align		4
.L_746:
        /*0008*/ 	.byte	0x01, 0x35
	.zero		2


	//----- nvinfo : EIATTR_PARAM_CBANK
	.align		4
        /*000c*/ 	.byte	0x04, 0x0a
        /*000e*/ 	.short	(.L_748 - .L_747)
	.align		4
.L_747:
        /*0010*/ 	.word	index@(.nv.constant0._ZN5flash25flash_bwd_dot_do_o_kernelILb1E23Flash_bwd_kernel_traitsILi192ELi64ELi64ELi8ELi4ELi2ELi2ELb0ELb0EN7cutlass6half_tE19Flash_kernel_traitsILi192ELi64ELi64ELi8ES3_EEEEvNS_16Flash_bwd_paramsE)
        /*0014*/ 	.short	0x0160
        /*0016*/ 	.short	0x0280


	//----- nvinfo : EIATTR_CBANK_PARAM_SIZE
	.align		4
.L_748:
        /*0018*/ 	.byte	0x03, 0x19
        /*001a*/ 	.short	0x0280


	//----- nvinfo : EIATTR_KPARAM_INFO
	.align		4
        /*001c*/ 	.byte	0x04, 0x17
        /*001e*/ 	.short	(.L_750 - .L_749)
.L_749:
        /*0020*/ 	.word	0x00000000
        /*0024*/ 	.short	0x0000
        /*0026*/ 	.short	0x0000
        /*0028*/ 	.byte	0x00, 0xf0, 0x01, 0x0a


	//----- nvinfo : EIATTR_MAXREG_COUNT
	.align		4
.L_750:
        /*002c*/ 	.byte	0x03, 0x1b
        /*002e*/ 	.short	0x00ff


	//----- nvinfo : EIATTR_MERCURY_ISA_VERSION
	.align		4
        /*0030*/ 	.byte	0x03, 0x5f
        /*0032*/ 	.short	0x0000


	//----- nvinfo : EIATTR_COOP_GROUP_MASK_REGIDS
	.align		4
        /*0034*/ 	.byte	0x04, 0x29
        /*0036*/ 	.short	(.L_752 - .L_751)


	//   ....[0]....
.L_751:
        /*0038*/ 	.word	0xffffffff


	//   ....[1]....
        /*003c*/ 	.word	0xffffffff


	//   ....[2]....
        /*0040*/ 	.word	0xffffffff


	//   ....[3]....
        /*0044*/ 	.word	0xffffffff


	//   ....[4]....
        /*0048*/ 	.word	0xffffffff


	//   ....[5]....
        /*004c*/ 	.word	0xffffffff


	//----- nvinfo : EIATTR_COOP_GROUP_INSTR_OFFSETS
	.align		4
.L_752:
        /*0050*/ 	.byte	0x04, 0x28
        /*0052*/ 	.short	(.L_754 - .L_753)


	//   ....[0]....
.L_753:
        /*0054*/ 	.word	0x000018f0


	//   ....[1]....
        /*0058*/ 	.word	0x00001910


	//   ....[2]....
        /*005c*/ 	.word	0x00001960


	//   ....[3]....
        /*0060*/ 	.word	0x00001980


	//   ....[4]....
        /*0064*/ 	.word	0x000019d0


	//   ....[5]....
        /*0068*/ 	.word	0x000019f0


	//----- nvinfo : EIATTR_EXIT_INSTR_OFFSETS
	.align		4
.L_754:
        /*006c*/ 	.byte	0x04, 0x1c
        /*006e*/ 	.short	(.L_756 - .L_755)


	//   ....[0]....
.L_755:
        /*0070*/ 	.word	0x000000f0


	//   ....[1]....
        /*0074*/ 	.word	0x00001b60


	//----- nvinfo : EIATTR_CTAIDZ_USED
	.align		4
.L_756:
        /*0078*/ 	.byte	0x01, 0x04
	.zero		2


	//----- nvinfo : EIATTR_CRS_STACK_SIZE
	.align		4
        /*007c*/ 	.byte	0x04, 0x1e
        /*007e*/ 	.short	(.L_758 - .L_757)
.L_757:
        /*0080*/ 	.word	0x00000000
.L_758:


//--------------------- .nv.callgraph             --------------------------
	.section	.nv.callgraph,"",@"SHT_CUDA_CALLGRAPH"
	.align	4
	.sectionentsize	8
	.align		4
        /*0000*/ 	.word	0x00000000
	.align		4
        /*0004*/ 	.word	0xffffffff
	.align		4
        /*0008*/ 	.word	0x00000000
	.align		4
        /*000c*/ 	.word	0xfffffffe
	.align		4
        /*0010*/ 	.word	0x00000000
	.align		4
        /*0014*/ 	.word	0xfffffffd
	.align		4
        /*0018*/ 	.word	0x00000000
	.align		4
        /*001c*/ 	.word	0xfffffffc


//--------------------- .nv.rel.action            --------------------------
	.section	.nv.rel.action,"",@"SHT_CUDA_RELOCINFO"
	.align	8
	.sectionentsize	8
        /*0000*/ 	.byte	0x73, 0x00, 0x00, 0x00, 0x00, 0x00, 0x00, 0x00, 0x00, 0x00, 0x00, 0x11, 0x25, 0x00, 0x05, 0x36


//--------------------- .nv.constant4             --------------------------
	.section	.nv.constant4,"a",@progbits
	.align	8
	.align		8
.nv.constant4:
        /*0000*/ 	.dword	_ZN66_INTERNAL_bd075e13_30_flash_bwd_hdim192_fp16_sm80_cu_9afb97bd_33114cuda3std3__45__cpo5beginE
	.align		8
        /*0008*/ 	.dword	_ZN66_INTERNAL_bd075e13_30_flash_bwd_hdim192_fp16_sm80_cu_9afb97bd_33114cuda3std3__45__cpo3endE
	.align		8
        /*0010*/ 	.dword	_ZN66_INTERNAL_bd075e13_30_flash_bwd_hdim192_fp16_sm80_cu_9afb97bd_33114cuda3std3__45__cpo6cbeginE
	.align		8
        /*0018*/ 	.dword	_ZN66_INTERNAL_bd075e13_30_flash_bwd_hdim192_fp16_sm80_cu_9afb97bd_33114cuda3std3__45__cpo4cendE
	.align		8
        /*0020*/ 	.dword	_ZN66_INTERNAL_bd075e13_30_flash_bwd_hdim192_fp16_sm80_cu_9afb97bd_33114cuda3std3__468_GLOBAL__N__bd075e13_30_flash_bwd_hdim192_fp16_sm80_cu_9afb97bd_33116ignoreE
	.align		8
        /*0028*/ 	.dword	_ZN66_INTERNAL_bd075e13_30_flash_bwd_hdim192_fp16_sm80_cu_9afb97bd_33114cuda3std3__419piecewise_constructE
	.align		8
        /*0030*/ 	.dword	_ZN66_INTERNAL_bd075e13_30_flash_bwd_hdim192_fp16_sm80_cu_9afb97bd_33114cuda3std3__48in_placeE
	.align		8
        /*0038*/ 	.dword	_ZN66_INTERNAL_bd075e13_30_flash_bwd_hdim192_fp16_sm80_cu_9afb97bd_33114cuda3std6ranges3__45__cpo4swapE
	.align		8
        /*0040*/ 	.dword	_ZN66_INTERNAL_bd075e13_30_flash_bwd_hdim192_fp16_sm80_cu_9afb97bd_33114cuda3std6ranges3__45__cpo9iter_moveE
	.align		8
        /*0048*/ 	.dword	_ZN66_INTERNAL_bd075e13_30_flash_bwd_hdim192_fp16_sm80_cu_9afb97bd_33114cute7productE
	.align		8
        /*0050*/ 	.dword	_ZN66_INTERNAL_bd075e13_30_flash_bwd_hdim192_fp16_sm80_cu_9afb97bd_33114cute1_E


//--------------------- .nv.constant0._ZN5flash44flash_bwd_dq_dk_dv_loop_seqk_parallel_kernelI23Flash_bwd_kernel_traitsILi192ELi64ELi64ELi8ELi4ELi2ELi2ELb1ELb1EN7cutlass6half_tE19Flash_kernel_traitsILi192ELi64ELi64ELi8ES3_EELb0ELb0ELb0ELb0ELb0ELb0ELb0EEEvNS_16Flash_bwd_paramsE --------------------------
	.section	.nv.constant0._ZN5flash44flash_bwd_dq_dk_dv_loop_seqk_parallel_kernelI23Flash_bwd_kernel_traitsILi192ELi64ELi64ELi8ELi4ELi2ELi2ELb1ELb1EN7cutlass6half_tE19Flash_kernel_traitsILi192ELi64ELi64ELi8ES3_EELb0ELb0ELb0ELb0ELb0ELb0ELb0EEEvNS_16Flash_bwd_paramsE,"a",@progbits
	.sectionflags	@""
	.align	4
.nv.constant0._ZN5flash44flash_bwd_dq_dk_dv_loop_seqk_parallel_kernelI23Flash_bwd_kernel_traitsILi192ELi64ELi64ELi8ELi4ELi2ELi2ELb1ELb1EN7cutlass6half_tE19Flash_kernel_traitsILi192ELi64ELi64ELi8ES3_EELb0ELb0ELb0ELb0ELb0ELb0ELb0EEEvNS_16Flash_bwd_paramsE:
	.zero		992


//--------------------- .nv.constant0._ZN5flash44flash_bwd_dq_dk_dv_loop_seqk_parallel_kernelI23Flash_bwd_kernel_traitsILi192ELi64ELi64ELi8ELi4ELi2ELi2ELb1ELb1EN7cutlass6half_tE19Flash_kernel_traitsILi192ELi64ELi64ELi8ES3_EELb0ELb0ELb1ELb0ELb0ELb0ELb0EEEvNS_16Flash_bwd_paramsE --------------------------
	.section	.nv.constant0._ZN5flash44flash_bwd_dq_dk_dv_loop_seqk_parallel_kernelI23Flash_bwd_kernel_traitsILi192ELi64ELi64ELi8ELi4ELi2ELi2ELb1ELb1EN7cutlass6half_tE19Flash_kernel_traitsILi192ELi64ELi64ELi8ES3_EELb0ELb0ELb1ELb0ELb0ELb0ELb0EEEvNS_16Flash_bwd_paramsE,"a",@progbits
	.sectionflags	@""
	.align	4
.nv.constant0._ZN5flash44flash_bwd_dq_dk_dv_loop_seqk_parallel_kernelI23Flash_bwd_kernel_traitsILi192ELi64ELi64ELi8ELi4ELi2ELi2ELb1ELb1EN7cutlass6half_tE19Flash_kernel_traitsILi192ELi64ELi64ELi8ES3_EELb0ELb0ELb1ELb0ELb0ELb0ELb0EEEvNS_16Flash_bwd_paramsE:
	.zero		992


//--------------------- .nv.constant0._ZN5flash44flash_bwd_dq_dk_dv_loop_seqk_parallel_kernelI23Flash_bwd_kernel_traitsILi192ELi64ELi64ELi8ELi4ELi2ELi2ELb1ELb1EN7cutlass6half_tE19Flash_kernel_traitsILi192ELi64ELi64ELi8ES3_EELb0ELb0ELb0ELb0ELb0ELb1ELb0EEEvNS_16Flash_bwd_paramsE --------------------------
	.section	.nv.constant0._ZN5flash44flash_bwd_dq_dk_dv_loop_seqk_parallel_kernelI23Flash_bwd_kernel_traitsILi192ELi64ELi64ELi8ELi4ELi2ELi2ELb1ELb1EN7cutlass6half_tE19Flash_kernel_traitsILi192ELi64ELi64ELi8ES3_EELb0ELb0ELb0ELb0ELb0ELb1ELb0EEEvNS_16Flash_bwd_paramsE,"a",@progbits
	.sectionflags	@""
	.align	4
.nv.constant0._ZN5flash44flash_bwd_dq_dk_dv_loop_seqk_parallel_kernelI23Flash_bwd_kernel_traitsILi192ELi64ELi64ELi8ELi4ELi2ELi2ELb1ELb1EN7cutlass6half_tE19Flash_kernel_traitsILi192ELi64ELi64ELi8ES3_EELb0ELb0ELb0ELb0ELb0ELb1ELb0EEEvNS_16Flash_bwd_paramsE:
	.zero		992


//--------------------- .nv.constant0._ZN5flash44flash_bwd_dq_dk_dv_loop_seqk_parallel_kernelI23Flash_bwd_kernel_traitsILi192ELi64ELi64ELi8ELi4ELi2ELi2ELb1ELb1EN7cutlass6half_tE19Flash_kernel_traitsILi192ELi64ELi64ELi8ES3_EELb0ELb0ELb0ELb1ELb0ELb0ELb0EEEvNS_16Flash_bwd_paramsE --------------------------
	.section	.nv.constant0._ZN5flash44flash_bwd_dq_dk_dv_loop_seqk_parallel_kernelI23Flash_bwd_kernel_traitsILi192ELi64ELi64ELi8ELi4ELi2ELi2ELb1ELb1EN7cutlass6half_tE19Flash_kernel_traitsILi192ELi64ELi64ELi8ES3_EELb0ELb0ELb0ELb1ELb0ELb0ELb0EEEvNS_16Flash_bwd_paramsE,"a",@progbits
	.sectionflags	@""
	.align	4
.nv.constant0._ZN5flash44flash_bwd_dq_dk_dv_loop_seqk_parallel_kernelI23Flash_bwd_kernel_traitsILi192ELi64ELi64ELi8ELi4ELi2ELi2ELb1ELb1EN7cutlass6half_tE19Flash_kernel_traitsILi192ELi64ELi64ELi8ES3_EELb0ELb0ELb0ELb1ELb0ELb0ELb0EEEvNS_16Flash_bwd_paramsE:
	.zero		992


//--------------------- .nv.constant0._ZN5flash44flash_bwd_dq_dk_dv_loop_seqk_parallel_kernelI23Flash_bwd_kernel_traitsILi192ELi64ELi64ELi8ELi4ELi2ELi2ELb1ELb1EN7cutlass6half_tE19Flash_kernel_traitsILi192ELi64ELi64ELi8ES3_EELb0ELb0ELb1ELb0ELb0ELb1ELb0EEEvNS_16Flash_bwd_paramsE --------------------------
	.section	.nv.constant0._ZN5flash44flash_bwd_dq_dk_dv_loop_seqk_parallel_kernelI23Flash_bwd_kernel_traitsILi192ELi64ELi64ELi8ELi4ELi2ELi2ELb1ELb1EN7cutlass6half_tE19Flash_kernel_traitsILi192ELi64ELi64ELi8ES3_EELb0ELb0ELb1ELb0ELb0ELb1ELb0EEEvNS_16Flash_bwd_paramsE,"a",@progbits
	.sectionflags	@""
	.align	4
.nv.constant0._ZN5flash44flash_bwd_dq_dk_dv_loop_seqk_parallel_kernelI23Flash_bwd_kernel_traitsILi192ELi64ELi64ELi8ELi4ELi2ELi2ELb1ELb1EN7cutlass6half_tE19Flash_kernel_traitsILi192ELi64ELi64ELi8ES3_EELb0ELb0ELb1ELb0ELb0ELb1ELb0EEEvNS_16Flash_bwd_paramsE:
	.zero		992


//--------------------- .nv.constant0._ZN5flash44flash_bwd_dq_dk_dv_loop_seqk_parallel_kernelI23Flash_bwd_kernel_traitsILi192ELi64ELi64ELi8ELi4ELi2ELi2ELb1ELb1EN7cutlass6half_tE19Flash_kernel_traitsILi192ELi64ELi64ELi8ES3_EELb0ELb0ELb1ELb1ELb0ELb0ELb0EEEvNS_16Flash_bwd_paramsE --------------------------
	.section	.nv.constant0._ZN5flash44flash_bwd_dq_dk_dv_loop_seqk_parallel_kernelI23Flash_bwd_kernel_traitsILi192ELi64ELi64ELi8ELi4ELi2ELi2ELb1ELb1EN7cutlass6half_tE19Flash_kernel_traitsILi192ELi64ELi64ELi8ES3_EELb0ELb0ELb1ELb1ELb0ELb0ELb0EEEvNS_16Flash_bwd_paramsE,"a",@progbits
	.sectionflags	@""
	.align	4
.nv.constant0._ZN5flash44flash_bwd_dq_dk_dv_loop_seqk_parallel_kernelI23Flash_bwd_kernel_traitsILi192ELi64ELi64ELi8ELi4ELi2ELi2ELb1ELb1EN7cutlass6half_tE19Flash_kernel_traitsILi192ELi64ELi64ELi8ES3_EELb0ELb0ELb1ELb1ELb0ELb0ELb0EEEvNS_16Flash_bwd_paramsE:
	.zero		992


//--------------------- .nv.constant0._ZN5flash44flash_bwd_dq_dk_dv_loop_seqk_parallel_kernelI23Flash_bwd_kernel_traitsILi192ELi64ELi64ELi8ELi4ELi2ELi2ELb0ELb0EN7cutlass6half_tE19Flash_kernel_traitsILi192ELi64ELi64ELi8ES3_EELb0ELb0ELb0ELb0ELb0ELb0ELb0EEEvNS_16Flash_bwd_paramsE --------------------------
	.section	.nv.constant0._ZN5flash44flash_bwd_dq_dk_dv_loop_seqk_parallel_kernelI23Flash_bwd_kernel_traitsILi192ELi64ELi64ELi8ELi4ELi2ELi2ELb0ELb0EN7cutlass6half_tE19Flash_kernel_traitsILi192ELi64ELi64ELi8ES3_EELb0ELb0ELb0ELb0ELb0ELb0ELb0EEEvNS_16Flash_bwd_paramsE,"a",@progbits
	.sectionflags	@""
	.align	4
.nv.constant0._ZN5flash44flash_bwd_dq_dk_dv_loop_seqk_parallel_kernelI23Flash_bwd_kernel_traitsILi192ELi64ELi64ELi8ELi4ELi2ELi2ELb0ELb0EN7cutlass6half_tE19Flash_kernel_traitsILi192ELi64ELi64ELi8ES3_EELb0ELb0ELb0ELb0ELb0ELb0ELb0EEEvNS_16Flash_bwd_paramsE:
	.zero		992


//--------------------- .nv.constant0._ZN5flash44flash_bwd_dq_dk_dv_loop_seqk_parallel_kernelI23Flash_bwd_kernel_traitsILi192ELi64ELi64ELi8ELi4ELi2ELi2ELb0ELb0EN7cutlass6half_tE19Flash_kernel_traitsILi192ELi64ELi64ELi8ES3_EELb0ELb0ELb1ELb0ELb0ELb0ELb0EEEvNS_16Flash_bwd_paramsE --------------------------
	.section	.nv.constant0._ZN5flash44flash_bwd_dq_dk_dv_loop_seqk_parallel_kernelI23Flash_bwd_kernel_traitsILi192ELi64ELi64ELi8ELi4ELi2ELi2ELb0ELb0EN7cutlass6half_tE19Flash_kernel_traitsILi192ELi64ELi64ELi8ES3_EELb0ELb0ELb1ELb0ELb0ELb0ELb0EEEvNS_16Flash_bwd_paramsE,"a",@progbits
	.sectionflags	@""
	.align	4
.nv.constant0._ZN5flash44flash_bwd_dq_dk_dv_loop_seqk_parallel_kernelI23Flash_bwd_kernel_traitsILi192ELi64ELi64ELi8ELi4ELi2ELi2ELb0ELb0EN7cutlass6half_tE19Flash_kernel_traitsILi192ELi64ELi64ELi8ES3_EELb0ELb0ELb1ELb0ELb0ELb0ELb0EEEvNS_16Flash_bwd_paramsE:
	.zero		992


//--------------------- .nv.constant0._ZN5flash44flash_bwd_dq_dk_dv_loop_seqk_parallel_kernelI23Flash_bwd_kernel_traitsILi192ELi64ELi64ELi8ELi4ELi2ELi2ELb0ELb0EN7cutlass6half_tE19Flash_kernel_traitsILi192ELi64ELi64ELi8ES3_EELb0ELb0ELb0ELb0ELb0ELb1ELb0EEEvNS_16Flash_bwd_paramsE --------------------------
	.section	.nv.constant0._ZN5flash44flash_bwd_dq_dk_dv_loop_seqk_parallel_kernelI23Flash_bwd_kernel_traitsILi192ELi64ELi64ELi8ELi4ELi2ELi2ELb0ELb0EN7cutlass6half_tE19Flash_kernel_traitsILi192ELi64ELi64ELi8ES3_EELb0ELb0ELb0ELb0ELb0ELb1ELb0EEEvNS_16Flash_bwd_paramsE,"a",@progbits
	.sectionflags	@""
	.align	4
.nv.constant0._ZN5flash44flash_bwd_dq_dk_dv_loop_seqk_parallel_kernelI23Flash_bwd_kernel_traitsILi192ELi64ELi64ELi8ELi4ELi2ELi2ELb0ELb0EN7cutlass6half_tE19Flash_kernel_traitsILi192ELi64ELi64ELi8ES3_EELb0ELb0ELb0ELb0ELb0ELb1ELb0EEEvNS_16Flash_bwd_paramsE:
	.zero		992


//--------------------- .nv.constant0._ZN5flash44flash_bwd_dq_dk_dv_loop_seqk_parallel_kernelI23Flash_bwd_kernel_traitsILi192ELi64ELi64ELi8ELi4ELi2ELi2ELb0ELb0EN7cutlass6half_tE19Flash_kernel_traitsILi192ELi64ELi64ELi8ES3_EELb0ELb0ELb0ELb1ELb0ELb0ELb0EEEvNS_16Flash_bwd_paramsE --------------------------
	.section	.nv.constant0._ZN5flash44flash_bwd_dq_dk_dv_loop_seqk_parallel_kernelI23Flash_bwd_kernel_traitsILi192ELi64ELi64ELi8ELi4ELi2ELi2ELb0ELb0EN7cutlass6half_tE19Flash_kernel_traitsILi192ELi64ELi64ELi8ES3_EELb0ELb0ELb0ELb1ELb0ELb0ELb0EEEvNS_16Flash_bwd_paramsE,"a",@progbits
	.sectionflags	@""
	.align	4
.nv.constant0._ZN5flash44flash_bwd_dq_dk_dv_loop_seqk_parallel_kernelI23Flash_bwd_kernel_traitsILi192ELi64ELi64ELi8ELi4ELi2ELi2ELb0ELb0EN7cutlass6half_tE19Flash_kernel_traitsILi192ELi64ELi64ELi8ES3_EELb0ELb0ELb0ELb1ELb0ELb0ELb0EEEvNS_16Flash_bwd_paramsE:
	.zero		992


//--------------------- .nv.constant0._ZN5flash44flash_bwd_dq_dk_dv_loop_seqk_parallel_kernelI23Flash_bwd_kernel_traitsILi192ELi64ELi64ELi8ELi4ELi2ELi2ELb0ELb0EN7cutlass6half_tE19Flash_kernel_traitsILi192ELi64ELi64ELi8ES3_EELb0ELb0ELb1ELb0ELb0ELb1ELb0EEEvNS_16Flash_bwd_paramsE --------------------------
	.section	.nv.constant0._ZN5flash44flash_bwd_dq_dk_dv_loop_seqk_parallel_kernelI23Flash_bwd_kernel_traitsILi192ELi64ELi64ELi8ELi4ELi2ELi2ELb0ELb0EN7cutlass6half_tE19Flash_kernel_traitsILi192ELi64ELi64ELi8ES3_EELb0ELb0ELb1ELb0ELb0ELb1ELb0EEEvNS_16Flash_bwd_paramsE,"a",@progbits
	.sectionflags	@""
	.align	4
.nv.constant0._ZN5flash44flash_bwd_dq_dk_dv_loop_seqk_parallel_kernelI23Flash_bwd_kernel_traitsILi192ELi64ELi64ELi8ELi4ELi2ELi2ELb0ELb0EN7cutlass6half_tE19Flash_kernel_traitsILi192ELi64ELi64ELi8ES3_EELb0ELb0ELb1ELb0ELb0ELb1ELb0EEEvNS_16Flash_bwd_paramsE:
	.zero		992


//--------------------- .nv.constant0._ZN5flash44flash_bwd_dq_dk_dv_loop_seqk_parallel_kernelI23Flash_bwd_kernel_traitsILi192ELi64ELi64ELi8ELi4ELi2ELi2ELb0ELb0EN7cutlass6half_tE19Flash_kernel_traitsILi192ELi64ELi64ELi8ES3_EELb0ELb0ELb1ELb1ELb0ELb0ELb0EEEvNS_16Flash_bwd_paramsE --------------------------
	.section	.nv.constant0._ZN5flash44flash_bwd_dq_dk_dv_loop_seqk_parallel_kernelI23Flash_bwd_kernel_traitsILi192ELi64ELi64ELi8ELi4ELi2ELi2ELb0ELb0EN7cutlass6half_tE19Flash_kernel_traitsILi192ELi64ELi64ELi8ES3_EELb0ELb0ELb1ELb1ELb0ELb0ELb0EEEvNS_16Flash_bwd_paramsE,"a",@progbits
	.sectionflags	@""
	.align	4
.nv.constant0._ZN5flash44flash_bwd_dq_dk_dv_loop_seqk_parallel_kernelI23Flash_bwd_kernel_traitsILi192ELi64ELi64ELi8ELi4ELi2ELi2ELb0ELb0EN7cutlass6half_tE19Flash_kernel_traitsILi192ELi64ELi64ELi8ES3_EELb0ELb0ELb1ELb1ELb0ELb0ELb0EEEvNS_16Flash_bwd_paramsE:
	.zero		992


//--------------------- .nv.constant0._ZN5flash27flash_bwd_convert_dq_kernelI23Flash_bwd_kernel_traitsILi192ELi64ELi64ELi8ELi4ELi2ELi2ELb1ELb1EN7cutlass6half_tE19Flash_kernel_traitsILi192ELi64ELi64ELi8ES3_EEEEvNS_16Flash_bwd_paramsEi --------------------------
	.section	.nv.constant0._ZN5flash27flash_bwd_convert_dq_kernelI23Flash_bwd_kernel_traitsILi192ELi64ELi64ELi8ELi4ELi2ELi2ELb1ELb1EN7cutlass6half_tE19Flash_kernel_traitsILi192ELi64ELi64ELi8ES3_EEEEvNS_16Flash_bwd_paramsEi,"a",@progbits
	.sectionflags	@""
	.align	4
.nv.constant0._ZN5flash27flash_bwd_convert_dq_kernelI23Flash_bwd_kernel_traitsILi192ELi64ELi64ELi8ELi4ELi2ELi2ELb1ELb1EN7cutlass6half_tE19Flash_kernel_traitsILi192ELi64ELi64ELi8ES3_EEEEvNS_16Flash_bwd_paramsEi:
	.zero		996


//--------------------- .nv.constant0._ZN5flash44flash_bwd_dq_dk_dv_loop_seqk_parallel_kernelI23Flash_bwd_kernel_traitsILi192ELi64ELi64ELi8ELi4ELi2ELi2ELb1ELb1EN7cutlass6half_tE19Flash_kernel_traitsILi192ELi64ELi64ELi8ES3_EELb1ELb0ELb0ELb0ELb0ELb0ELb0EEEvNS_16Flash_bwd_paramsE --------------------------
	.section	.nv.constant0._ZN5flash44flash_bwd_dq_dk_dv_loop_seqk_parallel_kernelI23Flash_bwd_kernel_traitsILi192ELi64ELi64ELi8ELi4ELi2ELi2ELb1ELb1EN7cutlass6half_tE19Flash_kernel_traitsILi192ELi64ELi64ELi8ES3_EELb1ELb0ELb0ELb0ELb0ELb0ELb0EEEvNS_16Flash_bwd_paramsE,"a",@progbits
	.sectionflags	@""
	.align	4
.nv.constant0._ZN5flash44flash_bwd_dq_dk_dv_loop_seqk_parallel_kernelI23Flash_bwd_kernel_traitsILi192ELi64ELi64ELi8ELi4ELi2ELi2ELb1ELb1EN7cutlass6half_tE19Flash_kernel_traitsILi192ELi64ELi64ELi8ES3_EELb1ELb0ELb0ELb0ELb0ELb0ELb0EEEvNS_16Flash_bwd_paramsE:
	.zero		992


//--------------------- .nv.constant0._ZN5flash44flash_bwd_dq_dk_dv_loop_seqk_parallel_kernelI23Flash_bwd_kernel_traitsILi192ELi64ELi64ELi8ELi4ELi2ELi2ELb1ELb1EN7cutlass6half_tE19Flash_kernel_traitsILi192ELi64ELi64ELi8ES3_EELb0ELb0ELb0ELb0ELb0ELb0ELb1EEEvNS_16Flash_bwd_paramsE --------------------------
	.section	.nv.constant0._ZN5flash44flash_bwd_dq_dk_dv_loop_seqk_parallel_kernelI23Flash_bwd_kernel_traitsILi192ELi64ELi64ELi8ELi4ELi2ELi2ELb1ELb1EN7cutlass6half_tE19Flash_kernel_traitsILi192ELi64ELi64ELi8ES3_EELb0ELb0ELb0ELb0ELb0ELb0ELb1EEEvNS_16Flash_bwd_paramsE,"a",@progbits
	.sectionflags	@""
	.align	4
.nv.constant0._ZN5flash44flash_bwd_dq_dk_dv_loop_seqk_parallel_kernelI23Flash_bwd_kernel_traitsILi192ELi64ELi64ELi8ELi4ELi2ELi2ELb1ELb1EN7cutlass6half_tE19Flash_kernel_traitsILi192ELi64ELi64ELi8ES3_EELb0ELb0ELb0ELb0ELb0ELb0ELb1EEEvNS_16Flash_bwd_paramsE:
	.zero		992


//--------------------- .nv.constant0._ZN5flash44flash_bwd_dq_dk_dv_loop_seqk_parallel_kernelI23Flash_bwd_kernel_traitsILi192ELi64ELi64ELi8ELi4ELi2ELi2ELb1ELb1EN7cutlass6half_tE19Flash_kernel_traitsILi192ELi64ELi64ELi8ES3_EELb1ELb0ELb1ELb0ELb0ELb0ELb0EEEvNS_16Flash_bwd_paramsE --------------------------
	.section	.nv.constant0._ZN5flash44flash_bwd_dq_dk_dv_loop_seqk_parallel_kernelI23Flash_bwd_kernel_traitsILi192ELi64ELi64ELi8ELi4ELi2ELi2ELb1ELb1EN7cutlass6half_tE19Flash_kernel_traitsILi192ELi64ELi64ELi8ES3_EELb1ELb0ELb1ELb0ELb0ELb0ELb0EEEvNS_16Flash_bwd_paramsE,"a",@progbits
	.sectionflags	@""
	.align	4
.nv.constant0._ZN5flash44flash_bwd_dq_dk_dv_loop_seqk_parallel_kernelI23Flash_bwd_kernel_traitsILi192ELi64ELi64ELi8ELi4ELi2ELi2ELb1ELb1EN7cutlass6half_tE19Flash_kernel_traitsILi192ELi64ELi64ELi8ES3_EELb1ELb0ELb1ELb0ELb0ELb0ELb0EEEvNS_16Flash_bwd_paramsE:
	.zero		992


//--------------------- .nv.constant0._ZN5flash44flash_bwd_dq_dk_dv_loop_seqk_parallel_kernelI23Flash_bwd_kernel_traitsILi192ELi64ELi64ELi8ELi4ELi2ELi2ELb1ELb1EN7cutlass6half_tE19Flash_kernel_traitsILi192ELi64ELi64ELi8ES3_EELb0ELb0ELb1ELb0ELb0ELb0ELb1EEEvNS_16Flash_bwd_paramsE --------------------------
	.section	.nv.constant0._ZN5flash44flash_bwd_dq_dk_dv_loop_seqk_parallel_kernelI23Flash_bwd_kernel_traitsILi192ELi64ELi64ELi8ELi4ELi2ELi2ELb1ELb1EN7cutlass6half_tE19Flash_kernel_traitsILi192ELi64ELi64ELi8ES3_EELb0ELb0ELb1ELb0ELb0ELb0ELb1EEEvNS_16Flash_bwd_paramsE,"a",@progbits
	.sectionflags	@""
	.align	4
.nv.constant0._ZN5flash44flash_bwd_dq_dk_dv_loop_seqk_parallel_kernelI23Flash_bwd_kernel_traitsILi192ELi64ELi64ELi8ELi4ELi2ELi2ELb1ELb1EN7cutlass6half_tE19Flash_kernel_traitsILi192ELi64ELi64ELi8ES3_EELb0ELb0ELb1ELb0ELb0ELb0ELb1EEEvNS_16Flash_bwd_paramsE:
	.zero		992


//--------------------- .nv.constant0._ZN5flash44flash_bwd_dq_dk_dv_loop_seqk_parallel_kernelI23Flash_bwd_kernel_traitsILi192ELi64ELi64ELi8ELi4ELi2ELi2ELb1ELb1EN7cutlass6half_tE19Flash_kernel_traitsILi192ELi64ELi64ELi8ES3_EELb1ELb0ELb0ELb0ELb0ELb1ELb0EEEvNS_16Flash_bwd_paramsE --------------------------
	.section	.nv.constant0._ZN5flash44flash_bwd_dq_dk_dv_loop_seqk_parallel_kernelI23Flash_bwd_kernel_traitsILi192ELi64ELi64ELi8ELi4ELi2ELi2ELb1ELb1EN7cutlass6half_tE19Flash_kernel_traitsILi192ELi64ELi64ELi8ES3_EELb1ELb0ELb0ELb0ELb0ELb1ELb0EEEvNS_16Flash_bwd_paramsE,"a",@progbits
	.sectionflags	@""
	.align	4
.nv.constant0._ZN5flash44flash_bwd_dq_dk_dv_loop_seqk_parallel_kernelI23Flash_bwd_kernel_traitsILi192ELi64ELi64ELi8ELi4ELi2ELi2ELb1ELb1EN7cutlass6half_tE19Flash_kernel_traitsILi192ELi64ELi64ELi8ES3_EELb1ELb0ELb0ELb0ELb0ELb1ELb0EEEvNS_16Flash_bwd_paramsE:
	.zero		992


//--------------------- .nv.constant0._ZN5flash44flash_bwd_dq_dk_dv_loop_seqk_parallel_kernelI23Flash_bwd_kernel_traitsILi192ELi64ELi64ELi8ELi4ELi2ELi2ELb1ELb1EN7cutlass6half_tE19Flash_kernel_traitsILi192ELi64ELi64ELi8ES3_EELb0ELb0ELb0ELb0ELb0ELb1ELb1EEEvNS_16Flash_bwd_paramsE --------------------------
	.section	.nv.constant0._ZN5flash44flash_bwd_dq_dk_dv_loop_seqk_parallel_kernelI23Flash_bwd_kernel_traitsILi192ELi64ELi64ELi8ELi4ELi2ELi2ELb1ELb1EN7cutlass6half_tE19Flash_kernel_traitsILi192ELi64ELi64ELi8ES3_EELb0ELb0ELb0ELb0ELb0ELb1ELb1EEEvNS_16Flash_bwd_paramsE,"a",@progbits
	.sectionflags	@""
	.align	4
.nv.constant0._ZN5flash44flash_bwd_dq_dk_dv_loop_seqk_parallel_kernelI23Flash_bwd_kernel_traitsILi192ELi64ELi64ELi8ELi4ELi2ELi2ELb1ELb1EN7cutlass6half_tE19Flash_kernel_traitsILi192ELi64ELi64ELi8ES3_EELb0ELb0ELb0ELb0ELb0ELb1ELb1EEEvNS_16Flash_bwd_paramsE:
	.zero		992


//--------------------- .nv.constant0._ZN5flash44flash_bwd_dq_dk_dv_loop_seqk_parallel_kernelI23Flash_bwd_kernel_traitsILi192ELi64ELi64ELi8ELi4ELi2ELi2ELb1ELb1EN7cutlass6half_tE19Flash_kernel_traitsILi192ELi64ELi64ELi8ES3_EELb1ELb0ELb0ELb1ELb0ELb0ELb0EEEvNS_16Flash_bwd_paramsE --------------------------
	.section	.nv.constant0._ZN5flash44flash_bwd_dq_dk_dv_loop_seqk_parallel_kernelI23Flash_bwd_kernel_traitsILi192ELi64ELi64ELi8ELi4ELi2ELi2ELb1ELb1EN7cutlass6half_tE19Flash_kernel_traitsILi192ELi64ELi64ELi8ES3_EELb1ELb0ELb0ELb1ELb0ELb0ELb0EEEvNS_16Flash_bwd_paramsE,"a",@progbits
	.sectionflags	@""
	.align	4
.nv.constant0._ZN5flash44flash_bwd_dq_dk_dv_loop_seqk_parallel_kernelI23Flash_bwd_kernel_traitsILi192ELi64ELi64ELi8ELi4ELi2ELi2ELb1ELb1EN7cutlass6half_tE19Flash_kernel_traitsILi192ELi64ELi64ELi8ES3_EELb1ELb0ELb0ELb1ELb0ELb0ELb0EEEvNS_16Flash_bwd_paramsE:
	.zero		992


//--------------------- .nv.constant0._ZN5flash44flash_bwd_dq_dk_dv_loop_seqk_parallel_kernelI23Flash_bwd_kernel_traitsILi192ELi64ELi64ELi8ELi4ELi2ELi2ELb1ELb1EN7cutlass6half_tE19Flash_kernel_traitsILi192ELi64ELi64ELi8ES3_EELb0ELb0ELb0ELb1ELb0ELb0ELb1EEEvNS_16Flash_bwd_paramsE --------------------------
	.section	.nv.constant0._ZN5flash44flash_bwd_dq_dk_dv_loop_seqk_parallel_kernelI23Flash_bwd_kernel_traitsILi192ELi64ELi64ELi8ELi4ELi2ELi2ELb1ELb1EN7cutlass6half_tE19Flash_kernel_traitsILi192ELi64ELi64ELi8ES3_EELb0ELb0ELb0ELb1ELb0ELb0ELb1EEEvNS_16Flash_bwd_paramsE,"a",@progbits
	.sectionflags	@""
	.align	4
.nv.constant0._ZN5flash44flash_bwd_dq_dk_dv_loop_seqk_parallel_kernelI23Flash_bwd_kernel_traitsILi192ELi64ELi64ELi8ELi4ELi2ELi2ELb1ELb1EN7cutlass6half_tE19Flash_kernel_traitsILi192ELi64ELi64ELi8ES3_EELb0ELb0ELb0ELb1ELb0ELb0ELb1EEEvNS_16Flash_bwd_paramsE:
	.zero		992


//--------------------- .nv.constant0._ZN5flash44flash_bwd_dq_dk_dv_loop_seqk_parallel_kernelI23Flash_bwd_kernel_traitsILi192ELi64ELi64ELi8ELi4ELi2ELi2ELb1ELb1EN7cutlass6half_tE19Flash_kernel_traitsILi192ELi64ELi64ELi8ES3_EELb1ELb0ELb1ELb0ELb0ELb1ELb0EEEvNS_16Flash_bwd_paramsE --------------------------
	.section	.nv.constant0._ZN5flash44flash_bwd_dq_dk_dv_loop_seqk_parallel_kernelI23Flash_bwd_kernel_traitsILi192ELi64ELi64ELi8ELi4ELi2ELi2ELb1ELb1EN7cutlass6half_tE19Flash_kernel_traitsILi192ELi64ELi64ELi8ES3_EELb1ELb0ELb1ELb0ELb0ELb1ELb0EEEvNS_16Flash_bwd_paramsE,"a",@progbits
	.sectionflags	@""
	.align	4
.nv.constant0._ZN5flash44flash_bwd_dq_dk_dv_loop_seqk_parallel_kernelI23Flash_bwd_kernel_traitsILi192ELi64ELi64ELi8ELi4ELi2ELi2ELb1ELb1EN7cutlass6half_tE19Flash_kernel_traitsILi192ELi64ELi64ELi8ES3_EELb1ELb0ELb1ELb0ELb0ELb1ELb0EEEvNS_16Flash_bwd_paramsE:
	.zero		992


//--------------------- .nv.constant0._ZN5flash44flash_bwd_dq_dk_dv_loop_seqk_parallel_kernelI23Flash_bwd_kernel_traitsILi192ELi64ELi64ELi8ELi4ELi2ELi2ELb1ELb1EN7cutlass6half_tE19Flash_kernel_traitsILi192ELi64ELi64ELi8ES3_EELb0ELb0ELb1ELb0ELb0ELb1ELb1EEEvNS_16Flash_bwd_paramsE --------------------------
	.section	.nv.constant0._ZN5flash44flash_bwd_dq_dk_dv_loop_seqk_parallel_kernelI23Flash_bwd_kernel_traitsILi192ELi64ELi64ELi8ELi4ELi2ELi2ELb1ELb1EN7cutlass6half_tE19Flash_kernel_traitsILi192ELi64ELi64ELi8ES3_EELb0ELb0ELb1ELb0ELb0ELb1ELb1EEEvNS_16Flash_bwd_paramsE,"a",@progbits
	.sectionflags	@""
	.align	4
.nv.constant0._ZN5flash44flash_bwd_dq_dk_dv_loop_seqk_parallel_kernelI23Flash_bwd_kernel_traitsILi192ELi64ELi64ELi8ELi4ELi2ELi2ELb1ELb1EN7cutlass6half_tE19Flash_kernel_traitsILi192ELi64ELi64ELi8ES3_EELb0ELb0ELb1ELb0ELb0ELb1ELb1EEEvNS_16Flash_bwd_paramsE:
	.zero		992


//--------------------- .nv.constant0._ZN5flash44flash_bwd_dq_dk_dv_loop_seqk_parallel_kernelI23Flash_bwd_kernel_traitsILi192ELi64ELi64ELi8ELi4ELi2ELi2ELb1ELb1EN7cutlass6half_tE19Flash_kernel_traitsILi192ELi64ELi64ELi8ES3_EELb1ELb0ELb1ELb1ELb0ELb0ELb0EEEvNS_16Flash_bwd_paramsE --------------------------
	.section	.nv.constant0._ZN5flash44flash_bwd_dq_dk_dv_loop_seqk_parallel_kernelI23Flash_bwd_kernel_traitsILi192ELi64ELi64ELi8ELi4ELi2ELi2ELb1ELb1EN7cutlass6half_tE19Flash_kernel_traitsILi192ELi64ELi64ELi8ES3_EELb1ELb0ELb1ELb1ELb0ELb0ELb0EEEvNS_16Flash_bwd_paramsE,"a",@progbits
	.sectionflags	@""
	.align	4
.nv.constant0._ZN5flash44flash_bwd_dq_dk_dv_loop_seqk_parallel_kernelI23Flash_bwd_kernel_traitsILi192ELi64ELi64ELi8ELi4ELi2ELi2ELb1ELb1EN7cutlass6half_tE19Flash_kernel_traitsILi192ELi64ELi64ELi8ES3_EELb1ELb0ELb1ELb1ELb0ELb0ELb0EEEvNS_16Flash_bwd_paramsE:
	.zero		992


//--------------------- .nv.constant0._ZN5flash44flash_bwd_dq_dk_dv_loop_seqk_parallel_kernelI23Flash_bwd_kernel_traitsILi192ELi64ELi64ELi8ELi4ELi2ELi2ELb1ELb1EN7cutlass6half_tE19Flash_kernel_traitsILi192ELi64ELi64ELi8ES3_EELb0ELb0ELb1ELb1ELb0ELb0ELb1EEEvNS_16Flash_bwd_paramsE --------------------------
	.section	.nv.constant0._ZN5flash44flash_bwd_dq_dk_dv_loop_seqk_parallel_kernelI23Flash_bwd_kernel_traitsILi192ELi64ELi64ELi8ELi4ELi2ELi2ELb1ELb1EN7cutlass6half_tE19Flash_kernel_traitsILi192ELi64ELi64ELi8ES3_EELb0ELb0ELb1ELb1ELb0ELb0ELb1EEEvNS_16Flash_bwd_paramsE,"a",@progbits
	.sectionflags	@""
	.align	4
.nv.constant0._ZN5flash44flash_bwd_dq_dk_dv_loop_seqk_parallel_kernelI23Flash_bwd_kernel_traitsILi192ELi64ELi64ELi8ELi4ELi2ELi2ELb1ELb1EN7cutlass6half_tE19Flash_kernel_traitsILi192ELi64ELi64ELi8ES3_EELb0ELb0ELb1ELb1ELb0ELb0ELb1EEEvNS_16Flash_bwd_paramsE:
	.zero		992


//--------------------- .nv.constant0._ZN5flash25flash_bwd_dot_do_o_kernelILb0E23Flash_bwd_kernel_traitsILi192ELi64ELi64ELi8ELi4ELi2ELi2ELb1ELb1EN7cutlass6half_tE19Flash_kernel_traitsILi192ELi64ELi64ELi8ES3_EEEEvNS_16Flash_bwd_paramsE --------------------------
	.section	.nv.constant0._ZN5flash25flash_bwd_dot_do_o_kernelILb0E23Flash_bwd_kernel_traitsILi192ELi64ELi64ELi8ELi4ELi2ELi2ELb1ELb1EN7cutlass6half_tE19Flash_kernel_traitsILi192ELi64ELi64ELi8ES3_EEEEvNS_16Flash_bwd_paramsE,"a",@progbits
	.sectionflags	@""
	.align	4
.nv.constant0._ZN5flash25flash_bwd_dot_do_o_kernelILb0E23Flash_bwd_kernel_traitsILi192ELi64ELi64ELi8ELi4ELi2ELi2ELb1ELb1EN7cutlass6half_tE19Flash_kernel_traitsILi192ELi64ELi64ELi8ES3_EEEEvNS_16Flash_bwd_paramsE:
	.zero		992


//--------------------- .nv.constant0._ZN5flash25flash_bwd_dot_do_o_kernelILb1E23Flash_bwd_kernel_traitsILi192ELi64ELi64ELi8ELi4ELi2ELi2ELb1ELb1EN7cutlass6half_tE19Flash_kernel_traitsILi192ELi64ELi64ELi8ES3_EEEEvNS_16Flash_bwd_paramsE --------------------------
	.section	.nv.constant0._ZN5flash25flash_bwd_dot_do_o_kernelILb1E23Flash_bwd_kernel_traitsILi192ELi64ELi64ELi8ELi4ELi2ELi2ELb1ELb1EN7cutlass6half_tE19Flash_kernel_traitsILi192ELi64ELi64ELi8ES3_EEEEvNS_16Flash_bwd_paramsE,"a",@progbits
	.sectionflags	@""
	.align	4
.nv.constant0._ZN5flash25flash_bwd_dot_do_o_kernelILb1E23Flash_bwd_kernel_traitsILi192ELi64ELi64ELi8ELi4ELi2ELi2ELb1ELb1EN7cutlass6half_tE19Flash_kernel_traitsILi192ELi64ELi64ELi8ES3_EEEEvNS_16Flash_bwd_paramsE:
	.zero		992


//--------------------- .nv.constant0._ZN5flash27flash_bwd_convert_dq_kernelI23Flash_bwd_kernel_traitsILi192ELi64ELi64ELi8ELi4ELi2ELi2ELb0ELb0EN7cutlass6half_tE19Flash_kernel_traitsILi192ELi64ELi64ELi8ES3_EEEEvNS_16Flash_bwd_paramsEi --------------------------
	.section	.nv.constant0._ZN5flash27flash_bwd_convert_dq_kernelI23Flash_bwd_kernel_traitsILi192ELi64ELi64ELi8ELi4ELi2ELi2ELb0ELb0EN7cutlass6half_tE19Flash_kernel_traitsILi192ELi64ELi64ELi8ES3_EEEEvNS_16Flash_bwd_paramsEi,"a",@progbits
	.sectionflags	@""
	.align	4
.nv.constant0._ZN5flash27flash_bwd_convert_dq_kernelI23Flash_bwd_kernel_traitsILi192ELi64ELi64ELi8ELi4ELi2ELi2ELb0ELb0EN7cutlass6half_tE19Flash_kernel_traitsILi192ELi64ELi64ELi8ES3_EEEEvNS_16Flash_bwd_paramsEi:
	.zero		996


//--------------------- .nv.constant0._ZN5flash44flash_bwd_dq_dk_dv_loop_seqk_parallel_kernelI23Flash_bwd_kernel_traitsILi192ELi64ELi64ELi8ELi4ELi2ELi2ELb0ELb0EN7cutlass6half_tE19Flash_kernel_traitsILi192ELi64ELi64ELi8ES3_EELb1ELb0ELb0ELb0ELb0ELb0ELb0EEEvNS_16Flash_bwd_paramsE --------------------------
	.section	.nv.constant0._ZN5flash44flash_bwd_dq_dk_dv_loop_seqk_parallel_kernelI23Flash_bwd_kernel_traitsILi192ELi64ELi64ELi8ELi4ELi2ELi2ELb0ELb0EN7cutlass6half_tE19Flash_kernel_traitsILi192ELi64ELi64ELi8ES3_EELb1ELb0ELb0ELb0ELb0ELb0ELb0EEEvNS_16Flash_bwd_paramsE,"a",@progbits
	.sectionflags	@""
	.align	4
.nv.constant0._ZN5flash44flash_bwd_dq_dk_dv_loop_seqk_parallel_kernelI23Flash_bwd_kernel_traitsILi192ELi64ELi64ELi8ELi4ELi2ELi2ELb0ELb0EN7cutlass6half_tE19Flash_kernel_traitsILi192ELi64ELi64ELi8ES3_EELb1ELb0ELb0ELb0ELb0ELb0ELb0EEEvNS_16Flash_bwd_paramsE:
	.zero		992


//--------------------- .nv.constant0._ZN5flash44flash_bwd_dq_dk_dv_loop_seqk_parallel_kernelI23Flash_bwd_kernel_traitsILi192ELi64ELi64ELi8ELi4ELi2ELi2ELb0ELb0EN7cutlass6half_tE19Flash_kernel_traitsILi192ELi64ELi64ELi8ES3_EELb0ELb0ELb0ELb0ELb0ELb0ELb1EEEvNS_16Flash_bwd_paramsE --------------------------
	.section	.nv.constant0._ZN5flash44flash_bwd_dq_dk_dv_loop_seqk_parallel_kernelI23Flash_bwd_kernel_traitsILi192ELi64ELi64ELi8ELi4ELi2ELi2ELb0ELb0EN7cutlass6half_tE19Flash_kernel_traitsILi192ELi64ELi64ELi8ES3_EELb0ELb0ELb0ELb0ELb0ELb0ELb1EEEvNS_16Flash_bwd_paramsE,"a",@progbits
	.sectionflags	@""
	.align	4
.nv.constant0._ZN5flash44flash_bwd_dq_dk_dv_loop_seqk_parallel_kernelI23Flash_bwd_kernel_traitsILi192ELi64ELi64ELi8ELi4ELi2ELi2ELb0ELb0EN7cutlass6half_tE19Flash_kernel_traitsILi192ELi64ELi64ELi8ES3_EELb0ELb0ELb0ELb0ELb0ELb0ELb1EEEvNS_16Flash_bwd_paramsE:
	.zero		992


//--------------------- .nv.constant0._ZN5flash44flash_bwd_dq_dk_dv_loop_seqk_parallel_kernelI23Flash_bwd_kernel_traitsILi192ELi64ELi64ELi8ELi4ELi2ELi2ELb0ELb0EN7cutlass6half_tE19Flash_kernel_traitsILi192ELi64ELi64ELi8ES3_EELb1ELb0ELb1ELb0ELb0ELb0ELb0EEEvNS_16Flash_bwd_paramsE --------------------------
	.section	.nv.constant0._ZN5flash44flash_bwd_dq_dk_dv_loop_seqk_parallel_kernelI23Flash_bwd_kernel_traitsILi192ELi64ELi64ELi8ELi4ELi2ELi2ELb0ELb0EN7cutlass6half_tE19Flash_kernel_traitsILi192ELi64ELi64ELi8ES3_EELb1ELb0ELb1ELb0ELb0ELb0ELb0EEEvNS_16Flash_bwd_paramsE,"a",@progbits
	.sectionflags	@""
	.align	4
.nv.constant0._ZN5flash44flash_bwd_dq_dk_dv_loop_seqk_parallel_kernelI23Flash_bwd_kernel_traitsILi192ELi64ELi64ELi8ELi4ELi2ELi2ELb0ELb0EN7cutlass6half_tE19Flash_kernel_traitsILi192ELi64ELi64ELi8ES3_EELb1ELb0ELb1ELb0ELb0ELb0ELb0EEEvNS_16Flash_bwd_paramsE:
	.zero		992


//--------------------- .nv.constant0._ZN5flash44flash_bwd_dq_dk_dv_loop_seqk_parallel_kernelI23Flash_bwd_kernel_traitsILi192ELi64ELi64ELi8ELi4ELi2ELi2ELb0ELb0EN7cutlass6half_tE19Flash_kernel_traitsILi192ELi64ELi64ELi8ES3_EELb0ELb0ELb1ELb0ELb0ELb0ELb1EEEvNS_16Flash_bwd_paramsE --------------------------
	.section	.nv.constant0._ZN5flash44flash_bwd_dq_dk_dv_loop_seqk_parallel_kernelI23Flash_bwd_kernel_traitsILi192ELi64ELi64ELi8ELi4ELi2ELi2ELb0ELb0EN7cutlass6half_tE19Flash_kernel_traitsILi192ELi64ELi64ELi8ES3_EELb0ELb0ELb1ELb0ELb0ELb0ELb1EEEvNS_16Flash_bwd_paramsE,"a",@progbits
	.sectionflags	@""
	.align	4
.nv.constant0._ZN5flash44flash_bwd_dq_dk_dv_loop_seqk_parallel_kernelI23Flash_bwd_kernel_traitsILi192ELi64ELi64ELi8ELi4ELi2ELi2ELb0ELb0EN7cutlass6half_tE19Flash_kernel_traitsILi192ELi64ELi64ELi8ES3_EELb0ELb0ELb1ELb0ELb0ELb0ELb1EEEvNS_16Flash_bwd_paramsE:
	.zero		992


//--------------------- .nv.constant0._ZN5flash44flash_bwd_dq_dk_dv_loop_seqk_parallel_kernelI23Flash_bwd_kernel_traitsILi192ELi64ELi64ELi8ELi4ELi2ELi2ELb0ELb0EN7cutlass6half_tE19Flash_kernel_traitsILi192ELi64ELi64ELi8ES3_EELb1ELb0ELb0ELb0ELb0ELb1ELb0EEEvNS_16Flash_bwd_paramsE --------------------------
	.section	.nv.constant0._ZN5flash44flash_bwd_dq_dk_dv_loop_seqk_parallel_kernelI23Flash_bwd_kernel_traitsILi192ELi64ELi64ELi8ELi4ELi2ELi2ELb0ELb0EN7cutlass6half_tE19Flash_kernel_traitsILi192ELi64ELi64ELi8ES3_EELb1ELb0ELb0ELb0ELb0ELb1ELb0EEEvNS_16Flash_bwd_paramsE,"a",@progbits
	.sectionflags	@""
	.align	4
.nv.constant0._ZN5flash44flash_bwd_dq_dk_dv_loop_seqk_parallel_kernelI23Flash_bwd_kernel_traitsILi192ELi64ELi64ELi8ELi4ELi2ELi2ELb0ELb0EN7cutlass6half_tE19Flash_kernel_traitsILi192ELi64ELi64ELi8ES3_EELb1ELb0ELb0ELb0ELb0ELb1ELb0EEEvNS_16Flash_bwd_paramsE:
	.zero		992


//--------------------- .nv.constant0._ZN5flash44flash_bwd_dq_dk_dv_loop_seqk_parallel_kernelI23Flash_bwd_kernel_traitsILi192ELi64ELi64ELi8ELi4ELi2ELi2ELb0ELb0EN7cutlass6half_tE19Flash_kernel_traitsILi192ELi64ELi64ELi8ES3_EELb0ELb0ELb0ELb0ELb0ELb1ELb1EEEvNS_16Flash_bwd_paramsE --------------------------
	.section	.nv.constant0._ZN5flash44flash_bwd_dq_dk_dv_loop_seqk_parallel_kernelI23Flash_bwd_kernel_traitsILi192ELi64ELi64ELi8ELi4ELi2ELi2ELb0ELb0EN7cutlass6half_tE19Flash_kernel_traitsILi192ELi64ELi64ELi8ES3_EELb0ELb0ELb0ELb0ELb0ELb1ELb1EEEvNS_16Flash_bwd_paramsE,"a",@progbits
	.sectionflags	@""
	.align	4
.nv.constant0._ZN5flash44flash_bwd_dq_dk_dv_loop_seqk_parallel_kernelI23Flash_bwd_kernel_traitsILi192ELi64ELi64ELi8ELi4ELi2ELi2ELb0ELb0EN7cutlass6half_tE19Flash_kernel_traitsILi192ELi64ELi64ELi8ES3_EELb0ELb0ELb0ELb0ELb0ELb1ELb1EEEvNS_16Flash_bwd_paramsE:
	.zero		992


//--------------------- .nv.constant0._ZN5flash44flash_bwd_dq_dk_dv_loop_seqk_parallel_kernelI23Flash_bwd_kernel_traitsILi192ELi64ELi64ELi8ELi4ELi2ELi2ELb0ELb0EN7cutlass6half_tE19Flash_kernel_traitsILi192ELi64ELi64ELi8ES3_EELb1ELb0ELb0ELb1ELb0ELb0ELb0EEEvNS_16Flash_bwd_paramsE --------------------------
	.section	.nv.constant0._ZN5flash44flash_bwd_dq_dk_dv_loop_seqk_parallel_kernelI23Flash_bwd_kernel_traitsILi192ELi64ELi64ELi8ELi4ELi2ELi2ELb0ELb0EN7cutlass6half_tE19Flash_kernel_traitsILi192ELi64ELi64ELi8ES3_EELb1ELb0ELb0ELb1ELb0ELb0ELb0EEEvNS_16Flash_bwd_paramsE,"a",@progbits
	.sectionflags	@""
	.align	4
.nv.constant0._ZN5flash44flash_bwd_dq_dk_dv_loop_seqk_parallel_kernelI23Flash_bwd_kernel_traitsILi192ELi64ELi64ELi8ELi4ELi2ELi2ELb0ELb0EN7cutlass6half_tE19Flash_kernel_traitsILi192ELi64ELi64ELi8ES3_EELb1ELb0ELb0ELb1ELb0ELb0ELb0EEEvNS_16Flash_bwd_paramsE:
	.zero		992


//--------------------- .nv.constant0._ZN5flash44flash_bwd_dq_dk_dv_loop_seqk_parallel_kernelI23Flash_bwd_kernel_traitsILi192ELi64ELi64ELi8ELi4ELi2ELi2ELb0ELb0EN7cutlass6half_tE19Flash_kernel_traitsILi192ELi64ELi64ELi8ES3_EELb0ELb0ELb0ELb1ELb0ELb0ELb1EEEvNS_16Flash_bwd_paramsE --------------------------
	.section	.nv.constant0._ZN5flash44flash_bwd_dq_dk_dv_loop_seqk_parallel_kernelI23Flash_bwd_kernel_traitsILi192ELi64ELi64ELi8ELi4ELi2ELi2ELb0ELb0EN7cutlass6half_tE19Flash_kernel_traitsILi192ELi64ELi64ELi8ES3_EELb0ELb0ELb0ELb1ELb0ELb0ELb1EEEvNS_16Flash_bwd_paramsE,"a",@progbits
	.sectionflags	@""
	.align	4
.nv.constant0._ZN5flash44flash_bwd_dq_dk_dv_loop_seqk_parallel_kernelI23Flash_bwd_kernel_traitsILi192ELi64ELi64ELi8ELi4ELi2ELi2ELb0ELb0EN7cutlass6half_tE19Flash_kernel_traitsILi192ELi64ELi64ELi8ES3_EELb0ELb0ELb0ELb1ELb0ELb0ELb1EEEvNS_16Flash_bwd_paramsE:
	.zero		992


//--------------------- .nv.constant0._ZN5flash44flash_bwd_dq_dk_dv_loop_seqk_parallel_kernelI23Flash_bwd_kernel_traitsILi192ELi64ELi64ELi8ELi4ELi2ELi2ELb0ELb0EN7cutlass6half_tE19Flash_kernel_traitsILi192ELi64ELi64ELi8ES3_EELb1ELb0ELb1ELb0ELb0ELb1ELb0EEEvNS_16Flash_bwd_paramsE --------------------------
	.section	.nv.constant0._ZN5flash44flash_bwd_dq_dk_dv_loop_seqk_parallel_kernelI23Flash_bwd_kernel_traitsILi192ELi64ELi64ELi8ELi4ELi2ELi2ELb0ELb0EN7cutlass6half_tE19Flash_kernel_traitsILi192ELi64ELi64ELi8ES3_EELb1ELb0ELb1ELb0ELb0ELb1ELb0EEEvNS_16Flash_bwd_paramsE,"a",@progbits
	.sectionflags	@""
	.align	4
.nv.constant0._ZN5flash44flash_bwd_dq_dk_dv_loop_seqk_parallel_kernelI23Flash_bwd_kernel_traitsILi192ELi64ELi64ELi8ELi4ELi2ELi2ELb0ELb0EN7cutlass6half_tE19Flash_kernel_traitsILi192ELi64ELi64ELi8ES3_EELb1ELb0ELb1ELb0ELb0ELb1ELb0EEEvNS_16Flash_bwd_paramsE:
	.zero		992


//--------------------- .nv.constant0._ZN5flash44flash_bwd_dq_dk_dv_loop_seqk_parallel_kernelI23Flash_bwd_kernel_traitsILi192ELi64ELi64ELi8ELi4ELi2ELi2ELb0ELb0EN7cutlass6half_tE19Flash_kernel_traitsILi192ELi64ELi64ELi8ES3_EELb0ELb0ELb1ELb0ELb0ELb1ELb1EEEvNS_16Flash_bwd_paramsE --------------------------
	.section	.nv.constant0._ZN5flash44flash_bwd_dq_dk_dv_loop_seqk_parallel_kernelI23Flash_bwd_kernel_traitsILi192ELi64ELi64ELi8ELi4ELi2ELi2ELb0ELb0EN7cutlass6half_tE19Flash_kernel_traitsILi192ELi64ELi64ELi8ES3_EELb0ELb0ELb1ELb0ELb0ELb1ELb1EEEvNS_16Flash_bwd_paramsE,"a",@progbits
	.sectionflags	@""
	.align	4
.nv.constant0._ZN5flash44flash_bwd_dq_dk_dv_loop_seqk_parallel_kernelI23Flash_bwd_kernel_traitsILi192ELi64ELi64ELi8ELi4ELi2ELi2ELb0ELb0EN7cutlass6half_tE19Flash_kernel_traitsILi192ELi64ELi64ELi8ES3_EELb0ELb0ELb1ELb0ELb0ELb1ELb1EEEvNS_16Flash_bwd_paramsE:
	.zero		992


//--------------------- .nv.constant0._ZN5flash44flash_bwd_dq_dk_dv_loop_seqk_parallel_kernelI23Flash_bwd_kernel_traitsILi192ELi64ELi64ELi8ELi4ELi2ELi2ELb0ELb0EN7cutlass6half_tE19Flash_kernel_traitsILi192ELi64ELi64ELi8ES3_EELb1ELb0ELb1ELb1ELb0ELb0ELb0EEEvNS_16Flash_bwd_paramsE --------------------------
	.section	.nv.constant0._ZN5flash44flash_bwd_dq_dk_dv_loop_seqk_parallel_kernelI23Flash_bwd_kernel_traitsILi192ELi64ELi64ELi8ELi4ELi2ELi2ELb0ELb0EN7cutlass6half_tE19Flash_kernel_traitsILi192ELi64ELi64ELi8ES3_EELb1ELb0ELb1ELb1ELb0ELb0ELb0EEEvNS_16Flash_bwd_paramsE,"a",@progbits
	.sectionflags	@""
	.align	4
.nv.constant0._ZN5flash44flash_bwd_dq_dk_dv_loop_seqk_parallel_kernelI23Flash_bwd_kernel_traitsILi192ELi64ELi64ELi8ELi4ELi2ELi2ELb0ELb0EN7cutlass6half_tE19Flash_kernel_traitsILi192ELi64ELi64ELi8ES3_EELb1ELb0ELb1ELb1ELb0ELb0ELb0EEEvNS_16Flash_bwd_paramsE:
	.zero		992


//--------------------- .nv.constant0._ZN5flash44flash_bwd_dq_dk_dv_loop_seqk_parallel_kernelI23Flash_bwd_kernel_traitsILi192ELi64ELi64ELi8ELi4ELi2ELi2ELb0ELb0EN7cutlass6half_tE19Flash_kernel_traitsILi192ELi64ELi64ELi8ES3_EELb0ELb0ELb1ELb1ELb0ELb0ELb1EEEvNS_16Flash_bwd_paramsE --------------------------
	.section	.nv.constant0._ZN5flash44flash_bwd_dq_dk_dv_loop_seqk_parallel_kernelI23Flash_bwd_kernel_traitsILi192ELi64ELi64ELi8ELi4ELi2ELi2ELb0ELb0EN7cutlass6half_tE19Flash_kernel_traitsILi192ELi64ELi64ELi8ES3_EELb0ELb0ELb1ELb1ELb0ELb0ELb1EEEvNS_16Flash_bwd_paramsE,"a",@progbits
	.sectionflags	@""
	.align	4
.nv.constant0._ZN5flash44flash_bwd_dq_dk_dv_loop_seqk_parallel_kernelI23Flash_bwd_kernel_traitsILi192ELi64ELi64ELi8ELi4ELi2ELi2ELb0ELb0EN7cutlass6half_tE19Flash_kernel_traitsILi192ELi64ELi64ELi8ES3_EELb0ELb0ELb1ELb1ELb0ELb0ELb1EEEvNS_16Flash_bwd_paramsE:
	.zero		992


//--------------------- .nv.constant0._ZN5flash25flash_bwd_dot_do_o_kernelILb0E23Flash_bwd_kernel_traitsILi192ELi64ELi64ELi8ELi4ELi2ELi2ELb0ELb0EN7cutlass6half_tE19Flash_kernel_traitsILi192ELi64ELi64ELi8ES3_EEEEvNS_16Flash_bwd_paramsE --------------------------
	.section	.nv.constant0._ZN5flash25flash_bwd_dot_do_o_kernelILb0E23Flash_bwd_kernel_traitsILi192ELi64ELi64ELi8ELi4ELi2ELi2ELb0ELb0EN7cutlass6half_tE19Flash_kernel_traitsILi192ELi64ELi64ELi8ES3_EEEEvNS_16Flash_bwd_paramsE,"a",@progbits
	.sectionflags	@""
	.align	4
.nv.constant0._ZN5flash25flash_bwd_dot_do_o_kernelILb0E23Flash_bwd_kernel_traitsILi192ELi64ELi64ELi8ELi4ELi2ELi2ELb0ELb0EN7cutlass6half_tE19Flash_kernel_traitsILi192ELi64ELi64ELi8ES3_EEEEvNS_16Flash_bwd_paramsE:
	.zero		992


//--------------------- .nv.constant0._ZN5flash25flash_bwd_dot_do_o_kernelILb1E23Flash_bwd_kernel_traitsILi192ELi64ELi64ELi8ELi4ELi2ELi2ELb0ELb0EN7cutlass6half_tE19Flash_kernel_traitsILi192ELi64ELi64ELi8ES3_EEEEvNS_16Flash_bwd_paramsE --------------------------
	.section	.nv.constant0._ZN5flash25flash_bwd_dot_do_o_kernelILb1E23Flash_bwd_kernel_traitsILi192ELi64ELi64ELi8ELi4ELi2ELi2ELb0ELb0EN7cutlass6half_tE19Flash_kernel_traitsILi192ELi64ELi64ELi8ES3_EEEEvNS_16Flash_bwd_paramsE,"a",@progbits
	.sectionflags	@""
	.align	4
.nv.constant0._ZN5flash25flash_bwd_dot_do_o_kernelILb1E23Flash_bwd_kernel_traitsILi192ELi64ELi64ELi8ELi4ELi2ELi2ELb0ELb0EN7cutlass6half_tE19Flash_kernel_traitsILi192ELi64ELi64ELi8ES3_EEEEvNS_16Flash_bwd_paramsE:
	.zero		992


//--------------------- .text._ZN5flash44flash_bwd_dq_dk_dv_loop_seqk_parallel_kernelI23Flash_bwd_kernel_traitsILi192ELi64ELi64ELi8ELi4ELi2ELi2ELb1ELb1EN7cutlass6half_tE19Flash_kernel_traitsILi192ELi64ELi64ELi8ES3_EELb0ELb0ELb0ELb0ELb0ELb0ELb0EEEvNS_16Flash_bwd_paramsE --------------------------
	.section	.text._ZN5flash44flash_bwd_dq_dk_dv_loop_seqk_parallel_kernelI23Flash_bwd_kernel_traitsILi192ELi64ELi64ELi8ELi4ELi2ELi2ELb1ELb1EN7cutlass6half_tE19Flash_kernel_traitsILi192ELi64ELi64ELi8ES3_EELb0ELb0ELb0ELb0ELb0ELb0ELb0EEEvNS_16Flash_bwd_paramsE,"ax",@progbits
	.sectioninfo	@"SHI_REGISTERS=255"
	.align	128
        .global         _ZN5flash44flash_bwd_dq_dk_dv_loop_seqk_parallel_kernelI23Flash_bwd_kernel_traitsILi192ELi64ELi64ELi8ELi4ELi2ELi2ELb1ELb1EN7cutlass6half_tE19Flash_kernel_traitsILi192ELi64ELi64ELi8ES3_EELb0ELb0ELb0ELb0ELb0ELb0ELb0EEEvNS_16Flash_bwd_paramsE
        .type           _ZN5flash44flash_bwd_dq_dk_dv_loop_seqk_parallel_kernelI23Flash_bwd_kernel_traitsILi192ELi64ELi64ELi8ELi4ELi2ELi2ELb1ELb1EN7cutlass6half_tE19Flash_kernel_traitsILi192ELi64ELi64ELi8ES3_EELb0ELb0ELb0ELb0ELb0ELb0ELb0EEEvNS_16Flash_bwd_paramsE,@function
        .size           _ZN5flash44flash_bwd_dq_dk_dv_loop_seqk_parallel_kernelI23Flash_bwd_kernel_traitsILi192ELi64ELi64ELi8ELi4ELi2ELi2ELb1ELb1EN7cutlass6half_tE19Flash_kernel_traitsILi192ELi64ELi64ELi8ES3_EELb0ELb0ELb0ELb0ELb0ELb0ELb0EEEvNS_16Flash_bwd_paramsE,(.L_x_1578 - _ZN5flash44flash_bwd_dq_dk_dv_loop_seqk_parallel_kernelI23Flash_bwd_kernel_traitsILi192ELi64ELi64ELi8ELi4ELi2ELi2ELb1ELb1EN7cutlass6half_tE19Flash_kernel_traitsILi192ELi64ELi64ELi8ES3_EELb0ELb0ELb0ELb0ELb0ELb0ELb0EEEvNS_16Flash_bwd_paramsE)
        .other          _ZN5flash44flash_bwd_dq_dk_dv_loop_seqk_parallel_kernelI23Flash_bwd_kernel_traitsILi192ELi64ELi64ELi8ELi4ELi2ELi2ELb1ELb1EN7cutlass6half_tE19Flash_kernel_traitsILi192ELi64ELi64ELi8ES3_EELb0ELb0ELb0ELb0ELb0ELb0ELb0EEEvNS_16Flash_bwd_paramsE,@"STO_CUDA_ENTRY STV_DEFAULT"
_ZN5flash44flash_bwd_dq_dk_dv_loop_seqk_parallel_kernelI23Flash_bwd_kernel_traitsILi192ELi64ELi64ELi8ELi4ELi2ELi2ELb1ELb1EN7cutlass6half_tE19Flash_kernel_traitsILi192ELi64ELi64ELi8ES3_EELb0ELb0ELb0ELb0ELb0ELb0ELb0EEEvNS_16Flash_bwd_paramsE:
.text._ZN5flash44flash_bwd_dq_dk_dv_loop_seqk_parallel_kernelI23Flash_bwd_kernel_traitsILi192ELi64ELi64ELi8ELi4ELi2ELi2ELb1ELb1EN7cutlass6half_tE19Flash_kernel_traitsILi192ELi64ELi64ELi8ES3_EELb0ELb0ELb0ELb0ELb0ELb0ELb0EEEvNS_16Flash_bwd_paramsE:
[----:B------:R-:W-:Y:S02]  /*0000*/  MOV R1, c[0x0][0x28] ;  /* 0x00000a0000017a02 */ /* 0x000fe40000000f00 */
[----:B------:R-:W1:Y:S01]  /*0010*/  S2UR UR19, SR_CTAID.X ;  /* 0x00000000001379c3 */ /* 0x000e620000002500 */
[----:B------:R-:W-:Y:S01]  /*0020*/  ULDC UR4, c[0x0][0x218] ;  /* 0x0000860000047ab9 */ /* 0x000fe20000000800 */
[----:B------:R-:W-:Y:S01]  /*0030*/  IADD3 R1, R1, -0xd0, RZ ;  /* 0xffffff3001017810 */ /* 0x000fe20007ffe0ff */
[----:B------:R-:W-:-:S04]  /*0040*/  UIADD3 UR5, UR4, 0x3f, URZ ;  /* 0x0000003f04057890 */ /* 0x000fc8000fffe03f */
[----:B------:R-:W-:-:S04]  /*0050*/  USHF.R.S32.HI UR4, URZ, 0x1f, UR5 ;  /* 0x0000001f3f047899 */ /* 0x000fc80008011405 */
[----:B------:R-:W-:-:S04]  /*0060*/  ULEA.HI UR4, UR4, UR5, URZ, 0x6 ;  /* 0x0000000504047291 */ /* 0x000fc8000f8f303f */
[----:B------:R-:W-:-:S04]  /*0070*/  USHF.R.S32.HI UR4, URZ, 0x6, UR4 ;  /* 0x000000063f047899 */ /* 0x000fc80008011404 */
[----:B-1----:R-:W-:-:S06]  /*0080*/  UISETP.GE.AND UP0, UPT, UR19, UR4, UPT ;  /* 0x000000041300728c */ /* 0x002fcc000bf06270 */
[----:B------:R-:W-:-:S13]  /*0090*/  PLOP3.LUT P0, PT, PT, PT, UP0, 0x80, 0x0 ;  /* 0x000000000000781c */ /* 0x000fda0003f0f008 */
[----:B------:R-:W-:Y:S05]  /*00a0*/  @P0 EXIT ;  /* 0x000000000000094d */ /* 0x000fea0003800000 */
[----:B------:R-:W1:Y:S01]  /*00b0*/  S2R R15, SR_TID.X ;  /* 0x00000000000f7919 */ /* 0x000e620000002100 */
[----:B------:R-:W2:Y:S01]  /*00c0*/  S2UR UR32, SR_CTAID.Y ;  /* 0x00000000002079c3 */ /* 0x000ea20000002600 */
[----:B------:R-:W-:Y:S02]  /*00d0*/  ULDC UR14, c[0x0][0x224] ;  /* 0x00008900000e7ab9 */ /* 0x000fe40000000800 */
[----:B------:R-:W-:Y:S02]  /*00e0*/  USHF.R.S32.HI UR7, URZ, 0x1f, UR14 ;  /* 0x0000001f3f077899 */ /* 0x000fe4000801140e */
[----:B------:R-:W-:Y:S02]  /*00f0*/  ULDC.U8 UR9, c[0x0][0x328] ;  /* 0x0000ca0000097ab9 */ /* 0x000fe40000000000 */
[----:B------:R-:W-:Y:S01]  /*0100*/  UISETP.NE.AND UP2, UPT, UR9, URZ, UPT ;  /* 0x0000003f0900728c */ /* 0x000fe2000bf45270 */
[----:B------:R-:W3:Y:S01]  /*0110*/  S2UR UR35, SR_CTAID.Z ;  /* 0x00000000002379c3 */ /* 0x000ee20000002700 */
[----:B------:R-:W-:-:S02]  /*0120*/  ULDC UR45, c[0x0][0x22c] ;  /* 0x00008b00002d7ab9 */ /* 0x000fc40000000800 */
[----:B------:R-:W-:Y:S02]  /*0130*/  ULDC UR36, c[0x0][0x1c0] ;  /* 0x0000700000247ab9 */ /* 0x000fe40000000800 */
[----:B------:R-:W-:Y:S02]  /*0140*/  ULDC UR12, c[0x0][0x1c0] ;  /* 0x00007000000c7ab9 */ /* 0x000fe40000000800 */
[----:B------:R-:W-:Y:S01]  /*0150*/  UIMAD.WIDE UR36, UR45, UR36, URZ ;  /* 0x000000242d2472a5 */ /* 0x000fe2000f8e023f */
[----:B------:R-:W4:Y:S01]  /*0160*/  S2UR UR61, SR_CTAID.X ;  /* 0x00000000003d79c3 */ /* 0x000f220000002500 */
[----:B------:R-:W-:Y:S02]  /*0170*/  UMOV UR8, 0x80 ;  /* 0x0000008000087882 */ /* 0x000fe40000000000 */
[----:B------:R-:W-:Y:S02]  /*0180*/  ULDC UR6, c[0x0][0x210] ;  /* 0x0000840000067ab9 */ /* 0x000fe40000000800 */
[----:B------:R-:W-:Y:S01]  /*0190*/  ULDC UR54, c[0x0][0x234] ;  /* 0x00008d0000367ab9 */ /* 0x000fe20000000800 */
[----:B-1----:R-:W-:Y:S01]  /*01a0*/  SHF.R.S32.HI R11, RZ, 0x1f, R15 ;  /* 0x0000001fff0b7819 */ /* 0x002fe2000001140f */
[----:B--2---:R-:W-:-:S02]  /*01b0*/  UIMAD.WIDE.U32 UR42, UR32, UR14, URZ ;  /* 0x0000000e202a72a5 */ /* 0x004fc4000f8e003f */
[----:B------:R-:W-:Y:S01]  /*01c0*/  USHF.L.U32 UR14, UR32, 0x7, URZ ;  /* 0x00000007200e7899 */ /* 0x000fe2000800063f */
[CC--:B------:R-:W-:Y:S01]  /*01d0*/  LEA.HI R2, R11.reuse, R15.reuse, RZ, 0x5 ;  /* 0x0000000f0b027211 */ /* 0x0c0fe200078f28ff */
[----:B------:R-:W-:Y:S01]  /*01e0*/  ULDC UR13, c[0x0][0x1c0] ;  /* 0x00007000000d7ab9 */ /* 0x000fe20000000800 */
[----:B------:R-:W-:Y:S01]  /*01f0*/  LEA.HI R6, R11, R15, RZ, 0x4 ;  /* 0x0000000f0b067211 */ /* 0x000fe200078f20ff */
[----:B------:R-:W-:Y:S01]  /*0200*/  ULDC UR11, c[0x0][0x1c0] ;  /* 0x00007000000b7ab9 */ /* 0x000fe20000000800 */
[--C-:B------:R-:W-:Y:S01]  /*0210*/  SHF.R.S32.HI R0, RZ, 0x5, R2.reuse ;  /* 0x00000005ff007819 */ /* 0x100fe20000011402 */
[----:B---3--:R-:W-:Y:S01]  /*0220*/  UIMAD UR46, UR35, UR45, URZ ;  /* 0x0000002d232e72a4 */ /* 0x008fe2000f8e023f */
[----:B------:R-:W-:Y:S01]  /*0230*/  SHF.R.S32.HI R3, RZ, 0x1f, R2 ;  /* 0x0000001fff037819 */ /* 0x000fe20000011402 */
[----:B------:R-:W-:Y:S01]  /*0240*/  UIMAD UR45, UR45, UR12, URZ ;  /* 0x0000000c2d2d72a4 */ /* 0x000fe2000f8e023f */
[----:B------:R-:W-:Y:S01]  /*0250*/  SHF.R.S32.HI R7, RZ, 0x4, R6 ;  /* 0x00000004ff077819 */ /* 0x000fe20000011406 */
[----:B------:R-:W-:Y:S01]  /*0260*/  UIMAD UR54, UR8, UR6, UR54 ;  /* 0x00000006083672a4 */ /* 0x000fe2000f8e0236 */
[-C--:B------:R-:W-:Y:S01]  /*0270*/  LEA.HI R3, R3, R0.reuse, RZ, 0x2 ;  /* 0x0000000003037211 */ /* 0x080fe200078f10ff */
[----:B------:R-:W-:Y:S01]  /*0280*/  UIMAD UR51, UR7, UR32, URZ ;  /* 0x00000020073372a4 */ /* 0x000fe2000f8e023f */
[----:B------:R-:W-:Y:S01]  /*0290*/  LEA.HI R2, R2, R0, RZ, 0x1 ;  /* 0x0000000002027211 */ /* 0x000fe200078f08ff */
[----:B------:R-:W-:Y:S01]  /*02a0*/  UIMAD UR6, UR32, UR11, UR35 ;  /* 0x0000000b200672a4 */ /* 0x000fe2000f8e0223 */
[----:B------:R-:W-:Y:S01]  /*02b0*/  LEA.HI R5, R6, R7, RZ, 0x1 ;  /* 0x0000000706057211 */ /* 0x000fe200078f08ff */
[----:B------:R-:W-:Y:S01]  /*02c0*/  @!UP2 UIMAD UR7, UR32, UR13, UR35 ;  /* 0x0000000d2007a2a4 */ /* 0x000fe2000f8e0223 */
[----:B------:R-:W-:Y:S01]  /*02d0*/  LOP3.LUT R4, R3, 0xfffffffc, RZ, 0xc0, !PT ;  /* 0xfffffffc03047812 */ /* 0x000fe200078ec0ff */
[----:B------:R-:W-:Y:S01]  /*02e0*/  USHF.L.U32 UR44, UR45, 0x6, URZ ;  /* 0x000000062d2c7899 */ /* 0x000fe2000800063f */
[----:B------:R-:W-:Y:S01]  /*02f0*/  LOP3.LUT R2, R2, 0xfffffffe, RZ, 0xc0, !PT ;  /* 0xfffffffe02027812 */ /* 0x000fe200078ec0ff */
[----:B------:R-:W-:Y:S01]  /*0300*/  ULDC UR48, c[0x0][0x214] ;  /* 0x0000850000307ab9 */ /* 0x000fe20000000800 */
[CC--:B------:R-:W-:Y:S01]  /*0310*/  LEA.HI R16, R11.reuse, R15.reuse, RZ, 0x3 ;  /* 0x0000000f0b107211 */ /* 0x0c0fe200078f18ff */
[C---:B------:R-:W-:Y:S01]  /*0320*/  IMAD.IADD R17, R0.reuse, 0x1, -R4 ;  /* 0x0000000100117824 */ /* 0x040fe200078e0a04 */
[-C--:B------:R-:W-:Y:S01]  /*0330*/  LEA.HI R18, R11, R15.reuse, RZ, 0x2 ;  /* 0x0000000f0b127211 */ /* 0x080fe200078f10ff */
[----:B------:R-:W-:Y:S01]  /*0340*/  IMAD.IADD R13, R0, 0x1, -R2 ;  /* 0x00000001000d7824 */ /* 0x000fe200078e0a02 */
[----:B------:R-:W-:Y:S01]  /*0350*/  LOP3.LUT R3, R5, 0xfffffffe, RZ, 0xc0, !PT ;  /* 0xfffffffe05037812 */ /* 0x000fe200078ec0ff */
[----:B------:R-:W-:Y:S01]  /*0360*/  ULDC UR55, c[0x0][0x1c8] ;  /* 0x0000720000377ab9 */ /* 0x000fe20000000800 */
[----:B------:R-:W-:Y:S01]  /*0370*/  SHF.R.S32.HI R9, RZ, 0x3, R16 ;  /* 0x00000003ff097819 */ /* 0x000fe20000011410 */
[----:B------:R-:W-:Y:S01]  /*0380*/  ULDC.U8 UR10, c[0x0][0x3d0] ;  /* 0x0000f400000a7ab9 */ /* 0x000fe20000000000 */
[--C-:B------:R-:W-:Y:S01]  /*0390*/  SHF.R.S32.HI R8, RZ, 0x2, R18.reuse ;  /* 0x00000002ff087819 */ /* 0x100fe20000011412 */
[----:B------:R-:W-:Y:S01]  /*03a0*/  IMAD.IADD R12, R7, 0x1, -R3 ;  /* 0x00000001070c7824 */ /* 0x000fe200078e0a03 */
[----:B------:R-:W-:Y:S01]  /*03b0*/  SHF.R.S32.HI R0, RZ, 0x1f, R18 ;  /* 0x0000001fff007819 */ /* 0x000fe20000011412 */
[----:B------:R-:W-:Y:S01]  /*03c0*/  IMAD.SHL.U32 R4, R9, 0x40, RZ ;  /* 0x0000004009047824 */ /* 0x000fe200078e00ff */
[----:B------:R-:W-:Y:S01]  /*03d0*/  LOP3.LUT R2, R6, 0xfffffff0, RZ, 0xc0, !PT ;  /* 0xfffffff006027812 */ /* 0x000fe200078ec0ff */
[----:B------:R-:W-:Y:S01]  /*03e0*/  ULDC UR49, c[0x0][0x224] ;  /* 0x0000890000317ab9 */ /* 0x000fe20000000800 */
[----:B------:R-:W-:Y:S01]  /*03f0*/  LOP3.LUT R5, R16, 0xfffffff8, RZ, 0xc0, !PT ;  /* 0xfffffff810057812 */ /* 0x000fe200078ec0ff */
[----:B------:R-:W-:Y:S01]  /*0400*/  @UP2 UIMAD UR53, UR32, UR48, URZ ;  /* 0x00000030203522a4 */ /* 0x000fe2000f8e023f */
[----:B------:R-:W-:Y:S01]  /*0410*/  LEA.HI R3, R0, R8, RZ, 0x3 ;  /* 0x0000000800037211 */ /* 0x000fe200078f18ff */
[----:B------:R-:W-:Y:S01]  /*0420*/  IMAD.IADD R2, R15, 0x1, -R2 ;  /* 0x000000010f027824 */ /* 0x000fe200078e0a02 */
[-C--:B------:R-:W-:Y:S01]  /*0430*/  LEA.HI R7, R11, R15.reuse, RZ, 0x7 ;  /* 0x0000000f0b077211 */ /* 0x080fe200078f38ff */
[----:B------:R-:W-:Y:S01]  /*0440*/  IMAD.IADD R0, R15, 0x1, -R5 ;  /* 0x000000010f007824 */ /* 0x000fe200078e0a05 */
[----:B------:R-:W-:Y:S01]  /*0450*/  LOP3.LUT R5, R3, 0xfffffff8, RZ, 0xc0, !PT ;  /* 0xfffffff803057812 */ /* 0x000fe200078ec0ff */
[----:B------:R-:W-:Y:S01]  /*0460*/  ULDC.64 UR4, c[0x0][0x118] ;  /* 0x0000460000047ab9 */ /* 0x000fe20000000a00 */
[----:B------:R-:W-:Y:S01]  /*0470*/  LOP3.LUT R3, R4, 0x1c0, RZ, 0xc0, !PT ;  /* 0x000001c004037812 */ /* 0x000fe200078ec0ff */
[----:B------:R-:W-:Y:S01]  /*0480*/  IMAD.SHL.U32 R20, R0, 0x8, RZ ;  /* 0x0000000800147824 */ /* 0x000fe200078e00ff */
[----:B------:R-:W-:Y:S01]  /*0490*/  SHF.R.S32.HI R4, RZ, 0x1f, R2 ;  /* 0x0000001fff047819 */ /* 0x000fe20000011402 */
[----:B------:R-:W-:Y:S01]  /*04a0*/  IMAD.IADD R8, R8, 0x1, -R5 ;  /* 0x0000000108087824 */ /* 0x000fe200078e0a05 */
[----:B------:R-:W-:Y:S01]  /*04b0*/  LOP3.LUT P4, RZ, R0, 0x4, RZ, 0xc0, !PT ;  /* 0x0000000400ff7812 */ /* 0x000fe2000788c0ff */
[----:B------:R-:W-:Y:S01]  /*04c0*/  ULOP3.LUT UR55, UR35, UR55, URZ, 0x3c, !UPT ;  /* 0x0000003723377292 */ /* 0x000fe2000f8e3c3f */
[----:B------:R-:W-:Y:S01]  /*04d0*/  LEA.HI R14, R4, R2, RZ, 0x3 ;  /* 0x00000002040e7211 */ /* 0x000fe200078f18ff */
[----:B------:R-:W-:Y:S01]  /*04e0*/  STL [R1+0x48], R20 ;  /* 0x0000481401007387 */ /* 0x000fe20000100800 */
[----:B------:R-:W-:Y:S01]  /*04f0*/  LOP3.LUT R5, R3, 0x38, R20, 0xf8, !PT ;  /* 0x0000003803057812 */ /* 0x000fe200078ef814 */
[----:B------:R-:W-:Y:S01]  /*0500*/  USHF.R.S32.HI UR60, URZ, 0x1f, UR35 ;  /* 0x0000001f3f3c7899 */ /* 0x000fe20008011423 */
[----:B------:R-:W-:Y:S01]  /*0510*/  SHF.R.U32.HI R4, RZ, 0x3, R3 ;  /* 0x00000003ff047819 */ /* 0x000fe20000011603 */
[----:B------:R-:W-:Y:S01]  /*0520*/  UISETP.NE.AND UP3, UPT, UR10, URZ, UPT ;  /* 0x0000003f0a00728c */ /* 0x000fe2000bf65270 */
[----:B------:R-:W-:Y:S01]  /*0530*/  LOP3.LUT R3, R14, 0xfffffff8, RZ, 0xc0, !PT ;  /* 0xfffffff80e037812 */ /* 0x000fe200078ec0ff */
[----:B------:R-:W-:Y:S01]  /*0540*/  USHF.R.S32.HI UR59, URZ, 0x1f, UR32 ;  /* 0x0000001f3f3b7899 */ /* 0x000fe20008011420 */
[C---:B------:R-:W-:Y:S01]  /*0550*/  LOP3.LUT P3, RZ, R0.reuse, 0x2, RZ, 0xc0, !PT ;  /* 0x0000000200ff7812 */ /* 0x040fe2000786c0ff */
[----:B------:R-:W-:Y:S01]  /*0560*/  IMAD.SHL.U32 R0, R0, 0x40, RZ ;  /* 0x0000004000007824 */ /* 0x000fe200078e00ff */
[----:B------:R-:W-:Y:S01]  /*0570*/  LOP3.LUT R9, R5, R4, RZ, 0x3c, !PT ;  /* 0x0000000405097212 */ /* 0x000fe200078e3cff */
[----:B------:R-:W-:Y:S01]  /*0580*/  IMAD.IADD R10, R2, 0x1, -R3 ;  /* 0x00000001020a7824 */ /* 0x000fe200078e0a03 */
[----:B------:R-:W-:Y:S01]  /*0590*/  LOP3.LUT R3, R8, 0x1, RZ, 0xc0, !PT ;  /* 0x0000000108037812 */ /* 0x000fe200078ec0ff */
[----:B------:R-:W-:Y:S01]  /*05a0*/  IMAD.SHL.U32 R2, R13, 0x10, RZ ;  /* 0x000000100d027824 */ /* 0x000fe200078e00ff */
[----:B------:R-:W-:Y:S01]  /*05b0*/  LOP3.LUT R0, R0, 0x1c0, RZ, 0xc0, !PT ;  /* 0x000001c000007812 */ /* 0x000fe200078ec0ff */
[----:B------:R-:W-:Y:S01]  /*05c0*/  USHF.R.S32.HI UR58, URZ, 0x1f, UR35 ;  /* 0x0000001f3f3a7899 */ /* 0x000fe20008011423 */
[----:B------:R-:W-:Y:S01]  /*05d0*/  ISETP.NE.U32.AND P0, PT, R3, 0x1, PT ;  /* 0x000000010300780c */ /* 0x000fe20003f05070 */
[----:B------:R-:W-:Y:S01]  /*05e0*/  IMAD.SHL.U32 R3, R12, 0x200, RZ ;  /* 0x000002000c037824 */ /* 0x000fe200078e00ff */
[----:B------:R-:W-:Y:S01]  /*05f0*/  SHF.R.S32.HI R7, RZ, 0x7, R7 ;  /* 0x00000007ff077819 */ /* 0x000fe20000011407 */
[----:B------:R-:W-:Y:S01]  /*0600*/  USHF.R.S32.HI UR57, URZ, 0x1f, UR32 ;  /* 0x0000001f3f397899 */ /* 0x000fe20008011420 */
[C---:B------:R-:W-:Y:S01]  /*0610*/  LOP3.LUT R2, R0.reuse, 0x10, R2, 0xf8, !PT ;  /* 0x0000001000027812 */ /* 0x040fe200078ef802 */
[----:B------:R-:W-:Y:S01]  /*0620*/  USHF.R.S32.HI UR56, URZ, 0x1f, UR35 ;  /* 0x0000001f3f387899 */ /* 0x000fe20008011423 */
[----:B------:R-:W-:Y:S01]  /*0630*/  LOP3.LUT R5, R0, 0x8, R16, 0xf8, !PT ;  /* 0x0000000800057812 */ /* 0x000fe200078ef810 */
[----:B------:R-:W-:Y:S01]  /*0640*/  UIMAD.WIDE.U32 UR40, UR36, UR42, URZ ;  /* 0x0000002a242872a5 */ /* 0x000fe2000f8e003f */
[----:B------:R-:W-:Y:S01]  /*0650*/  SHF.R.U32.HI R4, RZ, 0x3, R0 ;  /* 0x00000003ff047819 */ /* 0x000fe20000011600 */
[----:B------:R-:W-:Y:S01]  /*0660*/  UIMAD UR50, UR37, UR42, URZ ;  /* 0x0000002a253272a4 */ /* 0x000fe2000f8e023f */
[----:B------:R-:W-:Y:S01]  /*0670*/  LOP3.LUT R6, R2, 0x8, R16, 0xf8, !PT ;  /* 0x0000000802067812 */ /* 0x000fe200078ef810 */
[----:B------:R-:W-:Y:S01]  /*0680*/  IMAD R2, R7, 0x800, R3 ;  /* 0x0000080007027824 */ /* 0x000fe200078e0203 */
[----:B------:R-:W-:Y:S01]  /*0690*/  LOP3.LUT R0, R5, R4, RZ, 0x3c, !PT ;  /* 0x0000000405007212 */ /* 0x000fe200078e3cff */
[----:B------:R-:W-:Y:S01]  /*06a0*/  IMAD.U32 R16, RZ, RZ, UR14 ;  /* 0x0000000eff107e24 */ /* 0x000fe2000f8e00ff */
[----:B------:R-:W-:Y:S01]  /*06b0*/  LEA.HI R5, R11, R15, RZ, 0x6 ;  /* 0x0000000f0b057211 */ /* 0x000fe200078f30ff */
[----:B------:R-:W-:Y:S01]  /*06c0*/  USHF.R.S32.HI UR52, URZ, 0x1f, UR46 ;  /* 0x0000001f3f347899 */ /* 0x000fe2000801142e */
[----:B------:R-:W-:Y:S01]  /*06d0*/  LOP3.LUT R4, R3, R6, R4, 0xf6, !PT ;  /* 0x0000000603047212 */ /* 0x000fe200078ef604 */
[----:B------:R-:W-:Y:S01]  /*06e0*/  IMAD.IADD R0, R2, 0x1, R0 ;  /* 0x0000000102007824 */ /* 0x000fe200078e0200 */
[----:B------:R-:W-:Y:S01]  /*06f0*/  SHF.R.S32.HI R2, RZ, 0x6, R5 ;  /* 0x00000006ff027819 */ /* 0x000fe20000011405 */
[----:B------:R-:W-:Y:S01]  /*0700*/  IMAD.SHL.U32 R5, R7, 0x20, RZ ;  /* 0x0000002007057824 */ /* 0x000fe200078e00ff */
[----:B------:R-:W-:Y:S01]  /*0710*/  LOP3.LUT R3, R18, 0x7ffffffc, RZ, 0xc0, !PT ;  /* 0x7ffffffc12037812 */ /* 0x000fe200078ec0ff */
[----:B------:R-:W-:Y:S01]  /*0720*/  IMAD.SHL.U32 R7, R12, 0x20, RZ ;  /* 0x000000200c077824 */ /* 0x000fe200078e00ff */
[----:B------:R-:W-:Y:S01]  /*0730*/  R2P PR, R8, 0x6 ;  /* 0x0000000608007804 */ /* 0x000fe20000000000 */
[----:B------:R-:W-:Y:S01]  /*0740*/  IMAD R18, R2, 0x200, R9 ;  /* 0x0000020002127824 */ /* 0x000fe200078e0209 */
[----:B------:R-:W-:Y:S01]  /*0750*/  LOP3.LUT P6, RZ, R10, 0x4, RZ, 0xc0, !PT ;  /* 0x000000040aff7812 */ /* 0x000fe200078cc0ff */
[----:B------:R-:W-:Y:S01]  /*0760*/  IMAD.SHL.U32 R6, R2, 0x8, RZ ;  /* 0x0000000802067824 */ /* 0x000fe200078e00ff */
[----:B------:R-:W-:Y:S01]  /*0770*/  LOP3.LUT P5, RZ, R10, 0x2, RZ, 0xc0, !PT ;  /* 0x000000020aff7812 */ /* 0x000fe200078ac0ff */
[----:B------:R-:W-:Y:S01]  /*0780*/  IMAD.SHL.U32 R2, R8, 0x40, RZ ;  /* 0x0000004008027824 */ /* 0x000fe200078e00ff */
[----:B------:R-:W-:Y:S01]  /*0790*/  UIMAD UR49, UR6, UR49, URZ ;  /* 0x00000031063172a4 */ /* 0x000fe2000f8e023f */
[C---:B------:R-:W-:Y:S01]  /*07a0*/  IMAD.IADD R9, R15.reuse, 0x1, -R3 ;  /* 0x000000010f097824 */ /* 0x040fe200078e0a03 */
[----:B------:R-:W-:Y:S01]  /*07b0*/  LOP3.LUT R3, R6, 0x18, RZ, 0xc0, !PT ;  /* 0x0000001806037812 */ /* 0x000fe200078ec0ff */
[----:B------:R-:W-:Y:S01]  /*07c0*/  IMAD.SHL.U32 R15, R15, 0x2, RZ ;  /* 0x000000020f0f7824 */ /* 0x000fe200078e00ff */
[----:B------:R-:W-:Y:S01]  /*07d0*/  LOP3.LUT R2, R2, 0x1c0, RZ, 0xc0, !PT ;  /* 0x000001c002027812 */ /* 0x000fe200078ec0ff */
[----:B------:R-:W-:Y:S01]  /*07e0*/  IMAD.SHL.U32 R0, R0, 0x2, RZ ;  /* 0x0000000200007824 */ /* 0x000fe200078e00ff */
[----:B------:R-:W-:Y:S01]  /*07f0*/  LOP3.LUT R11, R3, 0x20, R7, 0xf8, !PT ;  /* 0x00000020030b7812 */ /* 0x000fe200078ef807 */
[----:B------:R-:W-:Y:S01]  /*0800*/  IMAD.SHL.U32 R7, R10, 0x40, RZ ;  /* 0x000000400a077824 */ /* 0x000fe200078e00ff */
[----:B------:R-:W-:Y:S01]  /*0810*/  LOP3.LUT R8, R5, 0x6, R15, 0xf8, !PT ;  /* 0x0000000605087812 */ /* 0x000fe200078ef80f */
[----:B------:R-:W-:Y:S01]  /*0820*/  IMAD.MOV.U32 R10, RZ, RZ, -0x10 ;  /* 0xfffffff0ff0a7424 */ /* 0x000fe200078e00ff */
[----:B------:R-:W-:Y:S01]  /*0830*/  SHF.R.U32.HI R6, RZ, 0x3, R2 ;  /* 0x00000003ff067819 */ /* 0x000fe20000011602 */
[----:B------:R-:W-:Y:S01]  /*0840*/  @!UP2 UIMAD UR48, UR7, UR48, URZ ;  /* 0x000000300730a2a4 */ /* 0x000fe2000f8e023f */
[----:B------:R-:W-:Y:S01]  /*0850*/  LOP3.LUT R5, R2, 0x20, R5, 0xf8, !PT ;  /* 0x0000002002057812 */ /* 0x000fe200078ef805 */
[----:B------:R1:W-:Y:S01]  /*0860*/  STL [R1+0x80], R8 ;  /* 0x0000800801007387 */ /* 0x0003e20000100800 */
[----:B------:R-:W-:Y:S01]  /*0870*/  SEL R10, R10, 0x10, !P0 ;  /* 0x000000100a0a7807 */ /* 0x000fe20004000000 */
[----:B------:R-:W-:Y:S01]  /*0880*/  USHF.R.S32.HI UR47, URZ, 0x1f, UR44 ;  /* 0x0000001f3f2f7899 */ /* 0x000fe2000801142c */
[----:B-1----:R-:W-:Y:S01]  /*0890*/  LOP3.LUT R8, R6, R2, R3, 0x1e, !PT ;  /* 0x0000000206087212 */ /* 0x002fe200078e1e03 */
[----:B------:R-:W-:Y:S01]  /*08a0*/  IMAD.SHL.U32 R2, R9, 0x2, RZ ;  /* 0x0000000209027824 */ /* 0x000fe200078e00ff */
[----:B------:R-:W-:-:S03]  /*08b0*/  LOP3.LUT R6, R5, R6, RZ, 0x3c, !PT ;  /* 0x0000000605067212 */ /* 0x000fc600078e3cff */
[--C-:B------:R-:W-:Y:S02]  /*08c0*/  IMAD R5, R17, 0x400, R2.reuse ;  /* 0x0000040011057824 */ /* 0x100fe400078e0202 */
[----:B------:R-:W-:Y:S01]  /*08d0*/  IMAD R3, R13, 0x400, R2 ;  /* 0x000004000d037824 */ /* 0x000fe200078e0202 */
[----:B------:R-:W-:Y:S01]  /*08e0*/  LOP3.LUT R2, R7, 0x1c0, RZ, 0xc0, !PT ;  /* 0x000001c007027812 */ /* 0x000fe200078ec0ff */
[----:B------:R-:W-:Y:S02]  /*08f0*/  IMAD.IADD R16, R5, 0x1, R6 ;  /* 0x0000000105107824 */ /* 0x000fe400078e0206 */
[----:B------:R-:W-:Y:S01]  /*0900*/  IMAD.IADD R15, R3, 0x1, R8 ;  /* 0x00000001030f7824 */ /* 0x000fe200078e0208 */
[----:B------:R-:W-:Y:S01]  /*0910*/  SHF.R.U32.HI R3, RZ, 0x3, R2 ;  /* 0x00000003ff037819 */ /* 0x000fe20000011602 */
[----:B------:R-:W-:Y:S01]  /*0920*/  IMAD.SHL.U32 R5, R12, 0x8, RZ ;  /* 0x000000080c057824 */ /* 0x000fe200078e00ff */
[----:B------:R-:W-:Y:S01]  /*0930*/  IADD3 R12, R20, 0x80, RZ ;  /* 0x00000080140c7810 */ /* 0x000fe20007ffe0ff */
[----:B------:R-:W-:-:S02]  /*0940*/  IMAD.SHL.U32 R8, R14, 0x40, RZ ;  /* 0x000000400e087824 */ /* 0x000fc400078e00ff */
[----:B------:R-:W-:Y:S01]  /*0950*/  IMAD.MOV.U32 R6, RZ, RZ, 0x20 ;  /* 0x00000020ff067424 */ /* 0x000fe200078e00ff */
[----:B------:R-:W-:Y:S02]  /*0960*/  LOP3.LUT R5, R2, 0x8, R5, 0xf8, !PT ;  /* 0x0000000802057812 */ /* 0x000fe400078ef805 */
[----:B------:R-:W-:Y:S02]  /*0970*/  LOP3.LUT R8, R8, 0xfffffe00, RZ, 0xc0, !PT ;  /* 0xfffffe0008087812 */ /* 0x000fe400078ec0ff */
[----:B------:R-:W-:Y:S01]  /*0980*/  LOP3.LUT R2, R3, R11, R2, 0x1e, !PT ;  /* 0x0000000b03027212 */ /* 0x000fe200078e1e02 */
[----:B------:R-:W-:Y:S01]  /*0990*/  IMAD.SHL.U32 R11, R18, 0x2, RZ ;  /* 0x00000002120b7824 */ /* 0x000fe200078e00ff */
[----:B------:R-:W-:Y:S01]  /*09a0*/  LOP3.LUT R3, R5, R3, RZ, 0x3c, !PT ;  /* 0x0000000305037212 */ /* 0x000fe200078e3cff */
[--C-:B------:R-:W-:Y:S02]  /*09b0*/  IMAD R7, R17, 0x400, R8.reuse ;  /* 0x0000040011077824 */ /* 0x100fe400078e0208 */
[----:B------:R-:W-:Y:S01]  /*09c0*/  IMAD R9, R13, 0x400, R8 ;  /* 0x000004000d097824 */ /* 0x000fe200078e0208 */
[----:B------:R-:W-:Y:S01]  /*09d0*/  IADD3 R13, R20, 0x40, RZ ;  /* 0x00000040140d7810 */ /* 0x000fe20007ffe0ff */
[----:B------:R-:W-:Y:S01]  /*09e0*/  IMAD.MOV.U32 R5, RZ, RZ, 0x40 ;  /* 0x00000040ff057424 */ /* 0x000fe200078e00ff */
[----:B------:R-:W-:Y:S01]  /*09f0*/  LOP3.LUT R8, R2, R8, RZ, 0xfc, !PT ;  /* 0x0000000802087212 */ /* 0x000fe200078efcff */
[----:B------:R-:W-:Y:S01]  /*0a00*/  IMAD.IADD R7, R7, 0x1, R3 ;  /* 0x0000000107077824 */ /* 0x000fe200078e0203 */
[C---:B------:R-:W-:Y:S01]  /*0a10*/  SEL R2, R6.reuse, 0xffffffe0, !P3 ;  /* 0xffffffe006027807 */ /* 0x040fe20005800000 */
[----:B------:R-:W-:Y:S01]  /*0a20*/  IMAD.IADD R9, R3, 0x1, R9 ;  /* 0x0000000103097824 */ /* 0x000fe200078e0209 */
[----:B------:R-:W-:Y:S01]  /*0a30*/  SEL R3, R5, 0xffffffc0, !P4 ;  /* 0xffffffc005037807 */ /* 0x000fe20006000000 */
[----:B------:R1:W-:Y:S01]  /*0a40*/  STL [R1+0x68], R13 ;  /* 0x0000680d01007387 */ /* 0x0003e20000100800 */
[----:B------:R-:W-:-:S02]  /*0a50*/  SEL R6, R6, 0xffffffe0, !P5 ;  /* 0xffffffe006067807 */ /* 0x000fc40006800000 */
[----:B------:R-:W-:Y:S01]  /*0a60*/  SEL R5, R5, 0xffffffc0, !P6 ;  /* 0xffffffc005057807 */ /* 0x000fe20007000000 */
[----:B------:R-:W-:Y:S01]  /*0a70*/  STL [R1+0x6c], R12 ;  /* 0x00006c0c01007387 */ /* 0x000fe20000100800 */
[C---:B------:R-:W-:Y:S01]  /*0a80*/  IMAD.IADD R252, R0.reuse, 0x1, R3 ;  /* 0x0000000100fc7824 */ /* 0x040fe200078e0203 */
[----:B------:R-:W-:Y:S02]  /*0a90*/  LEA R9, R9, 0x12000, 0x1 ;  /* 0x0001200009097811 */ /* 0x000fe400078e08ff */
[----:B------:R2:W-:Y:S04]  /*0aa0*/  STL [R1+0x2c], R11 ;  /* 0x00002c0b01007387 */ /* 0x0005e80000100800 */
[----:B------:R3:W-:Y:S01]  /*0ab0*/  STL [R1], R0 ;  /* 0x0000000001007387 */ /* 0x0007e20000100800 */
[----:B-1----:R-:W-:Y:S01]  /*0ac0*/  LEA R13, R15, 0xc000, 0x1 ;  /* 0x0000c0000f0d7811 */ /* 0x002fe200078e08ff */
[--C-:B--2---:R-:W-:Y:S01]  /*0ad0*/  IMAD.IADD R11, R0, 0x1, R2.reuse ;  /* 0x00000001000b7824 */ /* 0x104fe200078e0202 */
[----:B------:R-:W-:Y:S01]  /*0ae0*/  IADD3 R2, R3, R0, R2 ;  /* 0x0000000003027210 */ /* 0x000fe20007ffe002 */
[----:B---3--:R-:W-:-:S03]  /*0af0*/  IMAD.SHL.U32 R0, R16, 0x2, RZ ;  /* 0x0000000210007824 */ /* 0x008fc600078e00ff */
[----:B------:R1:W-:Y:S04]  /*0b00*/  STL [R1+0x4], R11 ;  /* 0x0000040b01007387 */ /* 0x0003e80000100800 */
[----:B------:R2:W-:Y:S01]  /*0b10*/  STL [R1+0x10], R2 ;  /* 0x0000100201007387 */ /* 0x0005e20000100800 */
[C---:B------:R-:W-:Y:S02]  /*0b20*/  IADD3 R12, R0.reuse, 0x20, RZ ;  /* 0x00000020000c7810 */ /* 0x040fe40007ffe0ff */
[C---:B------:R-:W-:Y:S01]  /*0b30*/  @P1 IADD3 R12, R0.reuse, -0x20, RZ ;  /* 0xffffffe0000c1810 */ /* 0x040fe20007ffe0ff */
[----:B------:R3:W-:Y:S04]  /*0b40*/  STL [R1+0x50], R0 ;  /* 0x0000500001007387 */ /* 0x0007e80000100800 */
[----:B------:R-:W-:Y:S01]  /*0b50*/  STL [R1+0x78], R13 ;  /* 0x0000780d01007387 */ /* 0x000fe20000100800 */
[----:B-1----:R-:W-:-:S02]  /*0b60*/  IMAD.IADD R11, R0, 0x1, R10 ;  /* 0x00000001000b7824 */ /* 0x002fc400078e020a */
[----:B--2---:R-:W-:-:S03]  /*0b70*/  IMAD R2, R4, 0x2, R3 ;  /* 0x0000000204027824 */ /* 0x004fc600078e0203 */
[----:B------:R1:W-:Y:S01]  /*0b80*/  STL [R1+0x5c], R11 ;  /* 0x00005c0b01007387 */ /* 0x0003e20000100800 */
[----:B------:R-:W-:Y:S01]  /*0b90*/  IMAD.SHL.U32 R3, R4, 0x2, RZ ;  /* 0x0000000204037824 */ /* 0x000fe200078e00ff */
[C---:B------:R-:W-:Y:S01]  /*0ba0*/  IADD3 R4, R13.reuse, 0x40, RZ ;  /* 0x000000400d047810 */ /* 0x040fe20007ffe0ff */
[----:B---3--:R-:W-:Y:S01]  /*0bb0*/  IMAD.SHL.U32 R0, R8, 0x2, RZ ;  /* 0x0000000208007824 */ /* 0x008fe200078e00ff */
[----:B------:R-:W-:Y:S01]  /*0bc0*/  @P2 IADD3 R4, R13, -0x40, RZ ;  /* 0xffffffc00d042810 */ /* 0x000fe20007ffe0ff */
[----:B------:R-:W-:Y:S02]  /*0bd0*/  IMAD.IADD R8, R6, 0x1, R9 ;  /* 0x0000000106087824 */ /* 0x000fe400078e0209 */
[----:B-1----:R-:W-:-:S04]  /*0be0*/  IMAD.SHL.U32 R11, R7, 0x2, RZ ;  /* 0x00000002070b7824 */ /* 0x002fc800078e00ff */
[----:B------:R-:W-:Y:S01]  /*0bf0*/  IMAD.IADD R7, R11, 0x1, R6 ;  /* 0x000000010b077824 */ /* 0x000fe200078e0206 */
[----:B------:R-:W-:Y:S04]  /*0c00*/  STL [R1+0x8], R11 ;  /* 0x0000080b01007387 */ /* 0x000fe80000100800 */
[----:B------:R-:W-:Y:S04]  /*0c10*/  STL [R1+0x54], R12 ;  /* 0x0000540c01007387 */ /* 0x000fe80000100800 */
[----:B------:R1:W-:Y:S04]  /*0c20*/  STL [R1+0x7c], R4 ;  /* 0x00007c0401007387 */ /* 0x0003e80000100800 */
[----:B------:R-:W-:Y:S01]  /*0c30*/  STL [R1+0x1c], R9 ;  /* 0x00001c0901007387 */ /* 0x000fe20000100800 */
[----:B-1----:R-:W-:-:S02]  /*0c40*/  IMAD.IADD R4, R10, 0x1, R12 ;  /* 0x000000010a047824 */ /* 0x002fc400078e020c */
[----:B------:R-:W-:-:S03]  /*0c50*/  IMAD.IADD R10, R11, 0x1, R5 ;  /* 0x000000010b0a7824 */ /* 0x000fc600078e0205 */
[----:B------:R1:W-:Y:S04]  /*0c60*/  STL [R1+0x58], R4 ;  /* 0x0000580401007387 */ /* 0x0003e80000100800 */
[----:B------:R-:W-:Y:S04]  /*0c70*/  STL [R1+0xc], R7 ;  /* 0x00000c0701007387 */ /* 0x000fe80000100800 */
[----:B------:R-:W-:Y:S04]  /*0c80*/  STL [R1+0x18], R10 ;  /* 0x0000180a01007387 */ /* 0x000fe80000100800 */
[----:B------:R-:W-:Y:S01]  /*0c90*/  STL [R1+0x28], R8 ;  /* 0x0000280801007387 */ /* 0x000fe20000100800 */
[----:B-1----:R-:W-:-:S02]  /*0ca0*/  IMAD.IADD R4, R5, 0x1, R9 ;  /* 0x0000000105047824 */ /* 0x002fc400078e0209 */
[----:B------:R-:W-:-:S03]  /*0cb0*/  IMAD.IADD R5, R7, 0x1, R5 ;  /* 0x0000000107057824 */ /* 0x000fc600078e0205 */
[----:B------:R1:W-:Y:S04]  /*0cc0*/  STL [R1+0x20], R4 ;  /* 0x0000200401007387 */ /* 0x0003e80000100800 */
[----:B------:R2:W-:Y:S01]  /*0cd0*/  STL [R1+0x14], R5 ;  /* 0x0000140501007387 */ /* 0x0005e20000100800 */
[----:B-1----:R-:W-:-:S05]  /*0ce0*/  IMAD.IADD R4, R6, 0x1, R4 ;  /* 0x0000000106047824 */ /* 0x002fca00078e0204 */
[----:B----4-:R2:W-:Y:S02]  /*0cf0*/  STL [R1+0x24], R4 ;  /* 0x0000240401007387 */ /* 0x0105e40000100800 */
.L_x_44:
[----:B------:R-:W-:Y:S02]  /*0d00*/  ULDC.64 UR6, c[0x0][0x240] ;  /* 0x0000900000067ab9 */ /* 0x000fe40000000a00 */
[----:B------:R-:W-:Y:S02]  /*0d10*/  UISETP.NE.U32.AND UP6, UPT, URZ, UR6, UPT ;  /* 0x000000063f00728c */ /* 0x000fe4000bfc5070 */
[----:B------:R-:W-:Y:S02]  /*0d20*/  USHF.L.U32 UR13, UR32, 0x2, URZ ;  /* 0x00000002200d7899 */ /* 0x000fe4000800063f */
[----:B------:R-:W-:Y:S02]  /*0d30*/  USHF.R.S32.HI UR38, URZ, 0x1f, UR32 ;  /* 0x0000001f3f267899 */ /* 0x000fe40008011420 */
[----:B------:R-:W-:Y:S02]  /*0d40*/  UISETP.NE.AND.EX UP6, UPT, URZ, UR7, UPT, UP6 ;  /* 0x000000073f00728c */ /* 0x000fe4000bfc5360 */
[----:B------:R-:W-:-:S02]  /*0d50*/  ULDC.64 UR10, c[0x0][0x250] ;  /* 0x00009400000a7ab9 */ /* 0x000fc40000000a00 */
[----:B------:R-:W-:Y:S02]  /*0d60*/  UISETP.NE.U32.AND UP4, UPT, URZ, UR10, UPT ;  /* 0x0000000a3f00728c */ /* 0x000fe4000bf85070 */
[----:B------:R-:W-:Y:S01]  /*0d70*/  USHF.L.U64.HI UR12, UR32, 0x2, UR38 ;  /* 0x00000002200c7899 */ /* 0x000fe20008010226 */
[----:B------:R-:W-:Y:S01]  /*0d80*/  PLOP3.LUT P2, PT, PT, PT, UP6, 0x80, 0x0 ;  /* 0x000000000000781c */ /* 0x000fe20003f4f068 */
[----:B------:R-:W-:Y:S02]  /*0d90*/  UIADD3 UR6, UP0, UR13, UR6, URZ ;  /* 0x000000060d067290 */ /* 0x000fe4000ff1e03f */
[----:B------:R-:W-:Y:S02]  /*0da0*/  UISETP.NE.AND.EX UP4, UPT, URZ, UR11, UPT, UP4 ;  /* 0x0000000b3f00728c */ /* 0x000fe4000bf85340 */
[----:B------:R-:W-:Y:S02]  /*0db0*/  UIADD3.X UR7, UR12, UR7, URZ, UP0, !UPT ;  /* 0x000000070c077290 */ /* 0x000fe400087fe43f */
[----:B-123--:R-:W-:Y:S01]  /*0dc0*/  IMAD.U32 R4, RZ, RZ, UR6 ;  /* 0x00000006ff047e24 */ /* 0x00efe2000f8e00ff */
[----:B------:R-:W-:Y:S01]  /*0dd0*/  ULDC.U8 UR14, c[0x0][0x312] ;  /* 0x0000c480000e7ab9 */ /* 0x000fe20000000000 */
[----:B------:R-:W-:Y:S01]  /*0de0*/  PLOP3.LUT P0, PT, PT, PT, UP4, 0x80, 0x0 ;  /* 0x000000000000781c */ /* 0x000fe20003f0f048 */
[----:B------:R-:W-:Y:S01]  /*0df0*/  ULDC.64 UR8, c[0x0][0x248] ;  /* 0x0000920000087ab9 */ /* 0x000fe20000000a00 */
[----:B------:R-:W-:Y:S01]  /*0e00*/  IMAD.U32 R5, RZ, RZ, UR7 ;  /* 0x00000007ff057e24 */ /* 0x000fe2000f8e00ff */
[----:B------:R-:W-:-:S02]  /*0e10*/  UISETP.NE.AND UP5, UPT, UR14, URZ, UPT ;  /* 0x0000003f0e00728c */ /* 0x000fc4000bfa5270 */
[----:B------:R-:W-:Y:S02]  /*0e20*/  @UP4 UIADD3 UR6, UP0, UR13, UR10, URZ ;  /* 0x0000000a0d064290 */ /* 0x000fe4000ff1e03f */
[----:B------:R1:W2:Y:S01]  /*0e30*/  @P2 LDG.E R9, [R4.64] ;  /* 0x0000000404092981 */ /* 0x0002a2000c1e1900 */
[----:B------:R-:W-:Y:S02]  /*0e40*/  UISETP.EQ.U32.AND UP1, UPT, URZ, UR8, UPT ;  /* 0x000000083f00728c */ /* 0x000fe4000bf22070 */
[----:B------:R-:W-:Y:S01]  /*0e50*/  @UP4 UIADD3.X UR7, UR12, UR11, URZ, UP0, !UPT ;  /* 0x0000000b0c074290 */ /* 0x000fe200087fe43f */
[----:B------:R1:W3:Y:S01]  /*0e60*/  @P2 LDG.E R8, [R4.64+0x4] ;  /* 0x0000040404082981 */ /* 0x0002e2000c1e1900 */
[----:B------:R-:W-:Y:S01]  /*0e70*/  MOV R6, UR6 ;  /* 0x0000000600067c02 */ /* 0x000fe20008000f00 */
[----:B------:R-:W-:-:S03]  /*0e80*/  UISETP.EQ.OR.EX UP1, UPT, URZ, UR9, !UP5, UP1 ;  /* 0x000000093f00728c */ /* 0x000fc6000ef22710 */
[----:B------:R-:W-:Y:S01]  /*0e90*/  IMAD.U32 R7, RZ, RZ, UR7 ;  /* 0x00000007ff077e24 */ /* 0x000fe2000f8e00ff */
[----:B------:R-:W-:-:S04]  /*0ea0*/  UIADD3 UR8, UP0, UR13, UR8, URZ ;  /* 0x000000080d087290 */ /* 0x000fc8000ff1e03f */
[----:B----45:R4:W5:Y:S01]  /*0eb0*/  @P0 LDG.E R6, [R6.64] ;  /* 0x0000000406060981 */ /* 0x030962000c1e1900 */
[----:B------:R-:W-:Y:S01]  /*0ec0*/  PLOP3.LUT P1, PT, PT, PT, UP1, 0x80, 0x0 ;  /* 0x000000000000781c */ /* 0x000fe20003f2f018 */
[----:B------:R-:W-:Y:S01]  /*0ed0*/  UIADD3.X UR9, UR12, UR9, URZ, UP0, !UPT ;  /* 0x000000090c097290 */ /* 0x000fe200087fe43f */
[----:B-1----:R-:W-:-:S05]  /*0ee0*/  IMAD.U32 R4, RZ, RZ, UR8 ;  /* 0x00000008ff047e24 */ /* 0x002fca000f8e00ff */
[----:B------:R-:W-:-:S06]  /*0ef0*/  MOV R5, UR9 ;  /* 0x0000000900057c02 */ /* 0x000fcc0008000f00 */
[----:B----4-:R-:W4:Y:S01]  /*0f00*/  @!P1 LDG.E R7, [R4.64] ;  /* 0x0000000404079981 */ /* 0x010f22000c1e1900 */
[----:B------:R-:W-:Y:S02]  /*0f10*/  UMOV UR18, 0xffffffff ;  /* 0xffffffff00127882 */ /* 0x000fe40000000000 */
[----:B------:R-:W-:Y:S02]  /*0f20*/  UMOV UR15, URZ ;  /* 0x0000003f000f7c82 */ /* 0x000fe40008000000 */
[----:B------:R-:W-:Y:S02]  /*0f30*/  UMOV UR24, 0xffffffff ;  /* 0xffffffff00187882 */ /* 0x000fe40000000000 */
[----:B------:R-:W-:Y:S01]  /*0f40*/  ULDC UR8, c[0x0][0x218] ;  /* 0x0000860000087ab9 */ /* 0x000fe20000000800 */
[----:B--2---:R-:W1:Y:S08]  /*0f50*/  @P2 R2UR UR18, R9 ;  /* 0x00000000091223c2 */ /* 0x004e7000000e0000 */
[----:B---3--:R-:W1:Y:S08]  /*0f60*/  @P2 R2UR UR6, R8 ;  /* 0x00000000080623c2 */ /* 0x008e7000000e0000 */
[----:B-----5:R2:W3:Y:S01]  /*0f70*/  @P0 R2UR UR15, R6 ;  /* 0x00000000060f03c2 */ /* 0x0204e200000e0000 */
[----:B------:R-:W-:-:S04]  /*0f80*/  ISETP.NE.U32.AND P0, PT, RZ, c[0x0][0x248], PT ;  /* 0x00009200ff007a0c */ /* 0x000fc80003f05070 */
[----:B------:R-:W-:Y:S01]  /*0f90*/  ISETP.NE.AND.EX P0, PT, RZ, c[0x0][0x24c], PT, P0 ;  /* 0x00009300ff007a0c */ /* 0x000fe20003f05300 */
[----:B-1----:R-:W-:Y:S02]  /*0fa0*/  @UP6 UIADD3 UR26, UR6, -UR18, URZ ;  /* 0x80000012061a6290 */ /* 0x002fe4000fffe03f */
[----:B----4-:R2:W1:Y:S05]  /*0fb0*/  @!P1 R2UR UR24, R7 ;  /* 0x00000000071893c2 */ /* 0x01046a00000e0000 */
[----:B------:R-:W-:-:S05]  /*0fc0*/  @!UP6 ULDC UR26, c[0x0][0x214] ;  /* 0x00008500001aeab9 */ /* 0x000fca0000000800 */
[----:B------:R-:W-:Y:S05]  /*0fd0*/  @!P0 BRA `(.L_x_0) ;  /* 0x0000007000008947 */ /* 0x000fea0003800000 */
[----:B---3--:R-:W-:-:S13]  /*0fe0*/  PLOP3.LUT P0, PT, PT, PT, UP5, 0x80, 0x0 ;  /* 0x000000000000781c */ /* 0x008fda0003f0f058 */
[----:B--2---:R-:W2:Y:S04]  /*0ff0*/  @P0 LDG.E R6, [R4.64+0x4] ;  /* 0x0000040404060981 */ /* 0x004ea8000c1e1900 */
[----:B------:R-:W3:Y:S01]  /*1000*/  @!P0 LDG.E R4, [R4.64] ;  /* 0x0000000404048981 */ /* 0x000ee2000c1e1900 */
[----:B--2---:R-:W2:Y:S02]  /*1010*/  @P0 R2UR UR6, R6 ;  /* 0x00000000060603c2 */ /* 0x004ea400000e0000 */
[----:B-12---:R-:W-:-:S11]  /*1020*/  @UP5 UIADD3 UR8, UR6, -UR24, URZ ;  /* 0x8000001806085290 */ /* 0x006fd6000fffe03f */
[----:B---3--:R1:W2:Y:S01]  /*1030*/  @!P0 R2UR UR8, R4 ;  /* 0x00000000040883c2 */ /* 0x0082a200000e0000 */
[----:B------:R-:W-:-:S07]  /*1040*/  DEPBAR.LE SB1, 0x0, {2} ;  /* 0x000090040000791a */ /* 0x000fce0000000000 */
.L_x_0:
[----:B---3--:R-:W-:Y:S02]  /*1050*/  ULDC.64 UR6, c[0x0][0x258] ;  /* 0x0000960000067ab9 */ /* 0x008fe40000000a00 */
[----:B------:R-:W-:-:S04]  /*1060*/  UISETP.NE.U32.AND UP1, UPT, URZ, UR6, UPT ;  /* 0x000000063f00728c */ /* 0x000fc8000bf25070 */
[----:B------:R-:W-:-:S06]  /*1070*/  UISETP.NE.AND.EX UP1, UPT, URZ, UR7, UPT, UP1 ;  /* 0x000000073f00728c */ /* 0x000fcc000bf25310 */
[----:B------:R-:W-:-:S05]  /*1080*/  PLOP3.LUT P0, PT, PT, PT, UP1, 0x80, 0x0 ;  /* 0x000000000000781c */ /* 0x000fca0003f0f018 */
[----:B------:R-:W-:-:S04]  /*1090*/  @UP1 UIADD3 UR6, UP0, UR13, UR6, URZ ;  /* 0x000000060d061290 */ /* 0x000fc8000ff1e03f */
[----:B------:R-:W-:Y:S02]  /*10a0*/  @UP1 UIADD3.X UR7, UR12, UR7, URZ, UP0, !UPT ;  /* 0x000000070c071290 */ /* 0x000fe400087fe43f */
[----:B------:R-:W-:-:S04]  /*10b0*/  IMAD.U32 R4, RZ, RZ, UR6 ;  /* 0x00000006ff047e24 */ /* 0x000fc8000f8e00ff */
[----:B------:R-:W-:Y:S01]  /*10c0*/  IMAD.U32 R5, RZ, RZ, UR7 ;  /* 0x00000007ff057e24 */ /* 0x000fe2000f8e00ff */
[----:B------:R-:W-:-:S04]  /*10d0*/  ULDC.64 UR6, c[0x0][0x268] ;  /* 0x00009a0000067ab9 */ /* 0x000fc80000000a00 */
[----:B------:R-:W3:Y:S01]  /*10e0*/  @P0 LDG.E R4, [R4.64] ;  /* 0x0000000404040981 */ /* 0x000ee2000c1e1900 */
[----:B------:R-:W-:Y:S02]  /*10f0*/  @!UP1 UISETP.NE.U32.AND UP0, UPT, URZ, UR6, UPT ;  /* 0x000000063f00928c */ /* 0x000fe4000bf05070 */
[----:B------:R-:W-:Y:S02]  /*1100*/  ULDC UR10, c[0x0][0x21c] ;  /* 0x00008700000a7ab9 */ /* 0x000fe40000000800 */
[----:B------:R-:W-:Y:S02]  /*1110*/  @!UP1 UISETP.NE.AND.EX UP0, UPT, URZ, UR7, UPT, UP0 ;  /* 0x000000073f00928c */ /* 0x000fe4000bf05300 */
[----:B------:R-:W-:Y:S02]  /*1120*/  USHF.L.U32 UR25, UR19, 0x6, URZ ;  /* 0x0000000613197899 */ /* 0x000fe4000800063f */
[----:B------:R-:W-:Y:S01]  /*1130*/  @!UP1 USEL UR7, URZ, UR10, !UP0 ;  /* 0x0000000a3f079287 */ /* 0x000fe2000c000000 */
[----:B---3--:R-:W3:Y:S02]  /*1140*/  @P0 R2UR UR9, R4 ;  /* 0x00000000040903c2 */ /* 0x008ee400000e0000 */
[----:B---3--:R-:W-:-:S02]  /*1150*/  @UP1 UIADD3 UR6, UR9, -UR15, URZ ;  /* 0x8000000f09061290 */ /* 0x008fc4000fffe03f */
[----:B------:R-:W-:-:S04]  /*1160*/  @!UP1 UIADD3 UR6, UR7, UR8, -UR15 ;  /* 0x0000000807069290 */ /* 0x000fc8000fffe80f */
[----:B------:R-:W-:-:S06]  /*1170*/  UISETP.GT.AND UP0, UPT, UR6, UR25, UPT ;  /* 0x000000190600728c */ /* 0x000fcc000bf04270 */
[----:B------:R-:W-:-:S13]  /*1180*/  PLOP3.LUT P0, PT, PT, PT, UP0, 0x80, 0x0 ;  /* 0x000000000000781c */ /* 0x000fda0003f0f008 */
[----:B------:R-:W-:Y:S05]  /*1190*/  @!P0 BRA `(.L_x_1) ;  /* 0x00007d2000008947 */ /* 0x000fea0003800000 */
[----:B-1----:R-:W-:Y:S02]  /*11a0*/  UISETP.NE.AND UP0, UPT, UR24, -0x1, UPT ;  /* 0xffffffff1800788c */ /* 0x002fe4000bf05270 */
[----:B------:R-:W-:Y:S02]  /*11b0*/  UIADD3 UR7, UR26, 0x3f, URZ ;  /* 0x0000003f1a077890 */ /* 0x000fe4000fffe03f */
[----:B------:R-:W-:Y:S02]  /*11c0*/  ULDC.64 UR8, c[0x0][0x190] ;  /* 0x0000640000087ab9 */ /* 0x000fe40000000a00 */
[----:B------:R-:W-:Y:S01]  /*11d0*/  UIMAD.WIDE.U32 UR10, UR18, UR8, URZ ;  /* 0x00000008120a72a5 */ /* 0x000fe2000f8e003f */
[----:B------:R-:W-:Y:S01]  /*11e0*/  PLOP3.LUT P0, PT, PT, PT, UP0, 0x80, 0x0 ;  /* 0x000000000000781c */ /* 0x000fe20003f0f008 */
[----:B------:R-:W-:Y:S02]  /*11f0*/  USHF.R.S32.HI UR8, URZ, 0x1f, UR7 ;  /* 0x0000001f3f087899 */ /* 0x000fe40008011407 */
[----:B------:R-:W-:-:S02]  /*1200*/  ULDC.64 UR16, c[0x0][0x178] ;  /* 0x00005e0000107ab9 */ /* 0x000fc40000000a00 */
[----:B------:R-:W-:Y:S02]  /*1210*/  UIMAD UR22, UR38, UR16, URZ ;  /* 0x00000010261672a4 */ /* 0x000fe4000f8e023f */
[----:B------:R-:W-:Y:S02]  /*1220*/  UISETP.NE.AND UP1, UPT, UR18, -0x1, UPT ;  /* 0xffffffff1200788c */ /* 0x000fe4000bf25270 */
[----:B------:R-:W-:Y:S02]  /*1230*/  ULEA.HI UR33, UR8, UR7, URZ, 0x6 ;  /* 0x0000000708217291 */ /* 0x000fe4000f8f303f */
[----:B------:R-:W-:Y:S02]  /*1240*/  @UP0 UIADD3 UR14, UR15, UR24, URZ ;  /* 0x000000180f0e0290 */ /* 0x000fe4000fffe03f */
[----:B------:R-:W-:Y:S02]  /*1250*/  ULDC.64 UR20, c[0x0][0x198] ;  /* 0x0000660000147ab9 */ /* 0x000fe40000000a00 */
[----:B------:R-:W-:-:S02]  /*1260*/  UIMAD.WIDE.U32 UR12, UR32, UR16, URZ ;  /* 0x00000010200c72a5 */ /* 0x000fc4000f8e003f */
[----:B------:R-:W-:Y:S02]  /*1270*/  UIMAD UR17, UR32, UR17, UR22 ;  /* 0x00000011201172a4 */ /* 0x000fe4000f8e0216 */
[----:B------:R-:W-:Y:S02]  /*1280*/  UIMAD UR23, UR18, UR9, URZ ;  /* 0x00000009121772a4 */ /* 0x000fe4000f8e023f */
[----:B------:R-:W-:Y:S02]  /*1290*/  ULOP3.LUT UR7, UR33, 0xffffffc0, URZ, 0xc0, !UPT ;  /* 0xffffffc021077892 */ /* 0x000fe4000f8ec03f */
[----:B------:R-:W-:Y:S02]  /*12a0*/  @UP0 UIMAD.WIDE.U32 UR8, UR14, UR20, URZ ;  /* 0x000000140e0802a5 */ /* 0x000fe4000f8e003f */
[----:B------:R-:W-:Y:S02]  /*12b0*/  UIADD3 UR34, UR13, UR17, URZ ;  /* 0x000000110d227290 */ /* 0x000fe4000fffe03f */
[----:B------:R-:W-:-:S02]  /*12c0*/  UIADD3 UR17, UR7, -0x40, URZ ;  /* 0xffffffc007117890 */ /* 0x000fc4000fffe03f */
[----:B------:R-:W-:Y:S02]  /*12d0*/  @UP1 UIADD3 UR34, UR11, UR23, URZ ;  /* 0x000000170b221290 */ /* 0x000fe4000fffe03f */
[----:B------:R-:W-:Y:S02]  /*12e0*/  @UP0 UIMAD UR28, UR14, UR21, UR9 ;  /* 0x000000150e1c02a4 */ /* 0x000fe4000f8e0209 */
[----:B------:R-:W-:Y:S02]  /*12f0*/  USEL UR39, UR12, UR10, !UP1 ;  /* 0x0000000a0c277287 */ /* 0x000fe4000c800000 */
[----:B------:R-:W-:Y:S02]  /*1300*/  USHF.R.S32.HI UR29, URZ, 0x1f, UR17 ;  /* 0x0000001f3f1d7899 */ /* 0x000fe40008011411 */
[----:B------:R-:W-:Y:S01]  /*1310*/  @UP0 UMOV UR23, UR8 ;  /* 0x0000000800170c82 */ /* 0x000fe20008000000 */
[----:B------:R-:W-:Y:S05]  /*1320*/  @P0 BRA `(.L_x_2) ;  /* 0x000000c000000947 */ /* 0x000fea0003800000 */
[----:B------:R-:W-:Y:S02]  /*1330*/  USHF.R.S32.HI UR7, URZ, 0x1f, UR15 ;  /* 0x0000001f3f077899 */ /* 0x000fe4000801140f */
[----:B------:R-:W-:-:S02]  /*1340*/  ULDC.64 UR10, c[0x0][0x198] ;  /* 0x00006600000a7ab9 */ /* 0x000fc40000000a00 */
[----:B------:R-:W-:Y:S02]  /*1350*/  UIMAD UR7, UR7, UR10, URZ ;  /* 0x0000000a070772a4 */ /* 0x000fe4000f8e023f */
[----:B------:R-:W-:Y:S02]  /*1360*/  UIMAD.WIDE.U32 UR8, UR15, UR10, URZ ;  /* 0x0000000a0f0872a5 */ /* 0x000fe4000f8e003f */
[----:B------:R-:W-:Y:S02]  /*1370*/  UIMAD UR11, UR15, UR11, UR7 ;  /* 0x0000000b0f0b72a4 */ /* 0x000fe4000f8e0207 */
[----:B------:R-:W-:Y:S02]  /*1380*/  ULDC.64 UR12, c[0x0][0x180] ;  /* 0x00006000000c7ab9 */ /* 0x000fe40000000a00 */
[----:B------:R-:W-:Y:S02]  /*1390*/  UIADD3 UR9, UR9, UR11, URZ ;  /* 0x0000000b09097290 */ /* 0x000fe4000fffe03f */
[----:B------:R-:W-:-:S02]  /*13a0*/  UIMAD UR7, UR38, UR12, URZ ;  /* 0x0000000c260772a4 */ /* 0x000fc4000f8e023f */
[----:B------:R-:W-:Y:S02]  /*13b0*/  UIMAD.WIDE.U32 UR8, UR32, UR12, UR8 ;  /* 0x0000000c200872a5 */ /* 0x000fe4000f8e0008 */
[----:B------:R-:W-:-:S04]  /*13c0*/  UIMAD UR7, UR32, UR13, UR7 ;  /* 0x0000000d200772a4 */ /* 0x000fc8000f8e0207 */
[----:B------:R-:W-:Y:S02]  /*13d0*/  UIADD3 UR28, UR9, UR7, URZ ;  /* 0x00000007091c7290 */ /* 0x000fe4000fffe03f */
[----:B------:R-:W-:Y:S02]  /*13e0*/  UMOV UR23, UR8 ;  /* 0x0000000800177c82 */ /* 0x000fe40008000000 */
.L_x_2:
[----:B------:R-:W-:Y:S02]  /*13f0*/  @UP0 UIADD3 UR7, UR15, UR24, URZ ;  /* 0x000000180f070290 */ /* 0x000fe4000fffe03f */
[----:B------:R-:W-:Y:S02]  /*1400*/  ULDC.64 UR10, c[0x0][0x1a0] ;  /* 0x00006800000a7ab9 */ /* 0x000fe40000000a00 */
[----:B------:R-:W-:-:S04]  /*1410*/  @UP0 UIMAD.WIDE.U32 UR8, UR7, UR10, URZ ;  /* 0x0000000a070802a5 */ /* 0x000fc8000f8e003f */
[----:B------:R-:W-:-:S03]  /*1420*/  @UP0 UIMAD UR31, UR7, UR11, UR9 ;  /* 0x0000000b071f02a4 */ /* 0x000fc6000f8e0209 */
[----:B------:R-:W-:Y:S01]  /*1430*/  @UP0 UMOV UR30, UR8 ;  /* 0x00000008001e0c82 */ /* 0x000fe20008000000 */
[----:B------:R-:W-:Y:S05]  /*1440*/  @P0 BRA `(.L_x_3) ;  /* 0x000000c000000947 */ /* 0x000fea0003800000 */
[----:B------:R-:W-:Y:S02]  /*1450*/  USHF.R.S32.HI UR7, URZ, 0x1f, UR15 ;  /* 0x0000001f3f077899 */ /* 0x000fe4000801140f */
[----:B------:R-:W-:Y:S02]  /*1460*/  ULDC.64 UR10, c[0x0][0x1a0] ;  /* 0x00006800000a7ab9 */ /* 0x000fe40000000a00 */
[----:B------:R-:W-:Y:S02]  /*1470*/  UIMAD UR7, UR7, UR10, URZ ;  /* 0x0000000a070772a4 */ /* 0x000fe4000f8e023f */
[----:B------:R-:W-:Y:S02]  /*1480*/  UIMAD.WIDE.U32 UR8, UR15, UR10, URZ ;  /* 0x0000000a0f0872a5 */ /* 0x000fe4000f8e003f */
[----:B------:R-:W-:-:S04]  /*1490*/  UIMAD UR11, UR15, UR11, UR7 ;  /* 0x0000000b0f0b72a4 */ /* 0x000fc8000f8e0207 */
[----:B------:R-:W-:-:S03]  /*14a0*/  UIADD3 UR9, UR9, UR11, URZ ;  /* 0x0000000b09097290 */ /* 0x000fc6000fffe03f */
[----:B------:R-:W-:Y:S02]  /*14b0*/  ULDC.64 UR10, c[0x0][0x188] ;  /* 0x00006200000a7ab9 */ /* 0x000fe40000000a00 */
[----:B------:R-:W-:Y:S02]  /*14c0*/  UIMAD UR7, UR38, UR10, URZ ;  /* 0x0000000a260772a4 */ /* 0x000fe4000f8e023f */
[----:B------:R-:W-:Y:S02]  /*14d0*/  UIMAD.WIDE.U32 UR8, UR32, UR10, UR8 ;  /* 0x0000000a200872a5 */ /* 0x000fe4000f8e0008 */
[----:B------:R-:W-:-:S04]  /*14e0*/  UIMAD UR7, UR32, UR11, UR7 ;  /* 0x0000000b200772a4 */ /* 0x000fc8000f8e0207 */
[----:B------:R-:W-:Y:S02]  /*14f0*/  UIADD3 UR31, UR9, UR7, URZ ;  /* 0x00000007091f7290 */ /* 0x000fe4000fffe03f */
[----:B------:R-:W-:Y:S02]  /*1500*/  UMOV UR30, UR8 ;  /* 0x00000008001e7c82 */ /* 0x000fe40008000000 */
.L_x_3:
[----:B------:R-:W-:Y:S01]  /*1510*/  IABS R8, c[0x0][0x1c8] ;  /* 0x0000720000087a13 */ /* 0x000fe20000000000 */
[----:B------:R-:W-:Y:S01]  /*1520*/  ULDC.64 UR10, c[0x0][0x370] ;  /* 0x0000dc00000a7ab9 */ /* 0x000fe20000000a00 */
[----:B--2---:R-:W-:Y:S01]  /*1530*/  IABS R7, UR35 ;  /* 0x0000002300077c13 */ /* 0x004fe20008000000 */
[----:B------:R-:W-:Y:S01]  /*1540*/  @UP1 UIMAD.WIDE.U32 UR8, UR18, UR10, URZ ;  /* 0x0000000a120812a5 */ /* 0x000fe2000f8e003f */
[----:B------:R-:W1:Y:S01]  /*1550*/  I2F.RP R4, R8 ;  /* 0x0000000800047306 */ /* 0x000e620000209400 */
[----:B------:R-:W-:Y:S01]  /*1560*/  ULDC UR12, c[0x0][0x224] ;  /* 0x00008900000c7ab9 */ /* 0x000fe20000000800 */
[----:B------:R-:W-:Y:S01]  /*1570*/  ISETP.NE.AND P1, PT, RZ, c[0x0][0x1c8], PT ;  /* 0x00007200ff007a0c */ /* 0x000fe20003f25270 */
[----:B------:R-:W-:Y:S02]  /*1580*/  @UP1 UIMAD UR27, UR18, UR11, UR9 ;  /* 0x0000000b121b12a4 */ /* 0x000fe4000f8e0209 */
[----:B------:R-:W-:-:S02]  /*1590*/  USHF.R.S32.HI UR16, URZ, 0x1f, UR25 ;  /* 0x0000001f3f107899 */ /* 0x000fc40008011419 */
[----:B------:R-:W-:Y:S02]  /*15a0*/  @UP1 UMOV UR22, UR8 ;  /* 0x0000000800161c82 */ /* 0x000fe40008000000 */
[----:B------:R-:W-:Y:S02]  /*15b0*/  ULDC.64 UR8, c[0x0][0x368] ;  /* 0x0000da0000087ab9 */ /* 0x000fe40000000a00 */
[----:B------:R-:W-:Y:S02]  /*15c0*/  @!UP1 UIMAD UR7, UR38, UR8, URZ ;  /* 0x00000008260792a4 */ /* 0x000fe4000f8e023f */
[----:B------:R-:W-:Y:S02]  /*15d0*/  ULDC.64 UR10, c[0x0][0x3d8] ;  /* 0x0000f600000a7ab9 */ /* 0x000fe40000000a00 */
[----:B------:R-:W-:Y:S01]  /*15e0*/  @!UP1 UIMAD UR7, UR32, UR9, UR7 ;  /* 0x00000009200792a4 */ /* 0x000fe2000f8e0207 */
[----:B-1----:R-:W1:Y:S01]  /*15f0*/  MUFU.RCP R4, R4 ;  /* 0x0000000400047308 */ /* 0x002e620000001000 */
[----:B------:R-:W-:-:S04]  /*1600*/  @!UP1 UIMAD.WIDE.U32 UR8, UR32, UR8, URZ ;  /* 0x00000008200892a5 */ /* 0x000fc8000f8e003f */
[----:B------:R-:W-:Y:S02]  /*1610*/  @!UP1 UIADD3 UR27, UR9, UR7, URZ ;  /* 0x00000007091b9290 */ /* 0x000fe4000fffe03f */
[----:B------:R-:W-:Y:S02]  /*1620*/  UIMAD UR7, UR38, UR12, UR51 ;  /* 0x0000000c260772a4 */ /* 0x000fe4000f8e0233 */
[----:B------:R-:W-:Y:S02]  /*1630*/  @!UP1 UMOV UR22, UR8 ;  /* 0x0000000800169c82 */ /* 0x000fe40008000000 */
[----:B------:R-:W-:Y:S02]  /*1640*/  UIADD3 UR7, UR43, UR7, URZ ;  /* 0x000000072b077290 */ /* 0x000fe4000fffe03f */
[----:B------:R-:W-:Y:S02]  /*1650*/  UIMAD.WIDE.U32 UR8, UR36, UR18, URZ ;  /* 0x00000012240872a5 */ /* 0x000fe4000f8e003f */
[----:B------:R-:W-:Y:S01]  /*1660*/  UIMAD UR7, UR36, UR7, UR50 ;  /* 0x00000007240772a4 */ /* 0x000fe2000f8e0232 */
[----:B-1----:R-:W-:Y:S01]  /*1670*/  IADD3 R4, R4, 0xffffffe, RZ ;  /* 0x0ffffffe04047810 */ /* 0x002fe20007ffe0ff */
[----:B------:R-:W-:-:S02]  /*1680*/  USEL UR21, UR40, UR8, !UP1 ;  /* 0x0000000828157287 */ /* 0x000fc4000c800000 */
[----:B------:R-:W-:Y:S01]  /*1690*/  UIADD3 UR13, UR41, UR7, URZ ;  /* 0x00000007290d7290 */ /* 0x000fe2000fffe03f */
[----:B------:R-:W1:Y:S01]  /*16a0*/  F2I.FTZ.U32.TRUNC.NTZ R5, R4 ;  /* 0x0000000400057305 */ /* 0x000e62000021f000 */
[----:B------:R-:W-:Y:S02]  /*16b0*/  UIMAD UR7, UR37, UR18, URZ ;  /* 0x00000012250772a4 */ /* 0x000fe4000f8e023f */
[----:B------:R-:W-:Y:S02]  /*16c0*/  USHF.L.U32 UR12, UR32, 0x7, URZ ;  /* 0x00000007200c7899 */ /* 0x000fe4000800063f */
[----:B------:R-:W-:Y:S02]  /*16d0*/  @UP1 UIADD3 UR13, UR9, UR7, URZ ;  /* 0x00000007090d1290 */ /* 0x000fe4000fffe03f */
[----:B------:R-:W-:Y:S02]  /*16e0*/  UIMAD.WIDE.U32 UR8, UR61, UR10, URZ ;  /* 0x0000000a3d0872a5 */ /* 0x000fe4000f8e003f */
[----:B------:R-:W-:-:S02]  /*16f0*/  USHF.L.U64.HI UR7, UR32, 0x7, UR38 ;  /* 0x0000000720077899 */ /* 0x000fc40008010226 */
[----:B------:R-:W-:Y:S02]  /*1700*/  USEL UR20, UR8, URZ, UP3 ;  /* 0x0000003f08147287 */ /* 0x000fe40009800000 */
[----:B------:R-:W-:Y:S02]  /*1710*/  USEL UR8, UR12, URZ, UP6 ;  /* 0x0000003f0c087287 */ /* 0x000fe4000b000000 */
[----:B------:R-:W-:Y:S01]  /*1720*/  USEL UR7, UR7, URZ, UP6 ;  /* 0x0000003f07077287 */ /* 0x000fe2000b000000 */
[----:B-1----:R-:W-:Y:S01]  /*1730*/  IMAD.MOV R4, RZ, RZ, -R5 ;  /* 0x000000ffff047224 */ /* 0x002fe200078e0a05 */
[----:B------:R-:W-:Y:S02]  /*1740*/  UIADD3 UR8, UP0, UR17, UR8, URZ ;  /* 0x0000000811087290 */ /* 0x000fe4000ff1e03f */
[----:B------:R-:W-:Y:S01]  /*1750*/  UIMAD UR11, UR61, UR11, UR9 ;  /* 0x0000000b3d0b72a4 */ /* 0x000fe2000f8e0209 */
[----:B------:R-:W-:Y:S01]  /*1760*/  IMAD R6, R4, R8, RZ ;  /* 0x0000000804067224 */ /* 0x000fe200078e02ff */
[----:B------:R-:W-:Y:S01]  /*1770*/  UIADD3.X UR9, UR29, UR7, URZ, UP0, !UPT ;  /* 0x000000071d097290 */ /* 0x000fe200087fe43f */
[----:B------:R-:W-:Y:S01]  /*1780*/  IMAD.MOV.U32 R4, RZ, RZ, RZ ;  /* 0x000000ffff047224 */ /* 0x000fe200078e00ff */
[----:B------:R-:W-:-:S02]  /*1790*/  UIMAD UR7, UR37, UR8, URZ ;  /* 0x00000008250772a4 */ /* 0x000fc4000f8e023f */
[----:B------:R-:W-:Y:S01]  /*17a0*/  ULDC UR12, c[0x0][0x234] ;  /* 0x00008d00000c7ab9 */ /* 0x000fe20000000800 */
[----:B------:R-:W-:Y:S01]  /*17b0*/  IMAD.HI.U32 R4, R5, R6, R4 ;  /* 0x0000000605047227 */ /* 0x000fe200078e0004 */
[----:B------:R-:W-:Y:S02]  /*17c0*/  UIMAD UR10, UR36, UR9, UR7 ;  /* 0x00000009240a72a4 */ /* 0x000fe4000f8e0207 */
[----:B------:R-:W-:Y:S01]  /*17d0*/  @UP2 USEL UR7, UR53, UR18, !UP1 ;  /* 0x0000001235072287 */ /* 0x000fe2000c800000 */
[----:B------:R-:W-:Y:S01]  /*17e0*/  IMAD.MOV.U32 R5, RZ, RZ, R7 ;  /* 0x000000ffff057224 */ /* 0x000fe200078e0007 */
[----:B------:R-:W-:Y:S02]  /*17f0*/  UIMAD.WIDE.U32 UR8, UR36, UR8, URZ ;  /* 0x00000008240872a5 */ /* 0x000fe4000f8e003f */
[----:B------:R-:W-:Y:S01]  /*1800*/  @UP2 UIMAD UR14, UR35, UR12, UR7 ;  /* 0x0000000c230e22a4 */ /* 0x000fe2000f8e0207 */
[----:B------:R-:W-:Y:S01]  /*1810*/  IMAD.HI.U32 R4, R4, R5, RZ ;  /* 0x0000000504047227 */ /* 0x000fe200078e00ff */
[----:B------:R-:W-:-:S02]  /*1820*/  USEL UR11, UR11, URZ, UP3 ;  /* 0x0000003f0b0b7287 */ /* 0x000fc40009800000 */
[----:B------:R-:W-:Y:S01]  /*1830*/  UIADD3 UR10, UR9, UR10, URZ ;  /* 0x0000000a090a7290 */ /* 0x000fe2000fffe03f */
[----:B------:R-:W-:Y:S02]  /*1840*/  IMAD.MOV R6, RZ, RZ, -R4 ;  /* 0x000000ffff067224 */ /* 0x000fe400078e0a04 */
[----:B------:R-:W-:Y:S02]  /*1850*/  @!UP2 UMOV UR14, UR48 ;  /* 0x00000030000eac82 */ /* 0x000fe40008000000 */
[----:B------:R-:W-:-:S05]  /*1860*/  IMAD R5, R8, R6, R5 ;  /* 0x0000000608057224 */ /* 0x000fca00078e0205 */
[----:B------:R-:W-:-:S13]  /*1870*/  ISETP.GT.U32.AND P0, PT, R8, R5, PT ;  /* 0x000000050800720c */ /* 0x000fda0003f04070 */
[----:B------:R-:W-:Y:S01]  /*1880*/  @!P0 IMAD.IADD R5, R5, 0x1, -R8 ;  /* 0x0000000105058824 */ /* 0x000fe200078e0a08 */
[----:B------:R-:W-:Y:S02]  /*1890*/  @!P0 IADD3 R4, R4, 0x1, RZ ;  /* 0x0000000104048810 */ /* 0x000fe40007ffe0ff */
[----:B------:R-:W-:Y:S02]  /*18a0*/  ISETP.LE.AND P0, PT, RZ, UR55, PT ;  /* 0x00000037ff007c0c */ /* 0x000fe4000bf03270 */
[----:B------:R-:W-:-:S13]  /*18b0*/  ISETP.GE.U32.AND P2, PT, R5, R8, PT ;  /* 0x000000080500720c */ /* 0x000fda0003f46070 */
[----:B------:R-:W-:-:S05]  /*18c0*/  @P2 IADD3 R4, R4, 0x1, RZ ;  /* 0x0000000104042810 */ /* 0x000fca0007ffe0ff */
[----:B------:R-:W-:-:S04]  /*18d0*/  IMAD.MOV.U32 R18, RZ, RZ, R4 ;  /* 0x000000ffff127224 */ /* 0x000fc800078e0004 */
[----:B------:R-:W-:Y:S01]  /*18e0*/  @!P0 IMAD.MOV R18, RZ, RZ, -R18 ;  /* 0x000000ffff128224 */ /* 0x000fe200078e0a12 */
[----:B------:R-:W-:Y:S02]  /*18f0*/  PLOP3.LUT P0, PT, PT, PT, UP2, 0x80, 0x0 ;  /* 0x000000000000781c */ /* 0x000fe40003f0f028 */
[----:B------:R-:W-:-:S04]  /*1900*/  @!P1 LOP3.LUT R18, RZ, c[0x0][0x1c8], RZ, 0x33, !PT ;  /* 0x00007200ff129a12 */ /* 0x000fc800078e33ff */
[----:B------:R-:W-:-:S07]  /*1910*/  SHF.R.S32.HI R23, RZ, 0x1f, R18 ;  /* 0x0000001fff177819 */ /* 0x000fce0000011412 */
[----:B------:R-:W-:Y:S05]  /*1920*/  @!P0 BRA `(.L_x_4) ;  /* 0x0000005000008947 */ /* 0x000fea0003800000 */
[----:B------:R-:W-:Y:S02]  /*1930*/  ULDC UR7, c[0x0][0x224] ;  /* 0x0000890000077ab9 */ /* 0x000fe40000000800 */
[----:B------:R-:W-:-:S04]  /*1940*/  @!UP1 UIMAD UR18, UR32, UR7, URZ ;  /* 0x00000007201292a4 */ /* 0x000fc8000f8e023f */
[----:B------:R-:W-:-:S04]  /*1950*/  ULEA UR7, UR32, UR18, 0x7 ;  /* 0x0000001220077291 */ /* 0x000fc8000f8e383f */
[----:B------:R-:W-:Y:S01]  /*1960*/  UIMAD UR12, UR54, UR35, UR7 ;  /* 0x00000023360c72a4 */ /* 0x000fe2000f8e0207 */
[----:B------:R-:W-:Y:S05]  /*1970*/  BRA `(.L_x_5) ;  /* 0x0000001000007947 */ /* 0x000fea0003800000 */
.L_x_4:
[----:B------:R-:W-:Y:S02]  /*1980*/  UMOV UR12, UR49 ;  /* 0x00000031000c7c82 */ /* 0x000fe40008000000 */
.L_x_5:
[----:B------:R-:W2:Y:S04]  /*1990*/  LDL.64 R4, [R1+0x48] ;  /* 0x0000480001047983 */ /* 0x000ea80000100a00 */
[----:B------:R1:W2:Y:S01]  /*19a0*/  LDL.64 R30, [R1+0x48] ;  /* 0x00004800011e7983 */ /* 0x0002a20000100a00 */
[----:B------:R-:W-:Y:S01]  /*19b0*/  UIADD3 UR8, UP5, UP4, UR8, UR44, UR46 ;  /* 0x0000002c08087290 */ /* 0x000fe2000fcbe02e */
[----:B------:R-:W-:Y:S01]  /*19c0*/  IMAD.U32 R11, RZ, RZ, UR35 ;  /* 0x00000023ff0b7e24 */ /* 0x000fe2000f8e00ff */
[----:B------:R-:W-:Y:S01]  /*19d0*/  UMOV UR38, 0x4 ;  /* 0x0000000400267882 */ /* 0x000fe20000000000 */
[----:B------:R-:W3:Y:S01]  /*19e0*/  S2R R32, SR_TID.X ;  /* 0x0000000000207919 */ /* 0x000ee20000002100 */
[----:B------:R-:W-:Y:S01]  /*19f0*/  UIADD3 UR20, UP1, UP0, UR20, UR8, UR21 ;  /* 0x0000000814147290 */ /* 0x000fe2000f83e015 */
[----:B------:R-:W-:Y:S01]  /*1a00*/  IMAD.U32 R16, RZ, RZ, UR35 ;  /* 0x00000023ff107e24 */ /* 0x000fe2000f8e00ff */
[----:B------:R-:W-:Y:S01]  /*1a10*/  UIADD3.X UR7, UR10, UR47, UR52, UP5, UP4 ;  /* 0x0000002f0a077290 */ /* 0x000fe2000afe8434 */
[----:B------:R-:W4:Y:S01]  /*1a20*/  S2R R33, SR_TID.X ;  /* 0x0000000000217919 */ /* 0x000f220000002100 */
[----:B------:R-:W-:Y:S01]  /*1a30*/  ULDC.64 UR8, c[0x0][0x1a8] ;  /* 0x00006a0000087ab9 */ /* 0x000fe20000000a00 */
[----:B------:R-:W-:Y:S01]  /*1a40*/  BSSY B1, `(.L_x_1) ;  /* 0x0000747000017945 */ /* 0x000fe20003800000 */
[----:B------:R-:W-:Y:S01]  /*1a50*/  UIADD3.X UR13, UR11, UR7, UR13, UP1, UP0 ;  /* 0x000000070b0d7290 */ /* 0x000fe20008fe040d */
[----:B------:R-:W5:Y:S01]  /*1a60*/  S2R R27, SR_TID.X ;  /* 0x00000000001b7919 */ /* 0x000f620000002100 */
[----:B------:R-:W-:-:S02]  /*1a70*/  UIMAD UR7, UR60, UR8, URZ ;  /* 0x000000083c0772a4 */ /* 0x000fc4000f8e023f */
[----:B------:R-:W-:Y:S02]  /*1a80*/  UISETP.GE.AND UP0, UPT, UR26, 0x1, UPT ;  /* 0x000000011a00788c */ /* 0x000fe4000bf06270 */
[----:B------:R-:W-:Y:S02]  /*1a90*/  UIMAD UR11, UR35, UR9, UR7 ;  /* 0x00000009230b72a4 */ /* 0x000fe4000f8e0207 */
[----:B------:R-:W-:Y:S02]  /*1aa0*/  ULEA.HI.SX32 UR18, UR33, 0xffffffff, 0x1a ;  /* 0xffffffff21127891 */ /* 0x000fe4000f8fd23f */
[----:B------:R-:W-:Y:S02]  /*1ab0*/  ULDC.64 UR8, c[0x0][0x378] ;  /* 0x0000de0000087ab9 */ /* 0x000fe40000000a00 */
[----:B------:R-:W-:-:S04]  /*1ac0*/  UIMAD UR7, UR60, UR8, URZ ;  /* 0x000000083c0772a4 */ /* 0x000fc8000f8e023f */
[----:B------:R-:W-:Y:S01]  /*1ad0*/  UIMAD UR10, UR35, UR9, UR7 ;  /* 0x00000009230a72a4 */ /* 0x000fe2000f8e0207 */
[----:B---3--:R-:W-:Y:S02]  /*1ae0*/  SHF.R.S32.HI R32, RZ, 0x1f, R32 ;  /* 0x0000001fff207819 */ /* 0x008fe40000011420 */
[----:B------:R-:W-:Y:S02]  /*1af0*/  ULDC.64 UR8, c[0x0][0x370] ;  /* 0x0000dc0000087ab9 */ /* 0x000fe40000000a00 */
[----:B----4-:R-:W-:Y:S01]  /*1b00*/  LEA.HI R32, R32, R33, RZ, 0x3 ;  /* 0x0000002120207211 */ /* 0x010fe200078f18ff */
[----:B------:R-:W-:Y:S02]  /*1b10*/  UIMAD UR7, UR29, UR8, URZ ;  /* 0x000000081d0772a4 */ /* 0x000fe4000f8e023f */
[----:B------:R-:W-:Y:S01]  /*1b20*/  UIADD3 UR8, UR17, UR12, URZ ;  /* 0x0000000c11087290 */ /* 0x000fe2000fffe03f */
[----:B------:R-:W-:Y:S01]  /*1b30*/  SHF.R.S32.HI R32, RZ, 0x3, R32 ;  /* 0x00000003ff207819 */ /* 0x000fe20000011420 */
[----:B------:R-:W-:Y:S01]  /*1b40*/  UIMAD UR7, UR17, UR9, UR7 ;  /* 0x00000009110772a4 */ /* 0x000fe2000f8e0207 */
[----:B-----5:R-:W-:Y:S01]  /*1b50*/  SHF.R.S32.HI R28, RZ, 0x1f, R27 ;  /* 0x0000001fff1c7819 */ /* 0x020fe2000001141b */
[----:B------:R-:W-:Y:S01]  /*1b60*/  UIADD3 UR12, UR17, UR14, URZ ;  /* 0x0000000e110c7290 */ /* 0x000fe2000fffe03f */
[----:B------:R-:W-:-:S02]  /*1b70*/  IADD3 R9, P1, R32, UR17, RZ ;  /* 0x0000001120097c10 */ /* 0x000fc4000ff3e0ff */
[----:B------:R-:W-:Y:S02]  /*1b80*/  SHF.R.S32.HI R26, RZ, 0x1f, R32 ;  /* 0x0000001fff1a7819 */ /* 0x000fe40000011420 */
[----:B------:R-:W-:Y:S02]  /*1b90*/  LEA.HI R25, R28, R27, RZ, 0x5 ;  /* 0x0000001b1c197211 */ /* 0x000fe400078f28ff */
[----:B------:R-:W-:Y:S02]  /*1ba0*/  IADD3.X R10, R26, UR29, RZ, P1, !PT ;  /* 0x0000001d1a0a7c10 */ /* 0x000fe40008ffe4ff */
[----:B------:R-:W-:-:S03]  /*1bb0*/  SHF.R.S32.HI R24, RZ, 0x5, R25 ;  /* 0x00000005ff187819 */ /* 0x000fc60000011419 */
[----:B------:R-:W-:Y:S02]  /*1bc0*/  IMAD R10, R10, c[0x0][0x190], RZ ;  /* 0x000064000a0a7a24 */ /* 0x000fe400078e02ff */
[----:B--2---:R-:W-:-:S05]  /*1bd0*/  IMAD.MOV.U32 R30, RZ, RZ, R4 ;  /* 0x000000ffff1e7224 */ /* 0x004fca00078e0004 */
[----:B------:R-:W-:Y:S02]  /*1be0*/  SHF.R.S32.HI R31, RZ, 0x1f, R30 ;  /* 0x0000001fff1f7819 */ /* 0x000fe4000001141e */
[----:B------:R-:W-:-:S03]  /*1bf0*/  IADD3 R4, P0, R30, UR22, RZ ;  /* 0x000000161e047c10 */ /* 0x000fc6000ff1e0ff */
[----:B------:R-:W-:Y:S01]  /*1c00*/  IMAD.WIDE.U32 R6, R9, c[0x0][0x190], R30 ;  /* 0x0000640009067a25 */ /* 0x000fe200078e001e */
[----:B------:R-:W-:Y:S01]  /*1c10*/  IADD3.X R5, R31, UR27, RZ, P0, !PT ;  /* 0x0000001b1f057c10 */ /* 0x000fe200087fe4ff */
[----:B------:R1:W-:Y:S02]  /*1c20*/  STL [R1+0x4c], R31 ;  /* 0x00004c1f01007387 */ /* 0x0003e40000100800 */
[----:B------:R-:W-:Y:S01]  /*1c30*/  IMAD R9, R9, c[0x0][0x194], R10 ;  /* 0x0000650009097a24 */ /* 0x000fe200078e020a */
[----:B------:R-:W-:Y:S01]  /*1c40*/  IADD3 R8, P0, R6, UR39, RZ ;  /* 0x0000002706087c10 */ /* 0x000fe2000ff1e0ff */
[----:B------:R-:W-:-:S03]  /*1c50*/  IMAD.U32 R6, RZ, RZ, UR17 ;  /* 0x00000011ff067e24 */ /* 0x000fc6000f8e00ff */
[----:B------:R-:W-:Y:S01]  /*1c60*/  IADD3.X R9, R7, UR34, R9, P0, !PT ;  /* 0x0000002207097c10 */ /* 0x000fe200087fe409 */
[----:B------:R-:W-:Y:S01]  /*1c70*/  IMAD.WIDE.U32 R4, R6, c[0x0][0x370], R4 ;  /* 0x0000dc0006047a25 */ /* 0x000fe200078e0004 */
[----:B------:R-:W-:-:S03]  /*1c80*/  LOP3.LUT R6, R25, 0xffffffe0, RZ, 0xc0, !PT ;  /* 0xffffffe019067812 */ /* 0x000fc600078ec0ff */
[----:B------:R-:W-:Y:S01]  /*1c90*/  IMAD.WIDE.U32 R16, R16, c[0x0][0x1a8], R8 ;  /* 0x00006a0010107a25 */ /* 0x000fe200078e0008 */
[----:B------:R-:W-:-:S03]  /*1ca0*/  IADD3 R5, R5, UR7, RZ ;  /* 0x0000000705057c10 */ /* 0x000fc6000fffe0ff */
[----:B------:R-:W-:Y:S01]  /*1cb0*/  IMAD.IADD R20, R27, 0x1, -R6 ;  /* 0x000000011b147824 */ /* 0x000fe200078e0a06 */
[----:B------:R-:W-:Y:S01]  /*1cc0*/  IADD3 R21, R17, UR11, RZ ;  /* 0x0000000b11157c10 */ /* 0x000fe2000fffe0ff */
[----:B------:R-:W-:Y:S01]  /*1cd0*/  IMAD.WIDE.U32 R4, R11, c[0x0][0x378], R4 ;  /* 0x0000de000b047a25 */ /* 0x000fe200078e0004 */
[----:B------:R-:W-:-:S03]  /*1ce0*/  LEA R12, P2, R16, c[0x0][0x160], 0x1 ;  /* 0x00005800100c7a11 */ /* 0x000fc600078408ff */
[----:B------:R-:W-:Y:S01]  /*1cf0*/  IMAD R10, R24, UR45, R20 ;  /* 0x0000002d180a7c24 */ /* 0x000fe2000f8e0214 */
[----:B------:R-:W-:Y:S01]  /*1d00*/  IADD3 R7, R5, UR10, RZ ;  /* 0x0000000a05077c10 */ /* 0x000fe2000fffe0ff */
[----:B------:R-:W-:Y:S01]  /*1d10*/  IMAD.MOV.U32 R6, RZ, RZ, R4 ;  /* 0x000000ffff067224 */ /* 0x000fe200078e0004 */
[----:B------:R-:W-:Y:S01]  /*1d20*/  LEA.HI.X R13, R16, c[0x0][0x164], R21, 0x1, P2 ;  /* 0x00005900100d7a11 */ /* 0x000fe200010f0c15 */
[----:B------:R-:W-:Y:S01]  /*1d30*/  IMAD R4, R26, c[0x0][0x370], RZ ;  /* 0x0000dc001a047a24 */ /* 0x000fe200078e02ff */
[----:B------:R-:W-:Y:S01]  /*1d40*/  IADD3 R5, P0, R10, UR20, RZ ;  /* 0x000000140a057c10 */ /* 0x000fe2000ff1e0ff */
[----:B------:R-:W-:Y:S01]  /*1d50*/  IMAD.WIDE.U32 R6, R32, c[0x0][0x370], R6 ;  /* 0x0000dc0020067a25 */ /* 0x000fe200078e0006 */
[----:B------:R-:W-:Y:S02]  /*1d60*/  ULDC.64 UR20, c[0x0][0x3c8] ;  /* 0x0000f20000147ab9 */ /* 0x000fe40000000a00 */
[----:B------:R-:W-:Y:S01]  /*1d70*/  LEA.HI.X.SX32 R10, R10, UR13, 0x1, P0 ;  /* 0x0000000d0a0a7c11 */ /* 0x000fe200080f0eff */
[----:B------:R-:W-:Y:S01]  /*1d80*/  IMAD R4, R32, c[0x0][0x374], R4 ;  /* 0x0000dd0020047a24 */ /* 0x000fe200078e0204 */
[----:B------:R-:W-:Y:S01]  /*1d90*/  LEA R14, P0, R5, c[0x0][0x350], 0x2 ;  /* 0x0000d400050e7a11 */ /* 0x000fe200078010ff */
[----:B------:R-:W-:-:S02]  /*1da0*/  UIMAD.WIDE UR8, UR8, UR38, UR20 ;  /* 0x00000026080872a5 */ /* 0x000fc4000f8e0214 */
[----:B------:R-:W-:Y:S01]  /*1db0*/  IMAD.IADD R19, R7, 0x1, R4 ;  /* 0x0000000107137824 */ /* 0x000fe200078e0204 */
[----:B------:R-:W-:Y:S01]  /*1dc0*/  LEA.HI.X R15, R5, c[0x0][0x354], R10, 0x2, P0 ;  /* 0x0000d500050f7a11 */ /* 0x000fe200000f140a */
[----:B------:R-:W-:Y:S01]  /*1dd0*/  ULDC.64 UR20, c[0x0][0x200] ;  /* 0x0000800000147ab9 */ /* 0x000fe20000000a00 */
[----:B------:R-:W-:Y:S01]  /*1de0*/  PLOP3.LUT P0, PT, PT, PT, UP0, 0x80, 0x0 ;  /* 0x000000000000781c */ /* 0x000fe20003f0f008 */
[----:B------:R-:W-:Y:S01]  /*1df0*/  UIMAD.WIDE UR12, UR12, UR38, UR20 ;  /* 0x000000260c0c72a5 */ /* 0x000fe2000f8e0214 */
[----:B------:R-:W-:-:S04]  /*1e00*/  LEA R10, P1, R6, c[0x0][0x330], 0x1 ;  /* 0x0000cc00060a7a11 */ /* 0x000fc800078208ff */
[----:B------:R-:W-:-:S07]  /*1e10*/  LEA.HI.X R11, R6, c[0x0][0x334], R19, 0x1, P1 ;  /* 0x0000cd00060b7a11 */ /* 0x000fce00008f0c13 */
[----:B------:R-:W-:Y:S05]  /*1e20*/  @!P0 BRA `(.L_x_6) ;  /* 0x0000674000008947 */ /* 0x000fea0003800000 */
[----:B-1----:R-:W2:Y:S01]  /*1e30*/  LDL R29, [R1+0x2c] ;  /* 0x00002c00011d7983 */ /* 0x002ea20000100800 */
[----:B------:R-:W-:Y:S01]  /*1e40*/  PLOP3.LUT P0, PT, PT, PT, UP3, 0x80, 0x0 ;  /* 0x000000000000781c */ /* 0x000fe20003f0f038 */
[----:B------:R-:W-:Y:S01]  /*1e50*/  UIMAD UR14, UR19, -0x40, UR6 ;  /* 0xffffffc0130e78a4 */ /* 0x000fe2000f8e0206 */
[----:B------:R-:W-:Y:S01]  /*1e60*/  IMAD.MOV.U32 R34, RZ, RZ, R12 ;  /* 0x000000ffff227224 */ /* 0x000fe200078e000c */
[----:B------:R-:W-:Y:S01]  /*1e70*/  MOV R35, R13 ;  /* 0x0000000d00237202 */ /* 0x000fe20000000f00 */
[----:B------:R-:W-:Y:S01]  /*1e80*/  ULDC.64 UR10, c[0x0][0x1a0] ;  /* 0x00006800000a7ab9 */ /* 0x000fe20000000a00 */
[----:B------:R-:W-:Y:S01]  /*1e90*/  IMAD.MOV.U32 R36, RZ, RZ, R10 ;  /* 0x000000ffff247224 */ /* 0x000fe200078e000a */
[----:B------:R-:W-:Y:S01]  /*1ea0*/  MOV R37, R11 ;  /* 0x0000000b00257202 */ /* 0x000fe20000000f00 */
[----:B------:R-:W-:-:S06]  /*1eb0*/  UIMAD UR7, UR16, UR10, URZ ;  /* 0x0000000a100772a4 */ /* 0x000fcc000f8e023f */
[----:B------:R-:W-:Y:S01]  /*1ec0*/  @P0 BAR.SYNC.DEFER_BLOCKING 0x0 ;  /* 0x0000000000000b1d */ /* 0x000fe20000010000 */
[----:B------:R-:W-:Y:S01]  /*1ed0*/  ISETP.GE.AND P6, PT, R32, UR14, PT ;  /* 0x0000000e20007c0c */ /* 0x000fe2000bfc6270 */
[----:B------:R-:W-:Y:S01]  /*1ee0*/  UIMAD UR7, UR25, UR11, UR7 ;  /* 0x0000000b190772a4 */ /* 0x000fe2000f8e0207 */
[----:B------:R-:W-:-:S03]  /*1ef0*/  MOV R22, UR25 ;  /* 0x0000001900167c02 */ /* 0x000fc60008000f00 */
[----:B------:R1:W-:Y:S01]  /*1f00*/  STL.64 [R1+0x30], R14 ;  /* 0x0000300e01007387 */ /* 0x0003e20000100a00 */
[----:B------:R-:W-:Y:S01]  /*1f10*/  UMOV UR11, UR8 ;  /* 0x00000008000b7c82 */ /* 0x000fe20008000000 */
[----:B------:R-:W-:Y:S01]  /*1f20*/  IMAD.WIDE.U32 R4, R22, c[0x0][0x1a0], R30 ;  /* 0x0000680016047a25 */ /* 0x000fe200078e001e */
[----:B------:R-:W-:Y:S01]  /*1f30*/  UMOV UR10, UR9 ;  /* 0x00000009000a7c82 */ /* 0x000fe20008000000 */
[----:B------:R3:W-:Y:S01]  /*1f40*/  STL.64 [R1+0x40], R34 ;  /* 0x0000402201007387 */ /* 0x0007e20000100a00 */
[----:B------:R-:W-:Y:S01]  /*1f50*/  UMOV UR9, UR12 ;  /* 0x0000000c00097c82 */ /* 0x000fe20008000000 */
[----:B------:R-:W-:Y:S01]  /*1f60*/  BSSY B0, `(.L_x_7) ;  /* 0x0000030000007945 */ /* 0x000fe20003800000 */
[----:B------:R-:W-:Y:S01]  /*1f70*/  IADD3 R8, P0, R4, UR30, RZ ;  /* 0x0000001e04087c10 */ /* 0x000fe2000ff1e0ff */
[----:B------:R3:W-:Y:S01]  /*1f80*/  STL.64 [R1+0x38], R36 ;  /* 0x0000382401007387 */ /* 0x0007e20000100a00 */
[----:B------:R-:W-:Y:S01]  /*1f90*/  MOV R4, UR7 ;  /* 0x0000000700047c02 */ /* 0x000fe20008000f00 */
[----:B------:R-:W-:-:S02]  /*1fa0*/  UMOV UR8, UR13 ;  /* 0x0000000d00087c82 */ /* 0x000fc40008000000 */
[----:B------:R-:W-:Y:S01]  /*1fb0*/  UMOV UR7, UR18 ;  /* 0x0000001200077c82 */ /* 0x000fe20008000000 */
[----:B------:R-:W-:Y:S01]  /*1fc0*/  IADD3.X R9, R5, UR31, R4, P0, !PT ;  /* 0x0000001f05097c10 */ /* 0x000fe200087fe404 */
[----:B------:R-:W-:-:S04]  /*1fd0*/  IMAD R4, R23, c[0x0][0x1b8], RZ ;  /* 0x00006e0017047a24 */ /* 0x000fc800078e02ff */
[C---:B------:R-:W-:Y:S02]  /*1fe0*/  IMAD R4, R18.reuse, c[0x0][0x1bc], R4 ;  /* 0x00006f0012047a24 */ /* 0x040fe400078e0204 */
[----:B------:R-:W-:-:S04]  /*1ff0*/  IMAD.WIDE.U32 R8, R18, c[0x0][0x1b8], R8 ;  /* 0x00006e0012087a25 */ /* 0x000fc800078e0008 */
[----:B-1----:R-:W-:Y:S01]  /*2000*/  IMAD.IADD R15, R9, 0x1, R4 ;  /* 0x00000001090f7824 */ /* 0x002fe200078e0204 */
[----:B--2---:R3:W-:Y:S04]  /*2010*/  @P6 STS.128 [R29+0x12000], RZ ;  /* 0x012000ff1d006388 */ /* 0x0047e80000000c00 */
[----:B------:R3:W-:Y:S04]  /*2020*/  @P6 STS.128 [R29+0x14000], RZ ;  /* 0x014000ff1d006388 */ /* 0x0007e80000000c00 */
[----:B------:R3:W-:Y:S01]  /*2030*/  @P6 STS.128 [R29+0x16000], RZ ;  /* 0x016000ff1d006388 */ /* 0x0007e20000000c00 */
[----:B------:R-:W-:Y:S05]  /*2040*/  @P6 BRA `(.L_x_8) ;  /* 0x0000021000006947 */ /* 0x000fea0003800000 */
[----:B------:R-:W2:Y:S04]  /*2050*/  LDL R38, [R1+0x68] ;  /* 0x0000680001267983 */ /* 0x000ea80000100800 */
[----:B------:R-:W4:Y:S01]  /*2060*/  LDL R33, [R1+0x6c] ;  /* 0x00006c0001217983 */ /* 0x000f220000100800 */
[----:B------:R-:W-:Y:S01]  /*2070*/  ISETP.GE.AND P4, PT, R30, c[0x0][0x220], PT ;  /* 0x000088001e007a0c */ /* 0x000fe20003f86270 */
[----:B------:R-:W-:-:S02]  /*2080*/  IMAD R14, R26, c[0x0][0x1a0], RZ ;  /* 0x000068001a0e7a24 */ /* 0x000fc400078e02ff */
[----:B------:R-:W-:Y:S02]  /*2090*/  IMAD.MOV.U32 R4, RZ, RZ, R8 ;  /* 0x000000ffff047224 */ /* 0x000fe400078e0008 */
[----:B------:R-:W-:Y:S02]  /*20a0*/  IMAD.MOV.U32 R5, RZ, RZ, R15 ;  /* 0x000000ffff057224 */ /* 0x000fe400078e000f */
[C---:B------:R-:W-:Y:S02]  /*20b0*/  IMAD R14, R32.reuse, c[0x0][0x1a4], R14 ;  /* 0x00006900200e7a24 */ /* 0x040fe400078e020e */
[----:B------:R-:W-:-:S04]  /*20c0*/  IMAD.WIDE.U32 R4, R32, c[0x0][0x1a0], R4 ;  /* 0x0000680020047a25 */ /* 0x000fc800078e0004 */
[----:B------:R-:W-:Y:S01]  /*20d0*/  IMAD.IADD R14, R5, 0x1, R14 ;  /* 0x00000001050e7824 */ /* 0x000fe200078e020e */
[C---:B------:R-:W-:Y:S01]  /*20e0*/  @!P4 LEA R12, P1, R4.reuse, c[0x0][0x170], 0x1 ;  /* 0x00005c00040cca11 */ /* 0x040fe200078208ff */
[----:B------:R1:W-:Y:S03]  /*20f0*/  @P4 STS.128 [R29+0x12000], RZ ;  /* 0x012000ff1d004388 */ /* 0x0003e60000000c00 */
[----:B------:R-:W-:-:S05]  /*2100*/  @!P4 LEA.HI.X R13, R4, c[0x0][0x174], R14, 0x1, P1 ;  /* 0x00005d00040dca11 */ /* 0x000fca00008f0c0e */
[----:B------:R-:W-:Y:S01]  /*2110*/  @!PT LDS RZ, [RZ] ;  /* 0x00000000fffff984 */ /* 0x000fe20000000800 */
[----:B------:R-:W-:Y:S01]  /*2120*/  @!PT LDS RZ, [RZ] ;  /* 0x00000000fffff984 */ /* 0x000fe20000000800 */
[----:B------:R-:W-:Y:S01]  /*2130*/  @!PT LDS RZ, [RZ] ;  /* 0x00000000fffff984 */ /* 0x000fe20000000800 */
[----:B------:R1:W-:Y:S01]  /*2140*/  @!P4 LDGSTS.E.BYPASS.LTC128B.128 [R29+0x12000], [R12.64] ;  /* 0x120000000c1dcfae */ /* 0x0003e2000b901d44 */
[----:B--2---:R-:W-:Y:S02]  /*2150*/  ISETP.GE.AND P3, PT, R38, c[0x0][0x220], PT ;  /* 0x0000880026007a0c */ /* 0x004fe40003f66270 */
[----:B----4-:R-:W-:-:S11]  /*2160*/  ISETP.GE.AND P2, PT, R33, c[0x0][0x220], PT ;  /* 0x0000880021007a0c */ /* 0x010fd60003f46270 */
[C---:B------:R-:W-:Y:S01]  /*2170*/  @!P3 LEA R10, P0, R4.reuse, c[0x0][0x170], 0x1 ;  /* 0x00005c00040aba11 */ /* 0x040fe200078008ff */
[----:B------:R1:W-:Y:S03]  /*2180*/  @P3 STS.128 [R29+0x14000], RZ ;  /* 0x014000ff1d003388 */ /* 0x0003e60000000c00 */
[----:B------:R-:W-:-:S05]  /*2190*/  @!P3 LEA.HI.X R11, R4, c[0x0][0x174], R14, 0x1, P0 ;  /* 0x00005d00040bba11 */ /* 0x000fca00000f0c0e */
[----:B------:R-:W-:Y:S01]  /*21a0*/  @!PT LDS RZ, [RZ] ;  /* 0x00000000fffff984 */ /* 0x000fe20000000800 */
[----:B------:R-:W-:Y:S01]  /*21b0*/  @!PT LDS RZ, [RZ] ;  /* 0x00000000fffff984 */ /* 0x000fe20000000800 */
[----:B------:R-:W-:Y:S01]  /*21c0*/  @!PT LDS RZ, [RZ] ;  /* 0x00000000fffff984 */ /* 0x000fe20000000800 */
[----:B------:R1:W-:Y:S04]  /*21d0*/  @!P3 LDGSTS.E.BYPASS.LTC128B.128 [R29+0x14000], [R10.64+0x80] ;  /* 0x140000800a1dbfae */ /* 0x0003e8000b901d44 */
[----:B------:R1:W-:Y:S01]  /*21e0*/  @P2 STS.128 [R29+0x16000], RZ ;  /* 0x016000ff1d002388 */ /* 0x0003e20000000c00 */
[----:B------:R-:W-:Y:S05]  /*21f0*/  @P2 BRA `(.L_x_8) ;  /* 0x0000006000002947 */ /* 0x000fea0003800000 */
[----:B-1----:R-:W-:-:S04]  /*2200*/  LEA R10, P0, R4, c[0x0][0x170], 0x1 ;  /* 0x00005c00040a7a11 */ /* 0x002fc800078008ff */
[----:B------:R-:W-:-:S05]  /*2210*/  LEA.HI.X R11, R4, c[0x0][0x174], R14, 0x1, P0 ;  /* 0x00005d00040b7a11 */ /* 0x000fca00000f0c0e */
[----:B------:R-:W-:Y:S01]  /*2220*/  @!PT LDS RZ, [RZ] ;  /* 0x00000000fffff984 */ /* 0x000fe20000000800 */
[----:B------:R-:W-:Y:S01]  /*2230*/  @!PT LDS RZ, [RZ] ;  /* 0x00000000fffff984 */ /* 0x000fe20000000800 */
[----:B------:R-:W-:Y:S01]  /*2240*/  @!PT LDS RZ, [RZ] ;  /* 0x00000000fffff984 */ /* 0x000fe20000000800 */
[----:B------:R1:W-:Y:S04]  /*2250*/  LDGSTS.E.BYPASS.LTC128B.128 [R29+0x16000], [R10.64+0x100] ;  /* 0x160001000a1d7fae */ /* 0x0003e8000b901d44 */
.L_x_8:
[----:B------:R-:W-:Y:S05]  /*2260*/  BSYNC B0 ;  /* 0x0000000000007941 */ /* 0x000fea0003800000 */
.L_x_7:
[----:B------:R-:W-:Y:S01]  /*2270*/  IADD3 R14, R32, 0x20, RZ ;  /* 0x00000020200e7810 */ /* 0x000fe20007ffe0ff */
[----:B------:R-:W-:Y:S03]  /*2280*/  BSSY B0, `(.L_x_9) ;  /* 0x0000029000007945 */ /* 0x000fe60003800000 */
[----:B------:R-:W-:-:S13]  /*2290*/  ISETP.GE.AND P5, PT, R14, UR14, PT ;  /* 0x0000000e0e007c0c */ /* 0x000fda000bfa6270 */
[----:B------:R2:W-:Y:S04]  /*22a0*/  @P5 STS.128 [R29+0x13000], RZ ;  /* 0x013000ff1d005388 */ /* 0x0005e80000000c00 */
[----:B------:R2:W-:Y:S04]  /*22b0*/  @P5 STS.128 [R29+0x15000], RZ ;  /* 0x015000ff1d005388 */ /* 0x0005e80000000c00 */
[----:B------:R2:W-:Y:S01]  /*22c0*/  @P5 STS.128 [R29+0x17000], RZ ;  /* 0x017000ff1d005388 */ /* 0x0005e20000000c00 */
[----:B------:R-:W-:Y:S05]  /*22d0*/  @P5 BRA `(.L_x_10) ;  /* 0x0000023000005947 */ /* 0x000fea0003800000 */
[----:B-1----:R-:W4:Y:S04]  /*22e0*/  LDL R11, [R1+0x68] ;  /* 0x00006800010b7983 */ /* 0x002f280000100800 */
[----:B------:R-:W5:Y:S01]  /*22f0*/  LDL R10, [R1+0x6c] ;  /* 0x00006c00010a7983 */ /* 0x000f620000100800 */
[----:B------:R-:W-:Y:S01]  /*2300*/  IADD3 R4, P0, R32, 0x20, RZ ;  /* 0x0000002020047810 */ /* 0x000fe20007f1e0ff */
[----:B------:R-:W-:Y:S01]  /*2310*/  IMAD.MOV.U32 R12, RZ, RZ, R8 ;  /* 0x000000ffff0c7224 */ /* 0x000fe200078e0008 */
[----:B------:R-:W-:Y:S01]  /*2320*/  ISETP.GE.AND P3, PT, R30, c[0x0][0x220], PT ;  /* 0x000088001e007a0c */ /* 0x000fe20003f66270 */
[----:B------:R-:W-:-:S02]  /*2330*/  IMAD.MOV.U32 R13, RZ, RZ, R15 ;  /* 0x000000ffff0d7224 */ /* 0x000fc400078e000f */
[----:B------:R-:W-:Y:S02]  /*2340*/  IMAD.X R5, RZ, RZ, R26, P0 ;  /* 0x000000ffff057224 */ /* 0x000fe400000e061a */
[----:B------:R-:W-:-:S04]  /*2350*/  IMAD.WIDE.U32 R12, R4, c[0x0][0x1a0], R12 ;  /* 0x00006800040c7a25 */ /* 0x000fc800078e000c */
[----:B------:R-:W-:-:S04]  /*2360*/  IMAD R5, R5, c[0x0][0x1a0], RZ ;  /* 0x0000680005057a24 */ /* 0x000fc800078e02ff */
[----:B------:R-:W-:Y:S01]  /*2370*/  IMAD R4, R4, c[0x0][0x1a4], R5 ;  /* 0x0000690004047a24 */ /* 0x000fe200078e0205 */
[----:B------:R1:W-:Y:S03]  /*2380*/  @P3 STS.128 [R29+0x13000], RZ ;  /* 0x013000ff1d003388 */ /* 0x0003e60000000c00 */
[----:B------:R-:W-:Y:S01]  /*2390*/  IMAD.IADD R4, R13, 0x1, R4 ;  /* 0x000000010d047824 */ /* 0x000fe200078e0204 */
[----:B----4-:R-:W-:Y:S02]  /*23a0*/  ISETP.GE.AND P2, PT, R11, c[0x0][0x220], PT ;  /* 0x000088000b007a0c */ /* 0x010fe40003f46270 */
[----:B-----5:R-:W-:Y:S02]  /*23b0*/  ISETP.GE.AND P0, PT, R10, c[0x0][0x220], PT ;  /* 0x000088000a007a0c */ /* 0x020fe40003f06270 */
[----:B------:R-:W-:-:S04]  /*23c0*/  @!P3 LEA R10, P4, R12, c[0x0][0x170], 0x1 ;  /* 0x00005c000c0aba11 */ /* 0x000fc800078808ff */
[----:B------:R-:W-:-:S05]  /*23d0*/  @!P3 LEA.HI.X R11, R12, c[0x0][0x174], R4, 0x1, P4 ;  /* 0x00005d000c0bba11 */ /* 0x000fca00020f0c04 */
[C---:B------:R-:W-:Y:S01]  /*23e0*/  @!P2 LEA R8, P1, R12.reuse, c[0x0][0x170], 0x1 ;  /* 0x00005c000c08aa11 */ /* 0x040fe200078208ff */
[----:B------:R-:W-:Y:S01]  /*23f0*/  @!PT LDS RZ, [RZ] ;  /* 0x00000000fffff984 */ /* 0x000fe20000000800 */
[----:B------:R-:W-:Y:S01]  /*2400*/  @!PT LDS RZ, [RZ] ;  /* 0x00000000fffff984 */ /* 0x000fe20000000800 */
[----:B------:R-:W-:Y:S01]  /*2410*/  @!PT LDS RZ, [RZ] ;  /* 0x00000000fffff984 */ /* 0x000fe20000000800 */
[----:B------:R1:W-:Y:S03]  /*2420*/  @!P3 LDGSTS.E.BYPASS.LTC128B.128 [R29+0x13000], [R10.64] ;  /* 0x130000000a1dbfae */ /* 0x0003e6000b901d44 */
[----:B------:R-:W-:Y:S01]  /*2430*/  @!P2 LEA.HI.X R9, R12, c[0x0][0x174], R4, 0x1, P1 ;  /* 0x00005d000c09aa11 */ /* 0x000fe200008f0c04 */
[----:B------:R1:W-:Y:S04]  /*2440*/  @P2 STS.128 [R29+0x15000], RZ ;  /* 0x015000ff1d002388 */ /* 0x0003e80000000c00 */
        /* <DEDUP_REMOVED lines=12> */
.L_x_10:
[----:B------:R-:W-:Y:S05]  /*2510*/  BSYNC B0 ;  /* 0x0000000000007941 */ /* 0x000fea0003800000 */
.L_x_9:
[----:B------:R-:W-:Y:S01]  /*2520*/  UIMAD UR12, UR7, -0x40, UR26 ;  /* 0xffffffc0070c78a4 */ /* 0x000fe2000f8e021a */
[----:B------:R-:W0:Y:S01]  /*2530*/  LDGDEPBAR ;  /* 0x00000000000079af */ /* 0x000e220000000000 */
[----:B------:R-:W-:Y:S04]  /*2540*/  BSSY B0, `(.L_x_11) ;  /* 0x000001b000007945 */ /* 0x000fe80003800000 */
[----:B------:R-:W-:-:S13]  /*2550*/  ISETP.GE.AND P4, PT, R32, UR12, PT ;  /* 0x0000000c20007c0c */ /* 0x000fda000bf86270 */
[----:B------:R4:W-:Y:S04]  /*2560*/  @P4 STS.128 [R29+0x6000], RZ ;  /* 0x006000ff1d004388 */ /* 0x0009e80000000c00 */
[----:B------:R4:W-:Y:S04]  /*2570*/  @P4 STS.128 [R29+0x8000], RZ ;  /* 0x008000ff1d004388 */ /* 0x0009e80000000c00 */
[----:B------:R4:W-:Y:S01]  /*2580*/  @P4 STS.128 [R29+0xa000], RZ ;  /* 0x00a000ff1d004388 */ /* 0x0009e20000000c00 */
[----:B------:R-:W-:Y:S05]  /*2590*/  @P4 BRA `(.L_x_12) ;  /* 0x0000015000004947 */ /* 0x000fea0003800000 */
[----:B------:R-:W5:Y:S04]  /*25a0*/  LDL R5, [R1+0x68] ;  /* 0x0000680001057983 */ /* 0x000f680000100800 */
[----:B--2---:R-:W2:Y:S01]  /*25b0*/  LDL R4, [R1+0x6c] ;  /* 0x00006c0001047983 */ /* 0x004ea20000100800 */
[----:B------:R-:W-:-:S13]  /*25c0*/  ISETP.GE.AND P2, PT, R30, c[0x0][0x220], PT ;  /* 0x000088001e007a0c */ /* 0x000fda0003f46270 */
[----:B------:R1:W-:Y:S04]  /*25d0*/  @P2 STS.128 [R29+0x6000], RZ ;  /* 0x006000ff1d002388 */ /* 0x0003e80000000c00 */
[----:B------:R-:W-:Y:S01]  /*25e0*/  @!PT LDS RZ, [RZ] ;  /* 0x00000000fffff984 */ /* 0x000fe20000000800 */
[----:B------:R-:W-:Y:S01]  /*25f0*/  @!PT LDS RZ, [RZ] ;  /* 0x00000000fffff984 */ /* 0x000fe20000000800 */
[----:B------:R-:W-:Y:S01]  /*2600*/  @!PT LDS RZ, [RZ] ;  /* 0x00000000fffff984 */ /* 0x000fe20000000800 */
[----:B------:R1:W-:Y:S01]  /*2610*/  @!P2 LDGSTS.E.BYPASS.LTC128B.128 [R29+0x6000], [R36.64] ;  /* 0x06000000241dafae */ /* 0x0003e2000b901d44 */
[----:B-----5:R-:W-:Y:S02]  /*2620*/  ISETP.GE.AND P1, PT, R5, c[0x0][0x220], PT ;  /* 0x0000880005007a0c */ /* 0x020fe40003f26270 */
[----:B--2---:R-:W-:-:S11]  /*2630*/  ISETP.GE.AND P0, PT, R4, c[0x0][0x220], PT ;  /* 0x0000880004007a0c */ /* 0x004fd60003f06270 */
[----:B------:R1:W-:Y:S04]  /*2640*/  @P1 STS.128 [R29+0x8000], RZ ;  /* 0x008000ff1d001388 */ /* 0x0003e80000000c00 */
[----:B------:R-:W-:Y:S01]  /*2650*/  @!PT LDS RZ, [RZ] ;  /* 0x00000000fffff984 */ /* 0x000fe20000000800 */
[----:B------:R-:W-:Y:S01]  /*2660*/  @!PT LDS RZ, [RZ] ;  /* 0x00000000fffff984 */ /* 0x000fe20000000800 */
[----:B------:R-:W-:Y:S01]  /*2670*/  @!PT LDS RZ, [RZ] ;  /* 0x00000000fffff984 */ /* 0x000fe20000000800 */
[----:B------:R1:W-:Y:S04]  /*2680*/  @!P1 LDGSTS.E.BYPASS.LTC128B.128 [R29+0x8000], [R36.64+0x80] ;  /* 0x08000080241d9fae */ /* 0x0003e8000b901d44 */
[----:B------:R1:W-:Y:S01]  /*2690*/  @P0 STS.128 [R29+0xa000], RZ ;  /* 0x00a000ff1d000388 */ /* 0x0003e20000000c00 */
[----:B------:R-:W-:Y:S05]  /*26a0*/  @P0 BRA `(.L_x_12) ;  /* 0x0000004000000947 */ /* 0x000fea0003800000 */
[----:B------:R-:W-:Y:S01]  /*26b0*/  @!PT LDS RZ, [RZ] ;  /* 0x00000000fffff984 */ /* 0x000fe20000000800 */
[----:B------:R-:W-:Y:S01]  /*26c0*/  @!PT LDS RZ, [RZ] ;  /* 0x00000000fffff984 */ /* 0x000fe20000000800 */
[----:B------:R-:W-:Y:S01]  /*26d0*/  @!PT LDS RZ, [RZ] ;  /* 0x00000000fffff984 */ /* 0x000fe20000000800 */
[----:B------:R2:W-:Y:S02]  /*26e0*/  LDGSTS.E.BYPASS.LTC128B.128 [R29+0xa000], [R36.64+0x100] ;  /* 0x0a000100241d7fae */ /* 0x0005e4000b901d44 */
.L_x_12:
[----:B------:R-:W-:Y:S05]  /*26f0*/  BSYNC B0 ;  /* 0x0000000000007941 */ /* 0x000fea0003800000 */
.L_x_11:
[----:B------:R-:W-:Y:S01]  /*2700*/  ISETP.GE.AND P3, PT, R14, UR12, PT ;  /* 0x0000000c0e007c0c */ /* 0x000fe2000bf66270 */
[----:B------:R-:W-:Y:S01]  /*2710*/  BSSY B0, `(.L_x_13) ;  /* 0x0000027000007945 */ /* 0x000fe20003800000 */
[----:B-1----:R-:W-:-:S11]  /*2720*/  MOV R10, 0x20 ;  /* 0x00000020000a7802 */ /* 0x002fd60000000f00 */
[----:B------:R1:W-:Y:S04]  /*2730*/  @P3 STS.128 [R29+0x7000], RZ ;  /* 0x007000ff1d003388 */ /* 0x0003e80000000c00 */
[----:B------:R1:W-:Y:S04]  /*2740*/  @P3 STS.128 [R29+0x9000], RZ ;  /* 0x009000ff1d003388 */ /* 0x0003e80000000c00 */
[----:B------:R1:W-:Y:S01]  /*2750*/  @P3 STS.128 [R29+0xb000], RZ ;  /* 0x00b000ff1d003388 */ /* 0x0003e20000000c00 */
[----:B------:R-:W-:Y:S05]  /*2760*/  @P3 BRA `(.L_x_14) ;  /* 0x0000021000003947 */ /* 0x000fea0003800000 */
[----:B------:R-:W5:Y:S04]  /*2770*/  LDL R8, [R1+0x68] ;  /* 0x0000680001087983 */ /* 0x000f680000100800 */
[----:B--2---:R-:W2:Y:S01]  /*2780*/  LDL R11, [R1+0x6c] ;  /* 0x00006c00010b7983 */ /* 0x004ea20000100800 */
[----:B------:R-:W-:Y:S01]  /*2790*/  ISETP.GE.AND P2, PT, R30, c[0x0][0x220], PT ;  /* 0x000088001e007a0c */ /* 0x000fe20003f46270 */
[----:B------:R-:W-:-:S04]  /*27a0*/  IMAD.WIDE.U32 R4, R10, c[0x0][0x370], RZ ;  /* 0x0000dc000a047a25 */ /* 0x000fc800078e00ff */
[----:B------:R-:W-:Y:S01]  /*27b0*/  IMAD R7, R10, c[0x0][0x374], RZ ;  /* 0x0000dd000a077a24 */ /* 0x000fe200078e02ff */
[----:B------:R-:W-:-:S04]  /*27c0*/  IADD3 R4, P0, R6, R4, RZ ;  /* 0x0000000406047210 */ /* 0x000fc80007f1e0ff */
[----:B------:R-:W-:-:S03]  /*27d0*/  IADD3.X R5, R19, R5, R7, P0, !PT ;  /* 0x0000000513057210 */ /* 0x000fc600007fe407 */
[----:B------:R-:W-:Y:S01]  /*27e0*/  @!P2 IMAD.MOV.U32 R6, RZ, RZ, c[0x0][0x370] ;  /* 0x0000dc00ff06a624 */ /* 0x000fe200078e00ff */
[----:B------:R1:W-:Y:S01]  /*27f0*/  @P2 STS.128 [R29+0x7000], RZ ;  /* 0x007000ff1d002388 */ /* 0x0003e20000000c00 */
[----:B------:R-:W-:Y:S01]  /*2800*/  @!P2 IMAD.MOV.U32 R7, RZ, RZ, c[0x0][0x374] ;  /* 0x0000dd00ff07a624 */ /* 0x000fe200078e00ff */
[----:B-----5:R-:W-:Y:S02]  /*2810*/  ISETP.GE.AND P1, PT, R8, c[0x0][0x220], PT ;  /* 0x0000880008007a0c */ /* 0x020fe40003f26270 */
[----:B------:R-:W-:-:S04]  /*2820*/  @!P2 LEA R8, P0, R6, R36, 0x6 ;  /* 0x000000240608a211 */ /* 0x000fc800078030ff */
[----:B------:R-:W-:-:S05]  /*2830*/  @!P2 LEA.HI.X R9, R6, R37, R7, 0x6, P0 ;  /* 0x000000250609a211 */ /* 0x000fca00000f3407 */
[----:B------:R-:W-:Y:S01]  /*2840*/  @!PT LDS RZ, [RZ] ;  /* 0x00000000fffff984 */ /* 0x000fe20000000800 */
[----:B------:R-:W-:Y:S01]  /*2850*/  @!PT LDS RZ, [RZ] ;  /* 0x00000000fffff984 */ /* 0x000fe20000000800 */
[----:B------:R-:W-:Y:S01]  /*2860*/  @!PT LDS RZ, [RZ] ;  /* 0x00000000fffff984 */ /* 0x000fe20000000800 */
[----:B------:R1:W-:Y:S02]  /*2870*/  @!P2 LDGSTS.E.BYPASS.LTC128B.128 [R29+0x7000], [R8.64] ;  /* 0x07000000081dafae */ /* 0x0003e4000b901d44 */
[C---:B------:R-:W-:Y:S02]  /*2880*/  @!P1 LEA R6, P0, R4.reuse, c[0x0][0x330], 0x1 ;  /* 0x0000cc0004069a11 */ /* 0x040fe400078008ff */
[----:B------:R1:W-:Y:S02]  /*2890*/  @P1 STS.128 [R29+0x9000], RZ ;  /* 0x009000ff1d001388 */ /* 0x0003e40000000c00 */
[----:B------:R-:W-:Y:S02]  /*28a0*/  @!P1 LEA.HI.X R7, R4, c[0x0][0x334], R5, 0x1, P0 ;  /* 0x0000cd0004079a11 */ /* 0x000fe400000f0c05 */
[----:B--2---:R-:W-:-:S03]  /*28b0*/  ISETP.GE.AND P0, PT, R11, c[0x0][0x220], PT ;  /* 0x000088000b007a0c */ /* 0x004fc60003f06270 */
[----:B------:R-:W-:Y:S01]  /*28c0*/  @!PT LDS RZ, [RZ] ;  /* 0x00000000fffff984 */ /* 0x000fe20000000800 */
[----:B------:R-:W-:Y:S01]  /*28d0*/  @!PT LDS RZ, [RZ] ;  /* 0x00000000fffff984 */ /* 0x000fe20000000800 */
[----:B------:R-:W-:Y:S01]  /*28e0*/  @!PT LDS RZ, [RZ] ;  /* 0x00000000fffff984 */ /* 0x000fe20000000800 */
[----:B------:R1:W-:Y:S10]  /*28f0*/  @!P1 LDGSTS.E.BYPASS.LTC128B.128 [R29+0x9000], [R6.64+0x80] ;  /* 0x09000080061d9fae */ /* 0x0003f4000b901d44 */
        /* <DEDUP_REMOVED lines=8> */
.L_x_14:
[----:B------:R-:W-:Y:S05]  /*2980*/  BSYNC B0 ;  /* 0x0000000000007941 */ /* 0x000fea0003800000 */
.L_x_13:
[----:B------:R1:W-:Y:S01]  /*2990*/  @P4 STS.128 [R29], RZ ;  /* 0x000000ff1d004388 */ /* 0x0003e20000000c00 */
[----:B------:R-:W-:Y:S03]  /*29a0*/  BSSY B0, `(.L_x_15) ;  /* 0x0000019000007945 */ /* 0x000fe60003800000 */
[----:B------:R1:W-:Y:S04]  /*29b0*/  @P4 STS.128 [R29+0x2000], RZ ;  /* 0x002000ff1d004388 */ /* 0x0003e80000000c00 */
[----:B------:R1:W-:Y:S01]  /*29c0*/  @P4 STS.128 [R29+0x4000], RZ ;  /* 0x004000ff1d004388 */ /* 0x0003e20000000c00 */
[----:B------:R-:W-:Y:S05]  /*29d0*/  @P4 BRA `(.L_x_16) ;  /* 0x0000015000004947 */ /* 0x000fea0003800000 */
[----:B------:R-:W5:Y:S04]  /*29e0*/  LDL R5, [R1+0x68] ;  /* 0x0000680001057983 */ /* 0x000f680000100800 */
[----:B--2---:R-:W2:Y:S01]  /*29f0*/  LDL R4, [R1+0x6c] ;  /* 0x00006c0001047983 */ /* 0x004ea20000100800 */
[----:B------:R-:W-:-:S13]  /*2a00*/  ISETP.GE.AND P2, PT, R30, c[0x0][0x220], PT ;  /* 0x000088001e007a0c */ /* 0x000fda0003f46270 */
[----:B------:R1:W-:Y:S04]  /*2a10*/  @P2 STS.128 [R29], RZ ;  /* 0x000000ff1d002388 */ /* 0x0003e80000000c00 */
[----:B------:R-:W-:Y:S01]  /*2a20*/  @!PT LDS RZ, [RZ] ;  /* 0x00000000fffff984 */ /* 0x000fe20000000800 */
[----:B------:R-:W-:Y:S01]  /*2a30*/  @!PT LDS RZ, [RZ] ;  /* 0x00000000fffff984 */ /* 0x000fe20000000800 */
[----:B------:R-:W-:Y:S01]  /*2a40*/  @!PT LDS RZ, [RZ] ;  /* 0x00000000fffff984 */ /* 0x000fe20000000800 */
[----:B------:R1:W-:Y:S01]  /*2a50*/  @!P2 LDGSTS.E.BYPASS.LTC128B.128 [R29], [R34.64] ;  /* 0x00000000221dafae */ /* 0x0003e2000b901d44 */
        /* <DEDUP_REMOVED lines=13> */
.L_x_16:
[----:B------:R-:W-:Y:S05]  /*2b30*/  BSYNC B0 ;  /* 0x0000000000007941 */ /* 0x000fea0003800000 */
.L_x_15:
[----:B------:R1:W-:Y:S01]  /*2b40*/  @P3 STS.128 [R29+0x1000], RZ ;  /* 0x001000ff1d003388 */ /* 0x0003e20000000c00 */
[----:B------:R-:W-:Y:S03]  /*2b50*/  BSSY B0, `(.L_x_17) ;  /* 0x0000025000007945 */ /* 0x000fe60003800000 */
[----:B------:R1:W-:Y:S04]  /*2b60*/  @P3 STS.128 [R29+0x3000], RZ ;  /* 0x003000ff1d003388 */ /* 0x0003e80000000c00 */
[----:B------:R1:W-:Y:S01]  /*2b70*/  @P3 STS.128 [R29+0x5000], RZ ;  /* 0x005000ff1d003388 */ /* 0x0003e20000000c00 */
[----:B------:R-:W-:Y:S05]  /*2b80*/  @P3 BRA `(.L_x_18) ;  /* 0x0000021000003947 */ /* 0x000fea0003800000 */
[----:B------:R-:W5:Y:S04]  /*2b90*/  LDL R4, [R1+0x68] ;  /* 0x0000680001047983 */ /* 0x000f680000100800 */
[----:B-12---:R-:W2:Y:S01]  /*2ba0*/  LDL R6, [R1+0x6c] ;  /* 0x00006c0001067983 */ /* 0x006ea20000100800 */
[----:B------:R-:W-:-:S13]  /*2bb0*/  ISETP.GE.AND P2, PT, R30, c[0x0][0x220], PT ;  /* 0x000088001e007a0c */ /* 0x000fda0003f46270 */
[----:B------:R-:W-:Y:S01]  /*2bc0*/  @!P2 IMAD.MOV.U32 R7, RZ, RZ, c[0x0][0x190] ;  /* 0x00006400ff07a624 */ /* 0x000fe200078e00ff */
[----:B------:R1:W-:Y:S01]  /*2bd0*/  @P2 STS.128 [R29+0x1000], RZ ;  /* 0x001000ff1d002388 */ /* 0x0003e20000000c00 */
[----:B------:R-:W-:-:S03]  /*2be0*/  @!P2 IMAD.MOV.U32 R9, RZ, RZ, c[0x0][0x194] ;  /* 0x00006500ff09a624 */ /* 0x000fc600078e00ff */
[----:B------:R-:W-:-:S04]  /*2bf0*/  @!P2 LEA R8, P4, R7, R34, 0x6 ;  /* 0x000000220708a211 */ /* 0x000fc800078830ff */
[----:B------:R-:W-:-:S05]  /*2c00*/  @!P2 LEA.HI.X R9, R7, R35, R9, 0x6, P4 ;  /* 0x000000230709a211 */ /* 0x000fca00020f3409 */
[----:B------:R-:W-:Y:S01]  /*2c10*/  @!PT LDS RZ, [RZ] ;  /* 0x00000000fffff984 */ /* 0x000fe20000000800 */
[----:B------:R-:W-:Y:S01]  /*2c20*/  @!PT LDS RZ, [RZ] ;  /* 0x00000000fffff984 */ /* 0x000fe20000000800 */
[----:B------:R-:W-:Y:S01]  /*2c30*/  @!PT LDS RZ, [RZ] ;  /* 0x00000000fffff984 */ /* 0x000fe20000000800 */
[----:B------:R1:W-:Y:S01]  /*2c40*/  @!P2 LDGSTS.E.BYPASS.LTC128B.128 [R29+0x1000], [R8.64] ;  /* 0x01000000081dafae */ /* 0x0003e2000b901d44 */
[----:B-----5:R-:W-:Y:S01]  /*2c50*/  ISETP.GE.AND P1, PT, R4, c[0x0][0x220], PT ;  /* 0x0000880004007a0c */ /* 0x020fe20003f26270 */
[----:B------:R-:W-:-:S04]  /*2c60*/  IMAD.WIDE.U32 R4, R10, c[0x0][0x190], RZ ;  /* 0x000064000a047a25 */ /* 0x000fc800078e00ff */
[----:B------:R-:W-:Y:S01]  /*2c70*/  IMAD R10, R10, c[0x0][0x194], RZ ;  /* 0x000065000a0a7a24 */ /* 0x000fe200078e02ff */
[----:B------:R-:W-:-:S04]  /*2c80*/  IADD3 R4, P0, R16, R4, RZ ;  /* 0x0000000410047210 */ /* 0x000fc80007f1e0ff */
[----:B------:R-:W-:Y:S02]  /*2c90*/  IADD3.X R5, R21, R5, R10, P0, !PT ;  /* 0x0000000515057210 */ /* 0x000fe400007fe40a */
[----:B--2---:R-:W-:Y:S01]  /*2ca0*/  ISETP.GE.AND P0, PT, R6, c[0x0][0x220], PT ;  /* 0x0000880006007a0c */ /* 0x004fe20003f06270 */
[----:B------:R1:W-:Y:S01]  /*2cb0*/  @P1 STS.128 [R29+0x3000], RZ ;  /* 0x003000ff1d001388 */ /* 0x0003e20000000c00 */
[----:B------:R-:W-:-:S04]  /*2cc0*/  @!P1 LEA R6, P3, R4, c[0x0][0x160], 0x1 ;  /* 0x0000580004069a11 */ /* 0x000fc800078608ff */
        /* <DEDUP_REMOVED lines=13> */
.L_x_18:
[----:B------:R-:W-:Y:S05]  /*2da0*/  BSYNC B0 ;  /* 0x0000000000007941 */ /* 0x000fea0003800000 */
.L_x_17:
[----:B------:R-:W-:Y:S02]  /*2db0*/  SHF.R.S32.HI R5, RZ, 0x1f, R25 ;  /* 0x0000001fff057819 */ /* 0x000fe40000011419 */
[----:B------:R-:W-:Y:S02]  /*2dc0*/  SHF.R.S32.HI R4, RZ, 0x1f, R20 ;  /* 0x0000001fff047819 */ /* 0x000fe40000011414 */
[----:B------:R-:W-:Y:S02]  /*2dd0*/  LEA.HI R5, R5, R24, RZ, 0x2 ;  /* 0x0000001805057211 */ /* 0x000fe400078f10ff */
[----:B------:R-:W-:Y:S02]  /*2de0*/  LEA.HI R4, R4, R20, RZ, 0x2 ;  /* 0x0000001404047211 */ /* 0x000fe400078f10ff */
[----:B------:R-:W-:Y:S02]  /*2df0*/  LOP3.LUT R5, R5, 0xfffffffc, RZ, 0xc0, !PT ;  /* 0xfffffffc05057812 */ /* 0x000fe400078ec0ff */
[----:B------:R-:W-:-:S03]  /*2e00*/  SHF.R.S32.HI R4, RZ, 0x2, R4 ;  /* 0x00000002ff047819 */ /* 0x000fc60000011404 */
[----:B------:R-:W-:-:S04]  /*2e10*/  IMAD.IADD R5, R24, 0x1, -R5 ;  /* 0x0000000118057824 */ /* 0x000fc800078e0a05 */
[----:B------:R-:W-:-:S04]  /*2e20*/  IMAD R4, R5, 0x10, R4 ;  /* 0x0000001005047824 */ /* 0x000fc800078e0204 */
[C---:B-1----:R-:W-:Y:S01]  /*2e30*/  IMAD.SHL.U32 R8, R4.reuse, 0x4, RZ ;  /* 0x0000000404087824 */ /* 0x042fe200078e00ff */
[----:B------:R-:W-:Y:S02]  /*2e40*/  IADD3 R6, R4, 0x8, RZ ;  /* 0x0000000804067810 */ /* 0x000fe40007ffe0ff */
[----:B------:R-:W-:Y:S02]  /*2e50*/  SHF.R.S32.HI R5, RZ, 0x1f, R4 ;  /* 0x0000001fff057819 */ /* 0x000fe40000011404 */
[----:B------:R-:W-:Y:S01]  /*2e60*/  ISETP.GE.AND P1, PT, R6, UR12, PT ;  /* 0x0000000c06007c0c */ /* 0x000fe2000bf26270 */
[----:B------:R-:W-:Y:S01]  /*2e70*/  IMAD.MOV.U32 R6, RZ, RZ, 0x7f800000 ;  /* 0x7f800000ff067424 */ /* 0x000fe200078e00ff */
[C---:B------:R-:W-:Y:S01]  /*2e80*/  ISETP.GE.AND P2, PT, R4.reuse, UR12, PT ;  /* 0x0000000c04007c0c */ /* 0x040fe2000bf46270 */
[----:B------:R-:W-:Y:S01]  /*2e90*/  STL [R1+0x74], R8 ;  /* 0x0000740801007387 */ /* 0x000fe20000100800 */
[----:B------:R-:W-:Y:S01]  /*2ea0*/  SHF.L.U64.HI R7, R4, 0x2, R5 ;  /* 0x0000000204077819 */ /* 0x000fe20000010205 */
[----:B------:R-:W-:Y:S01]  /*2eb0*/  ULDC.64 UR12, c[0x0][0x198] ;  /* 0x00006600000c7ab9 */ /* 0x000fe20000000a00 */
[----:B------:R-:W-:-:S03]  /*2ec0*/  IADD3 R4, P0, R8, UR9, RZ ;  /* 0x0000000908047c10 */ /* 0x000fc6000ff1e0ff */
[----:B------:R1:W-:Y:S01]  /*2ed0*/  STL [R1+0x70], R7 ;  /* 0x0000700701007387 */ /* 0x0003e20000100800 */
[----:B------:R-:W-:-:S05]  /*2ee0*/  IADD3.X R5, R7, UR8, RZ, P0, !PT ;  /* 0x0000000807057c10 */ /* 0x000fca00087fe4ff */
[----:B--2---:R5:W2:Y:S01]  /*2ef0*/  @!P1 LDG.E R6, [R4.64+0x20] ;  /* 0x0000200404069981 */ /* 0x004aa2000c1e1900 */
[----:B-1----:R-:W-:-:S06]  /*2f00*/  IMAD.MOV.U32 R7, RZ, RZ, 0x7f800000 ;  /* 0x7f800000ff077424 */ /* 0x002fcc00078e00ff */
[----:B---3--:R5:W3:Y:S01]  /*2f10*/  @!P2 LDG.E R7, [R4.64] ;  /* 0x000000040407a981 */ /* 0x008ae2000c1e1900 */
[----:B------:R-:W-:-:S03]  /*2f20*/  UIMAD UR12, UR16, UR12, URZ ;  /* 0x0000000c100c72a4 */ /* 0x000fc6000f8e023f */
[----:B------:R-:W-:Y:S01]  /*2f30*/  @P6 STS.128 [R29+0xc000], RZ ;  /* 0x00c000ff1d006388 */ /* 0x000fe20000000c00 */
[----:B------:R-:W-:-:S03]  /*2f40*/  UIMAD UR12, UR25, UR13, UR12 ;  /* 0x0000000d190c72a4 */ /* 0x000fc6000f8e020c */
[----:B------:R-:W-:Y:S04]  /*2f50*/  @P6 STS.128 [R29+0xe000], RZ ;  /* 0x00e000ff1d006388 */ /* 0x000fe80000000c00 */
[----:B------:R-:W-:Y:S01]  /*2f60*/  @P6 STS.128 [R29+0x10000], RZ ;  /* 0x010000ff1d006388 */ /* 0x000fe20000000c00 */
[----:B-----5:R-:W-:Y:S01]  /*2f70*/  IMAD.WIDE.U32 R4, R22, c[0x0][0x198], R30 ;  /* 0x0000660016047a25 */ /* 0x020fe200078e001e */
[----:B------:R-:W-:Y:S02]  /*2f80*/  BSSY B0, `(.L_x_19) ;  /* 0x000002c000007945 */ /* 0x000fe40003800000 */
[----:B--2---:R1:W-:Y:S02]  /*2f90*/  STL [R1+0x64], R6 ;  /* 0x0000640601007387 */ /* 0x0043e40000100800 */
[----:B-1----:R-:W-:Y:S01]  /*2fa0*/  IADD3 R6, P0, R4, UR23, RZ ;  /* 0x0000001704067c10 */ /* 0x002fe2000ff1e0ff */
[----:B------:R-:W-:Y:S01]  /*2fb0*/  IMAD.U32 R4, RZ, RZ, UR12 ;  /* 0x0000000cff047e24 */ /* 0x000fe2000f8e00ff */
[----:B---3--:R1:W-:Y:S04]  /*2fc0*/  STL [R1+0x60], R7 ;  /* 0x0000600701007387 */ /* 0x0083e80000100800 */
[----:B-1----:R-:W-:Y:S01]  /*2fd0*/  IADD3.X R7, R5, UR28, R4, P0, !PT ;  /* 0x0000001c05077c10 */ /* 0x002fe200087fe404 */
[----:B------:R-:W-:-:S04]  /*2fe0*/  IMAD R4, R23, c[0x0][0x1b0], RZ ;  /* 0x00006c0017047a24 */ /* 0x000fc800078e02ff */
[C---:B------:R-:W-:Y:S02]  /*2ff0*/  IMAD R4, R18.reuse, c[0x0][0x1b4], R4 ;  /* 0x00006d0012047a24 */ /* 0x040fe400078e0204 */
[----:B------:R-:W-:-:S04]  /*3000*/  IMAD.WIDE.U32 R6, R18, c[0x0][0x1b0], R6 ;  /* 0x00006c0012067a25 */ /* 0x000fc800078e0006 */
[----:B------:R-:W-:Y:S01]  /*3010*/  IMAD.IADD R9, R7, 0x1, R4 ;  /* 0x0000000107097824 */ /* 0x000fe200078e0204 */
[----:B------:R-:W-:Y:S05]  /*3020*/  @P6 BRA `(.L_x_20) ;  /* 0x0000021000006947 */ /* 0x000fea0003800000 */
[----:B------:R-:W2:Y:S04]  /*3030*/  LDL R8, [R1+0x68] ;  /* 0x0000680001087983 */ /* 0x000ea80000100800 */
[----:B------:R-:W3:Y:S01]  /*3040*/  LDL R10, [R1+0x6c] ;  /* 0x00006c00010a7983 */ /* 0x000ee20000100800 */
[----:B------:R-:W-:Y:S01]  /*3050*/  ISETP.GE.AND P3, PT, R30, c[0x0][0x220], PT ;  /* 0x000088001e007a0c */ /* 0x000fe20003f66270 */
[----:B------:R-:W-:Y:S02]  /*3060*/  IMAD.MOV.U32 R4, RZ, RZ, R6 ;  /* 0x000000ffff047224 */ /* 0x000fe400078e0006 */
[----:B------:R-:W-:-:S04]  /*3070*/  IMAD.MOV.U32 R5, RZ, RZ, R9 ;  /* 0x000000ffff057224 */ /* 0x000fc800078e0009 */
[----:B------:R-:W-:-:S06]  /*3080*/  IMAD.WIDE.U32 R4, R32, c[0x0][0x198], R4 ;  /* 0x0000660020047a25 */ /* 0x000fcc00078e0004 */
[----:B------:R-:W-:Y:S01]  /*3090*/  @!P3 LEA R12, P4, R4, c[0x0][0x168], 0x1 ;  /* 0x00005a00040cba11 */ /* 0x000fe200078808ff */
[----:B------:R1:W-:Y:S01]  /*30a0*/  @P3 STS.128 [R29+0xc000], RZ ;  /* 0x00c000ff1d003388 */ /* 0x0003e20000000c00 */
[----:B--2---:R-:W-:Y:S01]  /*30b0*/  ISETP.GE.AND P2, PT, R8, c[0x0][0x220], PT ;  /* 0x0000880008007a0c */ /* 0x004fe20003f46270 */
[----:B------:R-:W-:Y:S01]  /*30c0*/  IMAD R8, R26, c[0x0][0x198], RZ ;  /* 0x000066001a087a24 */ /* 0x000fe200078e02ff */
[----:B---3--:R-:W-:-:S03]  /*30d0*/  ISETP.GE.AND P0, PT, R10, c[0x0][0x220], PT ;  /* 0x000088000a007a0c */ /* 0x008fc60003f06270 */
[----:B------:R-:W-:-:S04]  /*30e0*/  IMAD R8, R32, c[0x0][0x19c], R8 ;  /* 0x0000670020087a24 */ /* 0x000fc800078e0208 */
[----:B------:R-:W-:-:S04]  /*30f0*/  IMAD.IADD R8, R5, 0x1, R8 ;  /* 0x0000000105087824 */ /* 0x000fc800078e0208 */
[C---:B------:R-:W-:Y:S02]  /*3100*/  @!P2 LEA R10, P1, R4.reuse, c[0x0][0x168], 0x1 ;  /* 0x00005a00040aaa11 */ /* 0x040fe400078208ff */
[C-C-:B------:R-:W-:Y:S02]  /*3110*/  @!P3 LEA.HI.X R13, R4.reuse, c[0x0][0x16c], R8.reuse, 0x1, P4 ;  /* 0x00005b00040dba11 */ /* 0x140fe400020f0c08 */
[----:B------:R-:W-:-:S03]  /*3120*/  @!P2 LEA.HI.X R11, R4, c[0x0][0x16c], R8, 0x1, P1 ;  /* 0x00005b00040baa11 */ /* 0x000fc600008f0c08 */
[----:B------:R-:W-:Y:S01]  /*3130*/  @!PT LDS RZ, [RZ] ;  /* 0x00000000fffff984 */ /* 0x000fe20000000800 */
[----:B------:R-:W-:Y:S01]  /*3140*/  @!PT LDS RZ, [RZ] ;  /* 0x00000000fffff984 */ /* 0x000fe20000000800 */
[----:B------:R-:W-:Y:S01]  /*3150*/  @!PT LDS RZ, [RZ] ;  /* 0x00000000fffff984 */ /* 0x000fe20000000800 */
[----:B------:R1:W-:Y:S04]  /*3160*/  @!P3 LDGSTS.E.BYPASS.LTC128B.128 [R29+0xc000], [R12.64] ;  /* 0x0c0000000c1dbfae */ /* 0x0003e8000b901d44 */
        /* <DEDUP_REMOVED lines=13> */
.L_x_20:
[----:B------:R-:W-:Y:S05]  /*3240*/  BSYNC B0 ;  /* 0x0000000000007941 */ /* 0x000fea0003800000 */
.L_x_19:
[----:B------:R2:W-:Y:S01]  /*3250*/  @P5 STS.128 [R29+0xd000], RZ ;  /* 0x00d000ff1d005388 */ /* 0x0005e20000000c00 */
[----:B------:R-:W-:Y:S03]  /*3260*/  BSSY B0, `(.L_x_21) ;  /* 0x0000026000007945 */ /* 0x000fe60003800000 */
[----:B------:R2:W-:Y:S04]  /*3270*/  @P5 STS.128 [R29+0xf000], RZ ;  /* 0x00f000ff1d005388 */ /* 0x0005e80000000c00 */
[----:B------:R2:W-:Y:S01]  /*3280*/  @P5 STS.128 [R29+0x11000], RZ ;  /* 0x011000ff1d005388 */ /* 0x0005e20000000c00 */
[----:B------:R-:W-:Y:S05]  /*3290*/  @P5 BRA `(.L_x_22) ;  /* 0x0000022000005947 */ /* 0x000fea0003800000 */
[----:B-1----:R-:W3:Y:S04]  /*32a0*/  LDL R10, [R1+0x68] ;  /* 0x00006800010a7983 */ /* 0x002ee80000100800 */
[----:B------:R-:W5:Y:S01]  /*32b0*/  LDL R8, [R1+0x6c] ;  /* 0x00006c0001087983 */ /* 0x000f620000100800 */
[----:B------:R-:W-:Y:S01]  /*32c0*/  IADD3 R4, P0, R32, 0x20, RZ ;  /* 0x0000002020047810 */ /* 0x000fe20007f1e0ff */
[----:B------:R-:W-:Y:S01]  /*32d0*/  IMAD.MOV.U32 R7, RZ, RZ, R9 ;  /* 0x000000ffff077224 */ /* 0x000fe200078e0009 */
[----:B------:R-:W-:-:S03]  /*32e0*/  ISETP.GE.AND P3, PT, R30, c[0x0][0x220], PT ;  /* 0x000088001e007a0c */ /* 0x000fc60003f66270 */
[----:B------:R-:W-:-:S04]  /*32f0*/  IMAD.X R5, RZ, RZ, R26, P0 ;  /* 0x000000ffff057224 */ /* 0x000fc800000e061a */
[----:B------:R-:W-:-:S06]  /*3300*/  IMAD R5, R5, c[0x0][0x198], RZ ;  /* 0x0000660005057a24 */ /* 0x000fcc00078e02ff */
[----:B------:R1:W-:Y:S01]  /*3310*/  @P3 STS.128 [R29+0xd000], RZ ;  /* 0x00d000ff1d003388 */ /* 0x0003e20000000c00 */
[----:B---3--:R-:W-:Y:S01]  /*3320*/  ISETP.GE.AND P2, PT, R10, c[0x0][0x220], PT ;  /* 0x000088000a007a0c */ /* 0x008fe20003f46270 */
[----:B------:R-:W-:Y:S01]  /*3330*/  IMAD.WIDE.U32 R10, R4, c[0x0][0x198], R6 ;  /* 0x00006600040a7a25 */ /* 0x000fe200078e0006 */
[----:B-----5:R-:W-:-:S03]  /*3340*/  ISETP.GE.AND P0, PT, R8, c[0x0][0x220], PT ;  /* 0x0000880008007a0c */ /* 0x020fc60003f06270 */
[----:B------:R-:W-:Y:S01]  /*3350*/  IMAD R4, R4, c[0x0][0x19c], R5 ;  /* 0x0000670004047a24 */ /* 0x000fe200078e0205 */
[----:B------:R-:W-:-:S03]  /*3360*/  @!P3 LEA R8, P4, R10, c[0x0][0x168], 0x1 ;  /* 0x00005a000a08ba11 */ /* 0x000fc600078808ff */
        /* <DEDUP_REMOVED lines=21> */
.L_x_22:
[----:B------:R-:W-:Y:S05]  /*34c0*/  BSYNC B0 ;  /* 0x0000000000007941 */ /* 0x000fea0003800000 */
.L_x_21:
[----:B-1----:R-:W3:Y:S04]  /*34d0*/  LDL R6, [R1] ;  /* 0x0000000001067983 */ /* 0x002ee80000100800 */
[----:B------:R-:W5:Y:S01]  /*34e0*/  LDL R5, [R1+0x4] ;  /* 0x0000040001057983 */ /* 0x000f620000100800 */
[----:B------:R-:W-:Y:S01]  /*34f0*/  LEA.HI R4, R28, R27, RZ, 0x3 ;  /* 0x0000001b1c047211 */ /* 0x000fe200078f18ff */
[----:B------:R-:W-:Y:S01]  /*3500*/  IMAD.MOV.U32 R240, RZ, RZ, 0x20 ;  /* 0x00000020fff07424 */ /* 0x000fe200078e00ff */
[----:B------:R-:W-:Y:S01]  /*3510*/  USHF.L.U32 UR12, UR19, 0x6, URZ ;  /* 0x00000006130c7899 */ /* 0x000fe2000800063f */
[----:B------:R-:W0:Y:S01]  /*3520*/  LDGDEPBAR ;  /* 0x00000000000079af */ /* 0x000e220000000000 */
[----:B------:R-:W-:Y:S01]  /*3530*/  LOP3.LUT R4, R4, 0xfffffff8, RZ, 0xc0, !PT ;  /* 0xfffffff804047812 */ /* 0x000fe200078ec0ff */
[----:B------:R-:W-:Y:S01]  /*3540*/  CS2R R142, SRZ ;  /* 0x00000000008e7805 */ /* 0x000fe2000001ff00 */
[----:B------:R-:W-:Y:S01]  /*3550*/  UIADD3 UR12, UR12, 0x40, URZ ;  /* 0x000000400c0c7890 */ /* 0x000fe2000fffe03f */
[----:B------:R-:W-:Y:S01]  /*3560*/  CS2R R140, SRZ ;  /* 0x00000000008c7805 */ /* 0x000fe2000001ff00 */
[----:B------:R-:W-:Y:S01]  /*3570*/  CS2R R146, SRZ ;  /* 0x0000000000927805 */ /* 0x000fe2000001ff00 */
[----:B------:R-:W-:Y:S01]  /*3580*/  IMAD.IADD R4, R27, 0x1, -R4 ;  /* 0x000000011b047824 */ /* 0x000fe200078e0a04 */
[----:B------:R-:W-:Y:S01]  /*3590*/  CS2R R144, SRZ ;  /* 0x0000000000907805 */ /* 0x000fe2000001ff00 */
[----:B------:R-:W-:Y:S01]  /*35a0*/  CS2R R138, SRZ ;  /* 0x00000000008a7805 */ /* 0x000fe2000001ff00 */
[----:B------:R-:W-:Y:S01]  /*35b0*/  CS2R R136, SRZ ;  /* 0x0000000000887805 */ /* 0x000fe2000001ff00 */
[----:B------:R-:W-:Y:S01]  /*35c0*/  CS2R R134, SRZ ;  /* 0x0000000000867805 */ /* 0x000fe2000001ff00 */
[----:B------:R-:W-:Y:S01]  /*35d0*/  LOP3.LUT P0, RZ, R4, 0x2, RZ, 0xc0, !PT ;  /* 0x0000000204ff7812 */ /* 0x000fe2000780c0ff */
[----:B------:R-:W-:Y:S01]  /*35e0*/  CS2R R132, SRZ ;  /* 0x0000000000847805 */ /* 0x000fe2000001ff00 */
[----:B------:R-:W-:Y:S01]  /*35f0*/  CS2R R126, SRZ ;  /* 0x00000000007e7805 */ /* 0x000fe2000001ff00 */
[----:B------:R-:W-:Y:S01]  /*3600*/  CS2R R124, SRZ ;  /* 0x00000000007c7805 */ /* 0x000fe2000001ff00 */
[----:B------:R-:W-:Y:S01]  /*3610*/  SEL R240, R240, 0xffffffe0, !P0 ;  /* 0xffffffe0f0f07807 */ /* 0x000fe20004000000 */
[----:B------:R-:W-:Y:S01]  /*3620*/  CS2R R130, SRZ ;  /* 0x0000000000827805 */ /* 0x000fe2000001ff00 */
[----:B------:R-:W-:Y:S01]  /*3630*/  CS2R R128, SRZ ;  /* 0x0000000000807805 */ /* 0x000fe2000001ff00 */
[----:B------:R-:W-:Y:S01]  /*3640*/  CS2R R122, SRZ ;  /* 0x00000000007a7805 */ /* 0x000fe2000001ff00 */
[----:B------:R-:W-:Y:S01]  /*3650*/  CS2R R120, SRZ ;  /* 0x0000000000787805 */ /* 0x000fe2000001ff00 */
[----:B------:R-:W-:Y:S01]  /*3660*/  IMAD.IADD R240, R240, 0x1, R252 ;  /* 0x00000001f0f07824 */ /* 0x000fe200078e02fc */
[----:B------:R-:W-:Y:S01]  /*3670*/  CS2R R118, SRZ ;  /* 0x0000000000767805 */ /* 0x000fe2000001ff00 */
[----:B------:R-:W-:Y:S01]  /*3680*/  CS2R R116, SRZ ;  /* 0x0000000000747805 */ /* 0x000fe2000001ff00 */
[----:B------:R-:W-:Y:S01]  /*3690*/  CS2R R110, SRZ ;  /* 0x00000000006e7805 */ /* 0x000fe2000001ff00 */
[----:B------:R-:W-:-:S04]  /*36a0*/  DEPBAR.LE SB0, 0x1 ;  /* 0x000080400000791a */ /* 0x000fc80000000000 */
[----:B------:R-:W-:Y:S01]  /*36b0*/  BAR.SYNC.DEFER_BLOCKING 0x0 ;  /* 0x0000000000007b1d */ /* 0x000fe20000010000 */
[----:B------:R-:W-:Y:S01]  /*36c0*/  CS2R R108, SRZ ;  /* 0x00000000006c7805 */ /* 0x000fe2000001ff00 */
        /* <DEDUP_REMOVED lines=22> */
[----:B------:R1:W2:Y:S01]  /*3830*/  LDSM.16.M88.4 R172, [R240+0x12000] ;  /* 0x01200000f0ac783b */ /* 0x0002a20000000200 */
[----:B------:R-:W-:Y:S01]  /*3840*/  CS2R R30, SRZ ;  /* 0x00000000001e7805 */ /* 0x000fe2000001ff00 */
[----:B--2-4-:R-:W-:Y:S01]  /*3850*/  CS2R R28, SRZ ;  /* 0x00000000001c7805 */ /* 0x014fe2000001ff00 */
[----:B------:R-:W-:Y:S01]  /*3860*/  CS2R R34, SRZ ;  /* 0x0000000000227805 */ /* 0x000fe2000001ff00 */
[----:B------:R1:W2:Y:S01]  /*3870*/  LDSM.16.M88.4 R176, [R240+0x12800] ;  /* 0x01280000f0b0783b */ /* 0x0002a20000000200 */
[----:B------:R-:W-:Y:S01]  /*3880*/  CS2R R32, SRZ ;  /* 0x0000000000207805 */ /* 0x000fe2000001ff00 */
[----:B------:R-:W-:Y:S01]  /*3890*/  CS2R R26, SRZ ;  /* 0x00000000001a7805 */ /* 0x000fe2000001ff00 */
[----:B------:R-:W-:Y:S01]  /*38a0*/  CS2R R24, SRZ ;  /* 0x0000000000187805 */ /* 0x000fe2000001ff00 */
[----:B------:R1:W4:Y:S01]  /*38b0*/  LDSM.16.M88.4 R204, [R240+0x14000] ;  /* 0x01400000f0cc783b */ /* 0x0003220000000200 */
[----:B------:R-:W-:Y:S01]  /*38c0*/  CS2R R22, SRZ ;  /* 0x0000000000167805 */ /* 0x000fe2000001ff00 */
[----:B------:R-:W-:Y:S01]  /*38d0*/  CS2R R20, SRZ ;  /* 0x0000000000147805 */ /* 0x000fe2000001ff00 */
[----:B------:R-:W-:Y:S01]  /*38e0*/  UISETP.GE.AND UP0, UPT, UR12, UR6, UPT ;  /* 0x000000060c00728c */ /* 0x000fe2000bf06270 */
[----:B------:R1:W1:Y:S04]  /*38f0*/  LDSM.16.M88.4 R208, [R240+0x14800] ;  /* 0x01480000f0d0783b */ /* 0x0002680000000200 */
[----:B------:R1:W1:Y:S04]  /*3900*/  LDSM.16.M88.4 R236, [R240+0x16000] ;  /* 0x01600000f0ec783b */ /* 0x0002680000000200 */
[----:B------:R1:W1:Y:S04]  /*3910*/  LDSM.16.M88.4 R164, [R252+0x12000] ;  /* 0x01200000fca4783b */ /* 0x0002680000000200 */
[----:B------:R1:W1:Y:S04]  /*3920*/  LDSM.16.M88.4 R168, [R252+0x12800] ;  /* 0x01280000fca8783b */ /* 0x0002680000000200 */
[----:B------:R1:W1:Y:S04]  /*3930*/  LDSM.16.M88.4 R196, [R252+0x14000] ;  /* 0x01400000fcc4783b */ /* 0x0002680000000200 */
[----:B------:R1:W1:Y:S04]  /*3940*/  LDSM.16.M88.4 R200, [R252+0x14800] ;  /* 0x01480000fcc8783b */ /* 0x0002680000000200 */
[----:B------:R1:W1:Y:S04]  /*3950*/  LDSM.16.M88.4 R228, [R252+0x16000] ;  /* 0x01600000fce4783b */ /* 0x0002680000000200 */
[----:B------:R1:W1:Y:S04]  /*3960*/  LDSM.16.M88.4 R232, [R252+0x16800] ;  /* 0x01680000fce8783b */ /* 0x0002680000000200 */
[----:B------:R-:W1:Y:S04]  /*3970*/  LDSM.16.M88.4 R240, [R240+0x16800] ;  /* 0x01680000f0f0783b */ /* 0x000e680000000200 */
[----:B---3--:R3:W1:Y:S04]  /*3980*/  LDSM.16.M88.4 R148, [R6+0x12000] ;  /* 0x012000000694783b */ /* 0x0086680000000200 */
[----:B------:R3:W1:Y:S04]  /*3990*/  LDSM.16.M88.4 R152, [R6+0x12800] ;  /* 0x012800000698783b */ /* 0x0006680000000200 */
[----:B-----5:R3:W1:Y:S04]  /*39a0*/  LDSM.16.M88.4 R156, [R5+0x12000] ;  /* 0x01200000059c783b */ /* 0x0206680000000200 */
        /* <DEDUP_REMOVED lines=8> */
[----:B--2-4-:R3:W1:Y:S02]  /*3a30*/  LDSM.16.M88.4 R224, [R5+0x16800] ;  /* 0x0168000005e0783b */ /* 0x0146640000000200 */
.L_x_25:
[----:B------:R-:W2:Y:S01]  /*3a40*/  LDL R88, [R1] ;  /* 0x0000000001587983 */ /* 0x000ea20000100800 */
[----:B------:R-:W-:Y:S01]  /*3a50*/  PLOP3.LUT P0, PT, PT, PT, UP0, 0x80, 0x0 ;  /* 0x000000000000781c */ /* 0x000fe20003f0f008 */
[----:B------:R-:W-:Y:S01]  /*3a60*/  UISETP.GE.AND UP5, UPT, UR7, 0x1, UPT ;  /* 0x000000010700788c */ /* 0x000fe2000bfa6270 */
[----:B------:R-:W-:Y:S02]  /*3a70*/  PLOP3.LUT P5, PT, PT, PT, UP0, 0x80, 0x0 ;  /* 0x000000000000781c */ /* 0x000fe40003faf008 */
[----:B------:R-:W4:Y:S01]  /*3a80*/  LDL R245, [R1+0x8] ;  /* 0x0000080001f57983 */ /* 0x000f220000100800 */
[----:B------:R-:W-:Y:S02]  /*3a90*/  PLOP3.LUT P1, PT, PT, PT, UP0, 0x80, 0x0 ;  /* 0x000000000000781c */ /* 0x000fe40003f2f008 */
[----:B------:R-:W-:Y:S02]  /*3aa0*/  PLOP3.LUT P4, PT, PT, PT, UP0, 0x80, 0x0 ;  /* 0x000000000000781c */ /* 0x000fe40003f8f008 */
[----:B-----5:R-:W5:Y:S01]  /*3ab0*/  LDL R90, [R1+0x4] ;  /* 0x00000400015a7983 */ /* 0x020f620000100800 */
[----:B------:R-:W-:Y:S02]  /*3ac0*/  PLOP3.LUT P3, PT, PT, PT, UP0, 0x80, 0x0 ;  /* 0x000000000000781c */ /* 0x000fe40003f6f008 */
[----:B------:R-:W-:Y:S02]  /*3ad0*/  PLOP3.LUT P6, PT, PT, PT, UP0, 0x80, 0x0 ;  /* 0x000000000000781c */ /* 0x000fe40003fcf008 */
[----:B---3--:R-:W3:Y:S05]  /*3ae0*/  LDL R244, [R1+0xc] ;  /* 0x00000c0001f47983 */ /* 0x008eea0000100800 */
[----:B------:R-:W5:Y:S05]  /*3af0*/  LDL R99, [R1+0x18] ;  /* 0x0000180001637983 */ /* 0x000f6a0000100800 */
[----:B------:R-:W5:Y:S05]  /*3b00*/  LDL R89, [R1+0x10] ;  /* 0x0000100001597983 */ /* 0x000f6a0000100800 */
[----:B------:R-:W5:Y:S05]  /*3b10*/  LDL R96, [R1+0x14] ;  /* 0x0000140001607983 */ /* 0x000f6a0000100800 */
[----:B------:R-:W0:Y:S05]  /*3b20*/  LDGDEPBAR ;  /* 0x00000000000079af */ /* 0x000e2a0000000000 */
[----:B------:R-:W5:Y:S05]  /*3b30*/  LDL R91, [R1+0x80] ;  /* 0x00008000015b7983 */ /* 0x000f6a0000100800 */
[----:B------:R-:W5:Y:S05]  /*3b40*/  LDL R95, [R1+0x50] ;  /* 0x00005000015f7983 */ /* 0x000f6a0000100800 */
[----:B------:R-:W5:Y:S05]  /*3b50*/  LDL R94, [R1+0x5c] ;  /* 0x00005c00015e7983 */ /* 0x000f6a0000100800 */
[----:B------:R-:W5:Y:S05]  /*3b60*/  LDL R93, [R1+0x54] ;  /* 0x00005400015d7983 */ /* 0x000f6a0000100800 */
[----:B------:R-:W5:Y:S05]  /*3b70*/  LDL R92, [R1+0x58] ;  /* 0x00005800015c7983 */ /* 0x000f6a0000100800 */
[----:B------:R-:W5:Y:S05]  /*3b80*/  LDL R98, [R1+0x74] ;  /* 0x0000740001627983 */ /* 0x000f6a0000100800 */
[----:B------:R-:W5:Y:S01]  /*3b90*/  LDL R97, [R1+0x70] ;  /* 0x0000700001617983 */ /* 0x000f620000100800 */
[----:B------:R-:W-:Y:S04]  /*3ba0*/  DEPBAR.LE SB0, 0x0 ;  /* 0x000080000000791a */ /* 0x000fe80000000000 */
[----:B------:R-:W-:Y:S06]  /*3bb0*/  BAR.SYNC.DEFER_BLOCKING 0x0 ;  /* 0x0000000000007b1d */ /* 0x000fec0000010000 */
[----:B------:R-:W-:Y:S05]  /*3bc0*/  LDSM.16.M88.4 R84, [R252+0xc000] ;  /* 0x00c00000fc54783b */ /* 0x000fea0000000200 */
[----:B-12---:R-:W-:Y:S05]  /*3bd0*/  LDSM.16.M88.4 R8, [R88+0xc000] ;  /* 0x00c000005808783b */ /* 0x006fea0000000200 */
[----:B----4-:R-:W2:Y:S05]  /*3be0*/  LDSM.16.M88.4 R16, [R245] ;  /* 0x00000000f510783b */ /* 0x010eaa0000000200 */
[----:B------:R-:W4:Y:S05]  /*3bf0*/  LDSM.16.M88.4 R68, [R88+0xc800] ;  /* 0x00c800005844783b */ /* 0x000f2a0000000200 */
[----:B---3--:R-:W-:Y:S05]  /*3c00*/  LDSM.16.M88.4 R72, [R244] ;  /* 0x00000000f448783b */ /* 0x008fea0000000200 */
[----:B-----5:R-:W3:Y:S05]  /*3c10*/  LDSM.16.M88.4 R76, [R90+0xc000] ;  /* 0x00c000005a4c783b */ /* 0x020eea0000000200 */
[----:B------:R-:W-:Y:S01]  /*3c20*/  LDSM.16.M88.4 R80, [R99] ;  /* 0x000000006350783b */ /* 0x000fe20000000200 */
[C---:B--2---:R-:W-:Y:S08]  /*3c30*/  HMMA.16816.F32 R4, R16.reuse, R8, RZ ;  /* 0x000000081004723c */ /* 0x044ff000000018ff */
[C---:B------:R-:W-:Y:S08]  /*3c40*/  HMMA.16816.F32 R8, R16.reuse, R10, RZ ;  /* 0x0000000a1008723c */ /* 0x040ff000000018ff */
[C---:B----4-:R-:W-:Y:S08]  /*3c50*/  HMMA.16816.F32 R12, R16.reuse, R68, RZ ;  /* 0x00000044100c723c */ /* 0x050ff000000018ff */
[----:B------:R-:W-:Y:S01]  /*3c60*/  HMMA.16816.F32 R16, R16, R70, RZ ;  /* 0x000000461010723c */ /* 0x000fe200000018ff */
[----:B------:R-:W2:Y:S07]  /*3c70*/  LDSM.16.M88.4 R68, [R90+0xc800] ;  /* 0x00c800005a44783b */ /* 0x000eae0000000200 */
[C---:B---3--:R-:W-:Y:S08]  /*3c80*/  HMMA.16816.F32 R4, R72.reuse, R76, R4 ;  /* 0x0000004c4804723c */ /* 0x048ff00000001804 */
[C---:B------:R-:W-:Y:S01]  /*3c90*/  HMMA.16816.F32 R8, R72.reuse, R78, R8 ;  /* 0x0000004e4808723c */ /* 0x040fe20000001808 */
[----:B------:R-:W3:Y:S07]  /*3ca0*/  LDSM.16.M88.4 R76, [R252+0xc800] ;  /* 0x00c80000fc4c783b */ /* 0x000eee0000000200 */
[C---:B--2---:R-:W-:Y:S08]  /*3cb0*/  HMMA.16816.F32 R12, R72.reuse, R68, R12 ;  /* 0x00000044480c723c */ /* 0x044ff0000000180c */
[----:B------:R-:W-:Y:S01]  /*3cc0*/  HMMA.16816.F32 R16, R72, R70, R16 ;  /* 0x000000464810723c */ /* 0x000fe20000001810 */
[----:B------:R-:W-:Y:S05]  /*3cd0*/  LDSM.16.M88.4 R68, [R96] ;  /* 0x000000006044783b */ /* 0x000fea0000000200 */
[----:B------:R-:W2:Y:S02]  /*3ce0*/  LDSM.16.M88.4 R72, [R89+0xc000] ;  /* 0x00c000005948783b */ /* 0x000ea40000000200 */
[C---:B------:R-:W-:Y:S08]  /*3cf0*/  HMMA.16816.F32 R4, R80.reuse, R84, R4 ;  /* 0x000000545004723c */ /* 0x040ff00000001804 */
[C---:B------:R-:W-:Y:S01]  /*3d00*/  HMMA.16816.F32 R8, R80.reuse, R86, R8 ;  /* 0x000000565008723c */ /* 0x040fe20000001808 */
[----:B------:R-:W4:Y:S07]  /*3d10*/  LDSM.16.M88.4 R84, [R89+0xc800] ;  /* 0x00c800005954783b */ /* 0x000f2e0000000200 */
[C---:B---3--:R-:W-:Y:S08]  /*3d20*/  HMMA.16816.F32 R12, R80.reuse, R76, R12 ;  /* 0x0000004c500c723c */ /* 0x048ff0000000180c */
[----:B------:R-:W-:Y:S01]  /*3d30*/  HMMA.16816.F32 R16, R80, R78, R16 ;  /* 0x0000004e5010723c */ /* 0x000fe20000001810 */
[----:B------:R-:W-:Y:S05]  /*3d40*/  LDSM.16.M88.4 R76, [R245+0x2000] ;  /* 0x00200000f54c783b */ /* 0x000fea0000000200 */
[----:B------:R-:W3:Y:S02]  /*3d50*/  LDSM.16.M88.4 R80, [R88+0xe000] ;  /* 0x00e000005850783b */ /* 0x000ee40000000200 */
[C---:B--2---:R-:W-:Y:S08]  /*3d60*/  HMMA.16816.F32 R4, R68.reuse, R72, R4 ;  /* 0x000000484404723c */ /* 0x044ff00000001804 */
[C---:B------:R-:W-:Y:S01]  /*3d70*/  HMMA.16816.F32 R8, R68.reuse, R74, R8 ;  /* 0x0000004a4408723c */ /* 0x040fe20000001808 */
[----:B------:R-:W2:Y:S07]  /*3d80*/  LDSM.16.M88.4 R72, [R88+0xe800] ;  /* 0x00e800005848783b */ /* 0x000eae0000000200 */
[C---:B----4-:R-:W-:Y:S08]  /*3d90*/  HMMA.16816.F32 R12, R68.reuse, R84, R12 ;  /* 0x00000054440c723c */ /* 0x050ff0000000180c */
[----:B------:R-:W-:Y:S01]  /*3da0*/  HMMA.16816.F32 R16, R68, R86, R16 ;  /* 0x000000564410723c */ /* 0x000fe20000001810 */
[----:B------:R-:W-:Y:S05]  /*3db0*/  LDSM.16.M88.4 R68, [R244+0x2000] ;  /* 0x00200000f444783b */ /* 0x000fea0000000200 */
[----:B------:R-:W4:Y:S02]  /*3dc0*/  LDSM.16.M88.4 R84, [R90+0xe000] ;  /* 0x00e000005a54783b */ /* 0x000f240000000200 */
[C---:B---3--:R-:W-:Y:S08]  /*3dd0*/  HMMA.16816.F32 R4, R76.reuse, R80, R4 ;  /* 0x000000504c04723c */ /* 0x048ff00000001804 */
[C---:B------:R-:W-:Y:S01]  /*3de0*/  HMMA.16816.F32 R8, R76.reuse, R82, R8 ;  /* 0x000000524c08723c */ /* 0x040fe20000001808 */
[----:B------:R-:W3:Y:S07]  /*3df0*/  LDSM.16.M88.4 R80, [R90+0xe800] ;  /* 0x00e800005a50783b */ /* 0x000eee0000000200 */
[C---:B--2---:R-:W-:Y:S08]  /*3e00*/  HMMA.16816.F32 R12, R76.reuse, R72, R12 ;  /* 0x000000484c0c723c */ /* 0x044ff0000000180c */
[----:B------:R-:W-:Y:S01]  /*3e10*/  HMMA.16816.F32 R16, R76, R74, R16 ;  /* 0x0000004a4c10723c */ /* 0x000fe20000001810 */
[----:B------:R-:W-:Y:S05]  /*3e20*/  LDSM.16.M88.4 R72, [R99+0x2000] ;  /* 0x002000006348783b */ /* 0x000fea0000000200 */
[----:B------:R-:W2:Y:S02]  /*3e30*/  LDSM.16.M88.4 R76, [R252+0xe000] ;  /* 0x00e00000fc4c783b */ /* 0x000ea40000000200 */
[C---:B----4-:R-:W-:Y:S08]  /*3e40*/  HMMA.16816.F32 R4, R68.reuse, R84, R4 ;  /* 0x000000544404723c */ /* 0x050ff00000001804 */
        /* <DEDUP_REMOVED lines=15> */
[----:B------:R3:W5:Y:S07]  /*3f40*/  LDSM.16.M88.4 R80, [R88+0x10800] ;  /* 0x010800005850783b */ /* 0x00076e0000000200 */
[C---:B--2---:R-:W-:Y:S08]  /*3f50*/  HMMA.16816.F32 R12, R68.reuse, R76, R12 ;  /* 0x0000004c440c723c */ /* 0x044ff0000000180c */
[----:B------:R-:W-:Y:S01]  /*3f60*/  HMMA.16816.F32 R16, R68, R78, R16 ;  /* 0x0000004e4410723c */ /* 0x000fe20000001810 */
[----:B------:R-:W-:Y:S05]  /*3f70*/  LDSM.16.M88.4 R76, [R90+0x10000] ;  /* 0x010000005a4c783b */ /* 0x000fea0000000200 */
[----:B------:R-:W2:Y:S02]  /*3f80*/  LDSM.16.M88.4 R68, [R244+0x4000] ;  /* 0x00400000f444783b */ /* 0x000ea40000000200 */
[C---:B----4-:R-:W-:Y:S03]  /*3f90*/  HMMA.16816.F32 R4, R72.reuse, R84, R4 ;  /* 0x000000544804723c */ /* 0x050fe60000001804 */
[----:B---3--:R-:W3:Y:S05]  /*3fa0*/  LDL R88, [R1+0x60] ;  /* 0x0000600001587983 */ /* 0x008eea0000100800 */
[C---:B------:R-:W-:Y:S01]  /*3fb0*/  HMMA.16816.F32 R8, R72.reuse, R86, R8 ;  /* 0x000000564808723c */ /* 0x040fe20000001808 */
[----:B------:R4:W1:Y:S07]  /*3fc0*/  LDSM.16.M88.4 R84, [R90+0x10800] ;  /* 0x010800005a54783b */ /* 0x00086e0000000200 */
[C---:B-----5:R-:W-:Y:S08]  /*3fd0*/  HMMA.16816.F32 R12, R72.reuse, R80, R12 ;  /* 0x00000050480c723c */ /* 0x060ff0000000180c */
[----:B------:R-:W-:Y:S01]  /*3fe0*/  HMMA.16816.F32 R16, R72, R82, R16 ;  /* 0x000000524810723c */ /* 0x000fe20000001810 */
[----:B------:R-:W-:Y:S05]  /*3ff0*/  LDSM.16.M88.4 R72, [R99+0x4000] ;  /* 0x004000006348783b */ /* 0x000fea0000000200 */
[----:B------:R-:W5:Y:S05]  /*4000*/  LDSM.16.M88.4 R80, [R252+0x10000] ;  /* 0x01000000fc50783b */ /* 0x000f6a0000000200 */
[----:B----4-:R-:W4:Y:S01]  /*4010*/  LDL R90, [R1+0x64] ;  /* 0x00006400015a7983 */ /* 0x010f220000100800 */
[C---:B--2---:R-:W-:Y:S08]  /*4020*/  HMMA.16816.F32 R4, R68.reuse, R76, R4 ;  /* 0x0000004c4404723c */ /* 0x044ff00000001804 */
[C---:B------:R-:W-:Y:S01]  /*4030*/  HMMA.16816.F32 R8, R68.reuse, R78, R8 ;  /* 0x0000004e4408723c */ /* 0x040fe20000001808 */
[----:B------:R-:W2:Y:S07]  /*4040*/  LDSM.16.M88.4 R76, [R252+0x10800] ;  /* 0x01080000fc4c783b */ /* 0x000eae0000000200 */
[C---:B-1----:R-:W-:Y:S08]  /*4050*/  HMMA.16816.F32 R12, R68.reuse, R84, R12 ;  /* 0x00000054440c723c */ /* 0x042ff0000000180c */
[----:B------:R-:W-:Y:S01]  /*4060*/  HMMA.16816.F32 R16, R68, R86, R16 ;  /* 0x000000564410723c */ /* 0x000fe20000001810 */
[----:B------:R-:W-:Y:S05]  /*4070*/  LDSM.16.M88.4 R68, [R96+0x4000] ;  /* 0x004000006044783b */ /* 0x000fea0000000200 */
[----:B------:R-:W1:Y:S02]  /*4080*/  LDSM.16.M88.4 R84, [R89+0x10000] ;  /* 0x010000005954783b */ /* 0x000e640000000200 */
[C---:B-----5:R-:W-:Y:S08]  /*4090*/  HMMA.16816.F32 R4, R72.reuse, R80, R4 ;  /* 0x000000504804723c */ /* 0x060ff00000001804 */
[C---:B------:R-:W-:Y:S08]  /*40a0*/  HMMA.16816.F32 R8, R72.reuse, R82, R8 ;  /* 0x000000524808723c */ /* 0x040ff00000001808 */
[C---:B--2---:R-:W-:Y:S07]  /*40b0*/  HMMA.16816.F32 R12, R72.reuse, R76, R12 ;  /* 0x0000004c480c723c */ /* 0x044fee000000180c */
[----:B------:R-:W-:Y:S01]  /*40c0*/  IMAD.U32 R77, RZ, RZ, UR19 ;  /* 0x00000013ff4d7e24 */ /* 0x000fe2000f8e00ff */
[----:B------:R-:W-:Y:S04]  /*40d0*/  HMMA.16816.F32 R16, R72, R78, R16 ;  /* 0x0000004e4810723c */ /* 0x000fe80000001810 */
[----:B------:R-:W-:Y:S01]  /*40e0*/  @P0 IMAD R77, R77, 0x40, R91 ;  /* 0x000000404d4d0824 */ /* 0x000fe200078e025b */
[----:B------:R-:W-:Y:S04]  /*40f0*/  PLOP3.LUT P0, PT, PT, PT, UP0, 0x80, 0x0 ;  /* 0x000000000000781c */ /* 0x000fe80003f0f008 */
[C---:B------:R-:W-:Y:S02]  /*4100*/  @P1 IADD3 R72, R77.reuse, 0x1, RZ ;  /* 0x000000014d481810 */ /* 0x040fe40007ffe0ff */
[----:B------:R-:W-:Y:S01]  /*4110*/  @P5 ISETP.GE.AND P5, PT, R77, UR6, PT ;  /* 0x000000064d005c0c */ /* 0x000fe2000bfa6270 */
[C---:B-1----:R-:W-:Y:S01]  /*4120*/  HMMA.16816.F32 R4, R68.reuse, R84, R4 ;  /* 0x000000544404723c */ /* 0x042fe20000001804 */
[----:B------:R-:W-:Y:S04]  /*4130*/  PLOP3.LUT P1, PT, PT, PT, UP0, 0x80, 0x0 ;  /* 0x000000000000781c */ /* 0x000fe80003f2f008 */
[----:B------:R-:W-:Y:S02]  /*4140*/  @P4 ISETP.GE.AND P4, PT, R72, UR6, PT ;  /* 0x0000000648004c0c */ /* 0x000fe4000bf86270 */
[----:B------:R-:W1:Y:S01]  /*4150*/  LDSM.16.M88.4 R72, [R89+0x10800] ;  /* 0x010800005948783b */ /* 0x000e620000000200 */
[C---:B------:R-:W-:Y:S11]  /*4160*/  HMMA.16816.F32 R8, R68.reuse, R86, R8 ;  /* 0x000000564408723c */ /* 0x040ff60000001808 */
[----:B------:R-:W-:Y:S05]  /*4170*/  @!UPT UIADD3 URZ, URZ, URZ, URZ ;  /* 0x0000003f3f3ff290 */ /* 0x000fea000fffe03f */
[----:B------:R-:W-:Y:S02]  /*4180*/  @P0 FSEL R4, R4, -INF , !P5 ;  /* 0xff80000004040808 */ /* 0x000fe40006800000 */
[----:B------:R-:W-:Y:S02]  /*4190*/  @P1 FSEL R5, R5, -INF , !P4 ;  /* 0xff80000005051808 */ /* 0x000fe40006000000 */
[----:B------:R-:W-:Y:S02]  /*41a0*/  PLOP3.LUT P0, PT, PT, PT, UP0, 0x80, 0x0 ;  /* 0x000000000000781c */ /* 0x000fe40003f0f008 */
[----:B------:R-:W-:Y:S11]  /*41b0*/  PLOP3.LUT P1, PT, PT, PT, UP0, 0x80, 0x0 ;  /* 0x000000000000781c */ /* 0x000ff60003f2f008 */
[----:B------:R-:W-:Y:S02]  /*41c0*/  @P0 FSEL R6, R6, -INF , !P5 ;  /* 0xff80000006060808 */ /* 0x000fe40006800000 */
[----:B------:R-:W-:Y:S02]  /*41d0*/  PLOP3.LUT P0, PT, PT, PT, UP0, 0x80, 0x0 ;  /* 0x000000000000781c */ /* 0x000fe40003f0f008 */
[----:B------:R-:W-:Y:S01]  /*41e0*/  @P1 FSEL R7, R7, -INF , !P4 ;  /* 0xff80000007071808 */ /* 0x000fe20006000000 */
[C---:B-1----:R-:W-:Y:S01]  /*41f0*/  HMMA.16816.F32 R12, R68.reuse, R72, R12 ;  /* 0x00000048440c723c */ /* 0x042fe2000000180c */
[----:B------:R-:W-:Y:S02]  /*4200*/  PLOP3.LUT P1, PT, PT, PT, UP0, 0x80, 0x0 ;  /* 0x000000000000781c */ /* 0x000fe40003f2f008 */
[----:B------:R-:W-:Y:S02]  /*4210*/  PLOP3.LUT P4, PT, PT, PT, UP0, 0x80, 0x0 ;  /* 0x000000000000781c */ /* 0x000fe40003f8f008 */
[----:B------:R-:W-:Y:S03]  /*4220*/  PLOP3.LUT P5, PT, PT, PT, UP0, 0x80, 0x0 ;  /* 0x000000000000781c */ /* 0x000fe60003faf008 */
[----:B------:R-:W-:Y:S04]  /*4230*/  HMMA.16816.F32 R16, R68, R74, R16 ;  /* 0x0000004a4410723c */ /* 0x000fe80000001810 */
[C---:B---3--:R-:W-:Y:S01]  /*4240*/  FMUL.FTZ R76, R88.reuse, 1.4426950216293334961 ;  /* 0x3fb8aa3b584c7820 */ /* 0x048fe20000410000 */
[----:B------:R-:W-:Y:S04]  /*4250*/  FSETP.NEU.FTZ.AND P2, PT, R88, -INF , PT ;  /* 0xff8000005800780b */ /* 0x000fe80003f5d000 */
[----:B------:R-:W-:Y:S05]  /*4260*/  FSEL R76, R76, RZ, P2 ;  /* 0x000000ff4c4c7208 */ /* 0x000fea0001000000 */
[--C-:B------:R-:W-:Y:S02]  /*4270*/  FFMA.FTZ R4, R4, c[0x0][0x23c], -R76.reuse ;  /* 0x00008f0004047a23 */ /* 0x100fe4000001084c */
[----:B------:R-:W-:Y:S02]  /*4280*/  FFMA.FTZ R5, R5, c[0x0][0x23c], -R76 ;  /* 0x00008f0005057a23 */ /* 0x000fe4000001084c */
[----:B------:R1:W-:Y:S10]  /*4290*/  MUFU.EX2 R88, R4 ;  /* 0x0000000400587308 */ /* 0x0003f40000000800 */
[----:B------:R2:W3:Y:S01]  /*42a0*/  MUFU.EX2 R86, R5 ;  /* 0x0000000500567308 */ /* 0x0004e20000000800 */
[C---:B----4-:R-:W-:Y:S01]  /*42b0*/  FSETP.NEU.FTZ.AND P2, PT, R90.reuse, -INF , PT ;  /* 0xff8000005a00780b */ /* 0x050fe20003f5d000 */
[----:B-1----:R-:W-:Y:S05]  /*42c0*/  FMUL.FTZ R4, R90, 1.4426950216293334961 ;  /* 0x3fb8aa3b5a047820 */ /* 0x002fea0000410000 */
[----:B------:R-:W-:Y:S02]  /*42d0*/  FSEL R4, R4, RZ, P2 ;  /* 0x000000ff04047208 */ /* 0x000fe40001000000 */
[----:B------:R-:W-:Y:S02]  /*42e0*/  PLOP3.LUT P2, PT, PT, PT, UP0, 0x80, 0x0 ;  /* 0x000000000000781c */ /* 0x000fe40003f4f008 */
[----:B--2---:R-:W-:Y:S01]  /*42f0*/  @P3 IADD3 R5, R77, 0x8, RZ ;  /* 0x000000084d053810 */ /* 0x004fe20007ffe0ff */
[--C-:B------:R-:W-:Y:S01]  /*4300*/  FFMA.FTZ R6, R6, c[0x0][0x23c], -R4.reuse ;  /* 0x00008f0006067a23 */ /* 0x100fe20000010804 */
[----:B------:R-:W-:Y:S01]  /*4310*/  PLOP3.LUT P3, PT, PT, PT, UP0, 0x80, 0x0 ;  /* 0x000000000000781c */ /* 0x000fe20003f6f008 */
[----:B------:R-:W-:Y:S01]  /*4320*/  FFMA.FTZ R7, R7, c[0x0][0x23c], -R4 ;  /* 0x00008f0007077a23 */ /* 0x000fe20000010804 */
[----:B------:R-:W-:Y:S01]  /*4330*/  @P6 ISETP.GE.AND P6, PT, R5, UR6, PT ;  /* 0x0000000605006c0c */ /* 0x000fe2000bfc6270 */
[----:B------:R3:W-:Y:S06]  /*4340*/  MUFU.EX2 R91, R6 ;  /* 0x00000006005b7308 */ /* 0x0007ec0000000800 */
[----:B------:R-:W-:Y:S02]  /*4350*/  @P2 IADD3 R5, R77, 0x9, RZ ;  /* 0x000000094d052810 */ /* 0x000fe40007ffe0ff */
[----:B------:R-:W-:Y:S02]  /*4360*/  PLOP3.LUT P2, PT, PT, PT, UP0, 0x80, 0x0 ;  /* 0x000000000000781c */ /* 0x000fe40003f4f008 */
[----:B------:R-:W-:Y:S01]  /*4370*/  @P3 ISETP.GE.AND P3, PT, R5, UR6, PT ;  /* 0x0000000605003c0c */ /* 0x000fe2000bf66270 */
[----:B------:R-:W1:Y:S01]  /*4380*/  MUFU.EX2 R90, R7 ;  /* 0x00000007005a7308 */ /* 0x000e620000000800 */
[----:B------:R-:W-:Y:S02]  /*4390*/  @P0 FSEL R8, R8, -INF , !P6 ;  /* 0xff80000008080808 */ /* 0x000fe40007000000 */
[----:B------:R-:W-:Y:S02]  /*43a0*/  PLOP3.LUT P0, PT, PT, PT, UP0, 0x80, 0x0 ;  /* 0x000000000000781c */ /* 0x000fe40003f0f008 */
[----:B------:R-:W-:Y:S01]  /*43b0*/  @P4 IADD3 R5, R77, 0x10, RZ ;  /* 0x000000104d054810 */ /* 0x000fe20007ffe0ff */
[--C-:B------:R-:W-:Y:S01]  /*43c0*/  FFMA.FTZ R8, R8, c[0x0][0x23c], -R76.reuse ;  /* 0x00008f0008087a23 */ /* 0x100fe2000001084c */
[----:B------:R-:W-:Y:S02]  /*43d0*/  PLOP3.LUT P4, PT, PT, PT, UP0, 0x80, 0x0 ;  /* 0x000000000000781c */ /* 0x000fe40003f8f008 */
[----:B------:R-:W-:Y:S01]  /*43e0*/  @P5 ISETP.GE.AND P5, PT, R5, UR6, PT ;  /* 0x0000000605005c0c */ /* 0x000fe2000bfa6270 */
[----:B------:R-:W-:Y:S01]  /*43f0*/  MUFU.EX2 R85, R8 ;  /* 0x0000000800557308 */ /* 0x000fe20000000800 */
[----:B------:R-:W-:Y:S02]  /*4400*/  @P2 IADD3 R5, R77, 0x11, RZ ;  /* 0x000000114d052810 */ /* 0x000fe40007ffe0ff */
[----:B------:R-:W-:Y:S02]  /*4410*/  @P1 FSEL R9, R9, -INF , !P3 ;  /* 0xff80000009091808 */ /* 0x000fe40005800000 */
[----:B------:R-:W-:Y:S02]  /*4420*/  PLOP3.LUT P1, PT, PT, PT, UP0, 0x80, 0x0 ;  /* 0x000000000000781c */ /* 0x000fe40003f2f008 */
[----:B------:R-:W-:Y:S01]  /*4430*/  @P0 FSEL R10, R10, -INF , !P6 ;  /* 0xff8000000a0a0808 */ /* 0x000fe20007000000 */
[----:B------:R-:W-:Y:S01]  /*4440*/  FFMA.FTZ R9, R9, c[0x0][0x23c], -R76 ;  /* 0x00008f0009097a23 */ /* 0x000fe2000001084c */
[----:B------:R-:W-:Y:S02]  /*4450*/  PLOP3.LUT P6, PT, PT, PT, UP0, 0x80, 0x0 ;  /* 0x000000000000781c */ /* 0x000fe40003fcf008 */
[----:B------:R-:W-:Y:S01]  /*4460*/  PLOP3.LUT P0, PT, PT, PT, UP0, 0x80, 0x0 ;  /* 0x000000000000781c */ /* 0x000fe20003f0f008 */
[--C-:B------:R-:W-:Y:S01]  /*4470*/  FFMA.FTZ R10, R10, c[0x0][0x23c], -R4.reuse ;  /* 0x00008f000a0a7a23 */ /* 0x100fe20000010804 */
[----:B------:R-:W-:Y:S01]  /*4480*/  PLOP3.LUT P2, PT, PT, PT, UP0, 0x80, 0x0 ;  /* 0x000000000000781c */ /* 0x000fe20003f4f008 */
[----:B------:R-:W-:Y:S01]  /*4490*/  MUFU.EX2 R83, R9 ;  /* 0x0000000900537308 */ /* 0x000fe20000000800 */
[----:B---3--:R-:W-:Y:S03]  /*44a0*/  F2FP.PACK_AB R6, R86, R88 ;  /* 0x000000585606723e */ /* 0x008fe600000000ff */
[----:B------:R-:W-:Y:S02]  /*44b0*/  @P1 FSEL R11, R11, -INF , !P3 ;  /* 0xff8000000b0b1808 */ /* 0x000fe40005800000 */
[----:B------:R-:W-:Y:S01]  /*44c0*/  PLOP3.LUT P1, PT, PT, PT, UP0, 0x80, 0x0 ;  /* 0x000000000000781c */ /* 0x000fe20003f2f008 */
[----:B------:R2:W-:Y:S01]  /*44d0*/  STS [R95+0x14000], R6 ;  /* 0x014000065f007388 */ /* 0x0005e20000000800 */
[----:B------:R-:W-:Y:S01]  /*44e0*/  @P6 ISETP.GE.AND P6, PT, R5, UR6, PT ;  /* 0x0000000605006c0c */ /* 0x000fe2000bfc6270 */
[----:B------:R-:W-:Y:S01]  /*44f0*/  FFMA.FTZ R11, R11, c[0x0][0x23c], -R4 ;  /* 0x00008f000b0b7a23 */ /* 0x000fe20000010804 */
[----:B------:R-:W-:Y:S01]  /*4500*/  PLOP3.LUT P3, PT, PT, PT, UP0, 0x80, 0x0 ;  /* 0x000000000000781c */ /* 0x000fe20003f6f008 */
[----:B------:R-:W-:Y:S01]  /*4510*/  MUFU.EX2 R89, R10 ;  /* 0x0000000a00597308 */ /* 0x000fe20000000800 */
[----:B------:R-:W-:Y:S02]  /*4520*/  @P0 FSEL R12, R12, -INF , !P5 ;  /* 0xff8000000c0c0808 */ /* 0x000fe40006800000 */
[----:B------:R-:W-:Y:S03]  /*4530*/  PLOP3.LUT P0, PT, PT, PT, UP0, 0x80, 0x0 ;  /* 0x000000000000781c */ /* 0x000fe60003f0f008 */
[----:B------:R-:W-:Y:S02]  /*4540*/  FFMA.FTZ R12, R12, c[0x0][0x23c], -R76 ;  /* 0x00008f000c0c7a23 */ /* 0x000fe4000001084c */
[----:B------:R-:W-:Y:S02]  /*4550*/  @P1 FSEL R14, R14, -INF , !P5 ;  /* 0xff8000000e0e1808 */ /* 0x000fe40006800000 */
[----:B------:R-:W-:Y:S01]  /*4560*/  @P2 FSEL R13, R13, -INF , !P6 ;  /* 0xff8000000d0d2808 */ /* 0x000fe20007000000 */
[----:B------:R-:W3:Y:S01]  /*4570*/  MUFU.EX2 R87, R11 ;  /* 0x0000000b00577308 */ /* 0x000ee20000000800 */
[----:B------:R-:W-:Y:S01]  /*4580*/  PLOP3.LUT P2, PT, PT, PT, UP0, 0x80, 0x0 ;  /* 0x000000000000781c */ /* 0x000fe20003f4f008 */
[----:B------:R-:W-:Y:S01]  /*4590*/  FFMA.FTZ R14, R14, c[0x0][0x23c], -R4 ;  /* 0x00008f000e0e7a23 */ /* 0x000fe20000010804 */
[----:B------:R-:W-:Y:S01]  /*45a0*/  PLOP3.LUT P1, PT, PT, PT, UP0, 0x80, 0x0 ;  /* 0x000000000000781c */ /* 0x000fe20003f2f008 */
[----:B------:R-:W-:Y:S01]  /*45b0*/  FFMA.FTZ R13, R13, c[0x0][0x23c], -R76 ;  /* 0x00008f000d0d7a23 */ /* 0x000fe2000001084c */
[C---:B------:R-:W-:Y:S02]  /*45c0*/  @P3 IADD3 R5, R77.reuse, 0x18, RZ ;  /* 0x000000184d053810 */ /* 0x040fe40007ffe0ff */
[----:B------:R-:W-:Y:S02]  /*45d0*/  @P4 IADD3 R77, R77, 0x19, RZ ;  /* 0x000000194d4d4810 */ /* 0x000fe40007ffe0ff */
[----:B------:R-:W-:Y:S01]  /*45e0*/  @P0 FSEL R15, R15, -INF , !P6 ;  /* 0xff8000000f0f0808 */ /* 0x000fe20007000000 */
[----:B------:R-:W-:Y:S01]  /*45f0*/  MUFU.EX2 R81, R12 ;  /* 0x0000000c00517308 */ /* 0x000fe20000000800 */
[----:B------:R-:W-:Y:S03]  /*4600*/  PLOP3.LUT P0, PT, PT, PT, UP0, 0x80, 0x0 ;  /* 0x000000000000781c */ /* 0x000fe60003f0f008 */
[----:B------:R-:W-:Y:S01]  /*4610*/  @P2 ISETP.GE.AND P3, PT, R5, UR6, PT ;  /* 0x0000000605002c0c */ /* 0x000fe2000bf66270 */
[----:B------:R-:W-:Y:S01]  /*4620*/  FFMA.FTZ R15, R15, c[0x0][0x23c], -R4 ;  /* 0x00008f000f0f7a23 */ /* 0x000fe20000010804 */
[----:B------:R-:W-:Y:S02]  /*4630*/  @P1 ISETP.GE.AND P1, PT, R77, UR6, PT ;  /* 0x000000064d001c0c */ /* 0x000fe4000bf26270 */
[----:B------:R-:W-:Y:S02]  /*4640*/  PLOP3.LUT P2, PT, PT, PT, UP0, 0x80, 0x0 ;  /* 0x000000000000781c */ /* 0x000fe40003f4f008 */
[----:B------:R-:W4:Y:S01]  /*4650*/  MUFU.EX2 R78, R13 ;  /* 0x0000000d004e7308 */ /* 0x000f220000000800 */
[----:B-1----:R-:W-:Y:S02]  /*4660*/  F2FP.PACK_AB R5, R90, R91 ;  /* 0x0000005b5a05723e */ /* 0x002fe400000000ff */
[----:B---3--:R-:W-:Y:S03]  /*4670*/  F2FP.PACK_AB R8, R87, R89 ;  /* 0x000000595708723e */ /* 0x008fe600000000ff */
[----:B------:R1:W-:Y:S03]  /*4680*/  STS [R95+0x14400], R5 ;  /* 0x014400055f007388 */ /* 0x0003e60000000800 */
[----:B------:R-:W-:Y:S01]  /*4690*/  @P0 FSEL R17, R17, -INF , !P1 ;  /* 0xff80000011110808 */ /* 0x000fe20004800000 */
[----:B------:R-:W-:Y:S01]  /*46a0*/  MUFU.EX2 R84, R14 ;  /* 0x0000000e00547308 */ /* 0x000fe20000000800 */
[----:B------:R-:W-:Y:S02]  /*46b0*/  PLOP3.LUT P0, PT, PT, PT, UP0, 0x80, 0x0 ;  /* 0x000000000000781c */ /* 0x000fe40003f0f008 */
[----:B------:R-:W-:Y:S02]  /*46c0*/  @P2 FSEL R16, R16, -INF , !P3 ;  /* 0xff80000010102808 */ /* 0x000fe40005800000 */
[----:B------:R-:W-:Y:S03]  /*46d0*/  PLOP3.LUT P2, PT, PT, PT, UP0, 0x80, 0x0 ;  /* 0x000000000000781c */ /* 0x000fe60003f4f008 */
[--C-:B------:R-:W-:Y:S02]  /*46e0*/  FFMA.FTZ R16, R16, c[0x0][0x23c], -R76.reuse ;  /* 0x00008f0010107a23 */ /* 0x100fe4000001084c */
[----:B------:R-:W-:Y:S01]  /*46f0*/  FFMA.FTZ R76, R17, c[0x0][0x23c], -R76 ;  /* 0x00008f00114c7a23 */ /* 0x000fe2000001084c */
[----:B------:R-:W2:Y:S03]  /*4700*/  MUFU.EX2 R82, R15 ;  /* 0x0000000f00527308 */ /* 0x000ea60000000800 */
[----:B------:R-:W-:Y:S02]  /*4710*/  @P0 FSEL R19, R19, -INF , !P1 ;  /* 0xff80000013130808 */ /* 0x000fe40004800000 */
[----:B----4-:R-:W-:Y:S02]  /*4720*/  F2FP.PACK_AB R7, R78, R81 ;  /* 0x000000514e07723e */ /* 0x010fe400000000ff */
[----:B------:R-:W-:Y:S02]  /*4730*/  @P2 FSEL R18, R18, -INF , !P3 ;  /* 0xff80000012122808 */ /* 0x000fe40005800000 */
[----:B------:R-:W-:Y:S01]  /*4740*/  IADD3 R74, P0, R98, UR11, RZ ;  /* 0x0000000b624a7c10 */ /* 0x000fe2000ff1e0ff */
[----:B------:R-:W-:Y:S02]  /*4750*/  MUFU.EX2 R77, R16 ;  /* 0x00000010004d7308 */ /* 0x000fe40000000800 */
[--C-:B------:R-:W-:Y:S01]  /*4760*/  FFMA.FTZ R18, R18, c[0x0][0x23c], -R4.reuse ;  /* 0x00008f0012127a23 */ /* 0x100fe20000010804 */
[----:B------:R-:W-:Y:S01]  /*4770*/  IADD3.X R75, R97, UR10, RZ, P0, !PT ;  /* 0x0000000a614b7c10 */ /* 0x000fe200087fe4ff */
[----:B------:R-:W-:Y:S01]  /*4780*/  FFMA.FTZ R4, R19, c[0x0][0x23c], -R4 ;  /* 0x00008f0013047a23 */ /* 0x000fe20000010804 */
[----:B------:R-:W-:Y:S03]  /*4790*/  PLOP3.LUT P0, PT, PT, PT, UP5, 0x80, 0x0 ;  /* 0x000000000000781c */ /* 0x000fe60003f0f058 */
[----:B------:R-:W3:Y:S02]  /*47a0*/  LDG.E R73, [R74.64] ;  /* 0x000000044a497981 */ /* 0x000ee4000c1e1900 */
[----:B------:R4:W-:Y:S03]  /*47b0*/  MUFU.EX2 R79, R4 ;  /* 0x00000004004f7308 */ /* 0x0009e60000000800 */
[----:B------:R-:W5:Y:S01]  /*47c0*/  LDG.E R72, [R74.64+0x20] ;  /* 0x000020044a487981 */ /* 0x000f62000c1e1900 */
[----:B--2---:R-:W-:Y:S06]  /*47d0*/  F2FP.PACK_AB R6, R82, R84 ;  /* 0x000000545206723e */ /* 0x004fec00000000ff */
[----:B------:R-:W1:Y:S10]  /*47e0*/  MUFU.EX2 R76, R76 ;  /* 0x0000004c004c7308 */ /* 0x000e740000000800 */
[----:B------:R-:W2:Y:S01]  /*47f0*/  MUFU.EX2 R80, R18 ;  /* 0x0000001200507308 */ /* 0x000ea20000000800 */
[----:B----4-:R-:W-:Y:S05]  /*4800*/  F2FP.PACK_AB R4, R83, R85 ;  /* 0x000000555304723e */ /* 0x010fea00000000ff */
[----:B------:R2:W-:Y:S05]  /*4810*/  STS [R94+0x14000], R4 ;  /* 0x014000045e007388 */ /* 0x0005ea0000000800 */
[----:B------:R-:W-:Y:S01]  /*4820*/  STS [R94+0x14400], R8 ;  /* 0x014400085e007388 */ /* 0x000fe20000000800 */
[----:B-1----:R-:W-:Y:S04]  /*4830*/  F2FP.PACK_AB R5, R76, R77 ;  /* 0x0000004d4c05723e */ /* 0x002fe800000000ff */
[----:B------:R-:W-:Y:S05]  /*4840*/  STS [R93+0x14000], R7 ;  /* 0x014000075d007388 */ /* 0x000fea0000000800 */
[----:B------:R-:W-:Y:S05]  /*4850*/  STS [R93+0x14400], R6 ;  /* 0x014400065d007388 */ /* 0x000fea0000000800 */
[----:B------:R-:W-:Y:S01]  /*4860*/  STS [R92+0x14000], R5 ;  /* 0x014000055c007388 */ /* 0x000fe20000000800 */
[----:B--2---:R-:W-:Y:S05]  /*4870*/  F2FP.PACK_AB R4, R79, R80 ;  /* 0x000000504f04723e */ /* 0x004fea00000000ff */
[----:B------:R-:W-:Y:S05]  /*4880*/  STS [R92+0x14400], R4 ;  /* 0x014400045c007388 */ /* 0x000fea0000000800 */
[----:B------:R-:W1:Y:S05]  /*4890*/  LDSM.16.M88.4 R16, [R245+0x6000] ;  /* 0x00600000f510783b */ /* 0x000e6a0000000200 */
[----:B------:R-:W2:Y:S01]  /*48a0*/  LDSM.16.M88.4 R68, [R244+0x6000] ;  /* 0x00600000f444783b */ /* 0x000ea20000000200 */
[C---:B-1----:R-:W-:Y:S08]  /*48b0*/  HMMA.16816.F32 R4, R16.reuse, R148, RZ ;  /* 0x000000941004723c */ /* 0x042ff000000018ff */
[C---:B------:R-:W-:Y:S08]  /*48c0*/  HMMA.16816.F32 R8, R16.reuse, R150, RZ ;  /* 0x000000961008723c */ /* 0x040ff000000018ff */
[C---:B------:R-:W-:Y:S08]  /*48d0*/  HMMA.16816.F32 R12, R16.reuse, R152, RZ ;  /* 0x00000098100c723c */ /* 0x040ff000000018ff */
[----:B------:R-:W-:Y:S08]  /*48e0*/  HMMA.16816.F32 R16, R16, R154, RZ ;  /* 0x0000009a1010723c */ /* 0x000ff000000018ff */
[C---:B--2---:R-:W-:Y:S08]  /*48f0*/  HMMA.16816.F32 R4, R68.reuse, R156, R4 ;  /* 0x0000009c4404723c */ /* 0x044ff00000001804 */
[C---:B------:R-:W-:Y:S08]  /*4900*/  HMMA.16816.F32 R8, R68.reuse, R158, R8 ;  /* 0x0000009e4408723c */ /* 0x040ff00000001808 */
[C---:B------:R-:W-:Y:S08]  /*4910*/  HMMA.16816.F32 R12, R68.reuse, R160, R12 ;  /* 0x000000a0440c723c */ /* 0x040ff0000000180c */
[----:B------:R-:W-:Y:S01]  /*4920*/  HMMA.16816.F32 R16, R68, R162, R16 ;  /* 0x000000a24410723c */ /* 0x000fe20000001810 */
[----:B------:R-:W1:Y:S07]  /*4930*/  LDSM.16.M88.4 R68, [R99+0x6000] ;  /* 0x006000006344783b */ /* 0x000e6e0000000200 */
[C---:B-1----:R-:W-:Y:S08]  /*4940*/  HMMA.16816.F32 R4, R68.reuse, R164, R4 ;  /* 0x000000a44404723c */ /* 0x042ff00000001804 */
        /* <DEDUP_REMOVED lines=47> */
[----:B------:R-:W-:Y:S04]  /*4c40*/  HMMA.16816.F32 R16, R68, R242, R16 ;  /* 0x000000f24410723c */ /* 0x000fe80000001810 */
[----:B-----5:R-:W-:Y:S03]  /*4c50*/  FADD.FTZ R6, -R72, R6 ;  /* 0x0000000648067221 */ /* 0x020fe60000010100 */
[C---:B---3--:R-:W-:Y:S02]  /*4c60*/  FADD.FTZ R68, -R73.reuse, R4 ;  /* 0x0000000449447221 */ /* 0x048fe40000010100 */
[C---:B------:R-:W-:Y:S03]  /*4c70*/  FADD.FTZ R4, -R73.reuse, R5 ;  /* 0x0000000549047221 */ /* 0x040fe60000010100 */
[----:B------:R-:W-:Y:S02]  /*4c80*/  FMUL.FTZ R5, R88, R68 ;  /* 0x0000004458057220 */ /* 0x000fe40000410000 */
[----:B------:R-:W-:Y:S02]  /*4c90*/  FMUL.FTZ R4, R86, R4 ;  /* 0x0000000456047220 */ /* 0x000fe40000410000 */
[C---:B------:R-:W-:Y:S02]  /*4ca0*/  FADD.FTZ R8, -R73.reuse, R8 ;  /* 0x0000000849087221 */ /* 0x040fe40000010100 */
[C---:B------:R-:W-:Y:S01]  /*4cb0*/  FADD.FTZ R9, -R73.reuse, R9 ;  /* 0x0000000949097221 */ /* 0x040fe20000010100 */
[----:B------:R-:W-:Y:S01]  /*4cc0*/  F2FP.PACK_AB R4, R4, R5 ;  /* 0x000000050404723e */ /* 0x000fe200000000ff */
[C---:B------:R-:W-:Y:S02]  /*4cd0*/  FADD.FTZ R5, -R73.reuse, R12 ;  /* 0x0000000c49057221 */ /* 0x040fe40000010100 */
[----:B------:R-:W-:Y:S02]  /*4ce0*/  FADD.FTZ R12, -R72, R7 ;  /* 0x00000007480c7221 */ /* 0x000fe40000010100 */
[----:B------:R1:W-:Y:S01]  /*4cf0*/  STS [R95+0x12000], R4 ;  /* 0x012000045f007388 */ /* 0x0003e20000000800 */
[C---:B------:R-:W-:Y:S02]  /*4d00*/  FADD.FTZ R16, -R73.reuse, R16 ;  /* 0x0000001049107221 */ /* 0x040fe40000010100 */
[----:B------:R-:W-:Y:S02]  /*4d10*/  FADD.FTZ R17, -R73, R17 ;  /* 0x0000001149117221 */ /* 0x000fe40000010100 */
[----:B------:R-:W-:Y:S02]  /*4d20*/  FMUL.FTZ R12, R90, R12 ;  /* 0x0000000c5a0c7220 */ /* 0x000fe40000410000 */
[----:B------:R-:W-:Y:S02]  /*4d30*/  FMUL.FTZ R7, R76, R17 ;  /* 0x000000114c077220 */ /* 0x000fe40000410000 */
[----:B------:R-:W-:Y:S02]  /*4d40*/  FMUL.FTZ R68, R85, R8 ;  /* 0x0000000855447220 */ /* 0x000fe40000410000 */
[----:B------:R-:W-:Y:S02]  /*4d50*/  FMUL.FTZ R9, R83, R9 ;  /* 0x0000000953097220 */ /* 0x000fe40000410000 */
[----:B------:R-:W-:Y:S02]  /*4d60*/  FADD.FTZ R10, -R72, R10 ;  /* 0x0000000a480a7221 */ /* 0x000fe40000010100 */
[----:B------:R-:W-:Y:S01]  /*4d70*/  FADD.FTZ R8, -R73, R13 ;  /* 0x0000000d49087221 */ /* 0x000fe20000010100 */
[----:B------:R-:W-:Y:S01]  /*4d80*/  F2FP.PACK_AB R9, R9, R68 ;  /* 0x000000440909723e */ /* 0x000fe200000000ff */
[----:B------:R-:W-:Y:S02]  /*4d90*/  FMUL.FTZ R13, R89, R10 ;  /* 0x0000000a590d7220 */ /* 0x000fe40000410000 */
[----:B------:R-:W-:Y:S02]  /*4da0*/  FMUL.FTZ R5, R81, R5 ;  /* 0x0000000551057220 */ /* 0x000fe40000410000 */
[----:B------:R-:W-:Y:S02]  /*4db0*/  FMUL.FTZ R8, R78, R8 ;  /* 0x000000084e087220 */ /* 0x000fe40000410000 */
[----:B------:R-:W-:Y:S02]  /*4dc0*/  FADD.FTZ R10, -R72, R14 ;  /* 0x0000000e480a7221 */ /* 0x000fe40000010100 */
[----:B-1----:R-:W-:Y:S01]  /*4dd0*/  FMUL.FTZ R4, R77, R16 ;  /* 0x000000104d047220 */ /* 0x002fe20000410000 */
[----:B------:R-:W-:Y:S01]  /*4de0*/  F2FP.PACK_AB R8, R8, R5 ;  /* 0x000000050808723e */ /* 0x000fe200000000ff */
[----:B------:R-:W-:Y:S02]  /*4df0*/  FMUL.FTZ R16, R91, R6 ;  /* 0x000000065b107220 */ /* 0x000fe40000410000 */
[C---:B------:R-:W-:Y:S01]  /*4e00*/  FADD.FTZ R6, -R72.reuse, R11 ;  /* 0x0000000b48067221 */ /* 0x040fe20000010100 */
[----:B------:R-:W-:Y:S01]  /*4e10*/  F2FP.PACK_AB R7, R7, R4 ;  /* 0x000000040707723e */ /* 0x000fe200000000ff */
[----:B------:R-:W-:Y:S01]  /*4e20*/  FADD.FTZ R5, -R72, R15 ;  /* 0x0000000f48057221 */ /* 0x000fe20000010100 */
[----:B------:R-:W-:Y:S01]  /*4e30*/  F2FP.PACK_AB R4, R12, R16 ;  /* 0x000000100c04723e */ /* 0x000fe200000000ff */
[----:B------:R-:W-:Y:S01]  /*4e40*/  FMUL.FTZ R6, R87, R6 ;  /* 0x0000000657067220 */ /* 0x000fe20000410000 */
[----:B------:R-:W2:Y:S01]  /*4e50*/  LDL.LU.64 R90, [R1+0x30] ;  /* 0x00003000015a7983 */ /* 0x000ea20000300a00 */
[----:B------:R-:W-:Y:S02]  /*4e60*/  FMUL.FTZ R10, R84, R10 ;  /* 0x0000000a540a7220 */ /* 0x000fe40000410000 */
[----:B------:R-:W-:Y:S01]  /*4e70*/  FMUL.FTZ R5, R82, R5 ;  /* 0x0000000552057220 */ /* 0x000fe20000410000 */
[----:B------:R-:W-:Y:S01]  /*4e80*/  F2FP.PACK_AB R6, R6, R13 ;  /* 0x0000000d0606723e */ /* 0x000fe200000000ff */
[----:B------:R1:W-:Y:S01]  /*4e90*/  STS [R95+0x12400], R4 ;  /* 0x012400045f007388 */ /* 0x0003e20000000800 */
[C---:B------:R-:W-:Y:S02]  /*4ea0*/  FADD.FTZ R12, -R72.reuse, R18 ;  /* 0x00000012480c7221 */ /* 0x040fe40000010100 */
[----:B------:R-:W-:Y:S01]  /*4eb0*/  F2FP.PACK_AB R5, R5, R10 ;  /* 0x0000000a0505723e */ /* 0x000fe200000000ff */
[----:B------:R-:W-:Y:S01]  /*4ec0*/  FADD.FTZ R11, -R72, R19 ;  /* 0x00000013480b7221 */ /* 0x000fe20000010100 */
[----:B------:R-:W-:Y:S01]  /*4ed0*/  STS [R94+0x12000], R9 ;  /* 0x012000095e007388 */ /* 0x000fe20000000800 */
[----:B------:R-:W-:Y:S02]  /*4ee0*/  FMUL.FTZ R12, R80, R12 ;  /* 0x0000000c500c7220 */ /* 0x000fe40000410000 */
[----:B------:R-:W-:Y:S02]  /*4ef0*/  FMUL.FTZ R11, R79, R11 ;  /* 0x0000000b4f0b7220 */ /* 0x000fe40000410000 */
[----:B------:R-:W-:Y:S05]  /*4f00*/  STS [R94+0x12400], R6 ;  /* 0x012400065e007388 */ /* 0x000fea0000000800 */
[----:B------:R-:W-:Y:S05]  /*4f10*/  STS [R93+0x12000], R8 ;  /* 0x012000085d007388 */ /* 0x000fea0000000800 */
[----:B------:R-:W-:Y:S05]  /*4f20*/  STS [R93+0x12400], R5 ;  /* 0x012400055d007388 */ /* 0x000fea0000000800 */
[----:B------:R-:W-:Y:S01]  /*4f30*/  STS [R92+0x12000], R7 ;  /* 0x012000075c007388 */ /* 0x000fe20000000800 */
[----:B-1----:R-:W-:Y:S05]  /*4f40*/  F2FP.PACK_AB R4, R11, R12 ;  /* 0x0000000c0b04723e */ /* 0x002fea00000000ff */
[----:B------:R1:W-:Y:S05]  /*4f50*/  STS [R92+0x12400], R4 ;  /* 0x012400045c007388 */ /* 0x0003ea0000000800 */
[----:B------:R-:W-:Y:S01]  /*4f60*/  BAR.SYNC.DEFER_BLOCKING 0x0 ;  /* 0x0000000000007b1d */ /* 0x000fe20000010000 */
[----:B-1----:R-:W-:Y:S05]  /*4f70*/  IMAD.MOV.U32 R92, RZ, RZ, c[0x0][0x22c] ;  /* 0x00008b00ff5c7624 */ /* 0x002fea00078e00ff */
[----:B------:R-:W-:Y:S01]  /*4f80*/  LDSM.16.MT88.4 R4, [R3+0x14000] ;  /* 0x014000000304783b */ /* 0x000fe20000004200 */
[----:B------:R-:W-:Y:S04]  /*4f90*/  IMAD R92, R92, c[0x0][0x1c0], RZ ;  /* 0x000070005c5c7a24 */ /* 0x000fe800078e02ff */
[----:B------:R-:W1:Y:S01]  /*4fa0*/  LDSM.16.MT88.4 R8, [R0+0x6000] ;  /* 0x006000000008783b */ /* 0x000e620000004200 */
[----:B------:R-:W-:Y:S04]  /*4fb0*/  IMAD.U32 R88, R92, -0x40, RZ ;  /* 0xffffffc05c587824 */ /* 0x000fe800078e00ff */
[----:B------:R-:W3:Y:S05]  /*4fc0*/  LDSM.16.MT88.4 R12, [R2+0x14000] ;  /* 0x01400000020c783b */ /* 0x000eea0000004200 */
[----:B------:R-:W4:Y:S05]  /*4fd0*/  LDSM.16.MT88.4 R16, [R0+0x8000] ;  /* 0x008000000010783b */ /* 0x000f2a0000004200 */
[----:B------:R-:W5:Y:S05]  /*4fe0*/  LDSM.16.MT88.4 R68, [R0+0xa000] ;  /* 0x00a000000044783b */ /* 0x000f6a0000004200 */
[----:B------:R-:W-:Y:S05]  /*4ff0*/  LDSM.16.MT88.4 R72, [R3+0x14800] ;  /* 0x014800000348783b */ /* 0x000fea0000004200 */
[----:B------:R-:W4:Y:S05]  /*5000*/  LDSM.16.MT88.4 R76, [R0+0x6800] ;  /* 0x00680000004c783b */ /* 0x000f2a0000004200 */
[----:B------:R-:W4:Y:S05]  /*5010*/  LDSM.16.MT88.4 R80, [R2+0x14800] ;  /* 0x014800000250783b */ /* 0x000f2a0000004200 */
[----:B------:R-:W-:Y:S01]  /*5020*/  LDSM.16.MT88.4 R84, [R0+0x9800] ;  /* 0x009800000054783b */ /* 0x000fe20000004200 */
[-C--:B-1----:R-:W-:Y:S08]  /*5030*/  HMMA.16816.F32 R20, R4, R8.reuse, R20 ;  /* 0x000000080414723c */ /* 0x082ff00000001814 */
[C---:B---3--:R-:W-:Y:S08]  /*5040*/  HMMA.16816.F32 R24, R12.reuse, R8, R24 ;  /* 0x000000080c18723c */ /* 0x048ff00000001818 */
[-C--:B------:R-:W-:Y:S08]  /*5050*/  HMMA.16816.F32 R28, R12, R10.reuse, R28 ;  /* 0x0000000a0c1c723c */ /* 0x080ff0000000181c */
[C---:B------:R-:W-:Y:S01]  /*5060*/  HMMA.16816.F32 R32, R4.reuse, R10, R32 ;  /* 0x0000000a0420723c */ /* 0x040fe20000001820 */
[----:B------:R-:W1:Y:S07]  /*5070*/  LDSM.16.MT88.4 R8, [R0+0x8800] ;  /* 0x008800000008783b */ /* 0x000e6e0000004200 */
[-C--:B----4-:R-:W-:Y:S08]  /*5080*/  HMMA.16816.F32 R36, R4, R16.reuse, R36 ;  /* 0x000000100424723c */ /* 0x090ff00000001824 */
[C---:B------:R-:W-:Y:S08]  /*5090*/  HMMA.16816.F32 R40, R12.reuse, R16, R40 ;  /* 0x000000100c28723c */ /* 0x040ff00000001828 */
[-C--:B------:R-:W-:Y:S08]  /*50a0*/  HMMA.16816.F32 R44, R12, R18.reuse, R44 ;  /* 0x000000120c2c723c */ /* 0x080ff0000000182c */
[C---:B------:R-:W-:Y:S01]  /*50b0*/  HMMA.16816.F32 R48, R4.reuse, R18, R48 ;  /* 0x000000120430723c */ /* 0x040fe20000001830 */
[----:B------:R-:W-:Y:S07]  /*50c0*/  LDSM.16.MT88.4 R16, [R0+0x7000] ;  /* 0x007000000010783b */ /* 0x000fee0000004200 */
[-C--:B-----5:R-:W-:Y:S08]  /*50d0*/  HMMA.16816.F32 R52, R4, R68.reuse, R52 ;  /* 0x000000440434723c */ /* 0x0a0ff00000001834 */
[C---:B------:R-:W-:Y:S08]  /*50e0*/  HMMA.16816.F32 R56, R12.reuse, R68, R56 ;  /* 0x000000440c38723c */ /* 0x040ff00000001838 */
[-C--:B------:R-:W-:Y:S01]  /*50f0*/  HMMA.16816.F32 R60, R12, R70.reuse, R60 ;  /* 0x000000460c3c723c */ /* 0x080fe2000000183c */
[----:B------:R-:W3:Y:S07]  /*5100*/  LDSM.16.MT88.4 R12, [R0+0xa800] ;  /* 0x00a80000000c783b */ /* 0x000eee0000004200 */
[----:B------:R-:W-:Y:S01]  /*5110*/  HMMA.16816.F32 R64, R4, R70, R64 ;  /* 0x000000460440723c */ /* 0x000fe20000001840 */
[----:B------:R-:W4:Y:S05]  /*5120*/  LDSM.16.MT88.4 R4, [R3+0x15000] ;  /* 0x015000000304783b */ /* 0x000f2a0000004200 */
[----:B------:R-:W5:Y:S02]  /*5130*/  LDSM.16.MT88.4 R68, [R2+0x15000] ;  /* 0x015000000244783b */ /* 0x000f640000004200 */
[-C--:B------:R-:W-:Y:S08]  /*5140*/  HMMA.16816.F32 R20, R72, R76.reuse, R20 ;  /* 0x0000004c4814723c */ /* 0x080ff00000001814 */
[C---:B------:R-:W-:Y:S08]  /*5150*/  HMMA.16816.F32 R24, R80.reuse, R76, R24 ;  /* 0x0000004c5018723c */ /* 0x040ff00000001818 */
[-C--:B------:R-:W-:Y:S08]  /*5160*/  HMMA.16816.F32 R28, R80, R78.reuse, R28 ;  /* 0x0000004e501c723c */ /* 0x080ff0000000181c */
[C---:B------:R-:W-:Y:S01]  /*5170*/  HMMA.16816.F32 R32, R72.reuse, R78, R32 ;  /* 0x0000004e4820723c */ /* 0x040fe20000001820 */
[----:B------:R-:W2:Y:S07]  /*5180*/  LDSM.16.MT88.4 R76, [R0+0x9000] ;  /* 0x00900000004c783b */ /* 0x000eae0000004200 */
[-C--:B-1----:R-:W-:Y:S08]  /*5190*/  HMMA.16816.F32 R36, R72, R8.reuse, R36 ;  /* 0x000000084824723c */ /* 0x082ff00000001824 */
[C---:B------:R-:W-:Y:S08]  /*51a0*/  HMMA.16816.F32 R40, R80.reuse, R8, R40 ;  /* 0x000000085028723c */ /* 0x040ff00000001828 */
[-C--:B------:R-:W-:Y:S08]  /*51b0*/  HMMA.16816.F32 R44, R80, R10.reuse, R44 ;  /* 0x0000000a502c723c */ /* 0x080ff0000000182c */
[C---:B------:R-:W-:Y:S01]  /*51c0*/  HMMA.16816.F32 R48, R72.reuse, R10, R48 ;  /* 0x0000000a4830723c */ /* 0x040fe20000001830 */
[----:B------:R-:W1:Y:S07]  /*51d0*/  LDSM.16.MT88.4 R8, [R0+0xb000] ;  /* 0x00b000000008783b */ /* 0x000e6e0000004200 */
[-C--:B---3--:R-:W-:Y:S08]  /*51e0*/  HMMA.16816.F32 R52, R72, R12.reuse, R52 ;  /* 0x0000000c4834723c */ /* 0x088ff00000001834 */
[C---:B------:R-:W-:Y:S08]  /*51f0*/  HMMA.16816.F32 R56, R80.reuse, R12, R56 ;  /* 0x0000000c5038723c */ /* 0x040ff00000001838 */
[-C--:B------:R-:W-:Y:S01]  /*5200*/  HMMA.16816.F32 R60, R80, R14.reuse, R60 ;  /* 0x0000000e503c723c */ /* 0x080fe2000000183c */
[----:B------:R-:W-:Y:S07]  /*5210*/  LDSM.16.MT88.4 R80, [R2+0x15800] ;  /* 0x015800000250783b */ /* 0x000fee0000004200 */
[----:B------:R-:W-:Y:S01]  /*5220*/  HMMA.16816.F32 R64, R72, R14, R64 ;  /* 0x0000000e4840723c */ /* 0x000fe20000001840 */
[----:B------:R-:W-:Y:S05]  /*5230*/  LDSM.16.MT88.4 R12, [R3+0x15800] ;  /* 0x01580000030c783b */ /* 0x000fea0000004200 */
[----:B------:R-:W3:Y:S02]  /*5240*/  LDSM.16.MT88.4 R72, [R0+0x7800] ;  /* 0x007800000048783b */ /* 0x000ee40000004200 */
[-C--:B----4-:R-:W-:Y:S08]  /*5250*/  HMMA.16816.F32 R20, R4, R16.reuse, R20 ;  /* 0x000000100414723c */ /* 0x090ff00000001814 */
[C---:B-----5:R-:W-:Y:S08]  /*5260*/  HMMA.16816.F32 R24, R68.reuse, R16, R24 ;  /* 0x000000104418723c */ /* 0x060ff00000001818 */
[-C--:B------:R-:W-:Y:S08]  /*5270*/  HMMA.16816.F32 R28, R68, R18.reuse, R28 ;  /* 0x00000012441c723c */ /* 0x080ff0000000181c */
[C---:B------:R-:W-:Y:S01]  /*5280*/  HMMA.16816.F32 R32, R4.reuse, R18, R32 ;  /* 0x000000120420723c */ /* 0x040fe20000001820 */
[----:B------:R-:W4:Y:S05]  /*5290*/  LDSM.16.MT88.4 R16, [R0+0xb800] ;  /* 0x00b800000010783b */ /* 0x000f2a0000004200 */
[----:B------:R-:W-:Y:S02]  /*52a0*/  BAR.SYNC.DEFER_BLOCKING 0x0 ;  /* 0x0000000000007b1d */ /* 0x000fe40000010000 */
[-C--:B--2---:R-:W-:Y:S08]  /*52b0*/  HMMA.16816.F32 R36, R4, R76.reuse, R36 ;  /* 0x0000004c0424723c */ /* 0x084ff00000001824 */
[C---:B------:R-:W-:Y:S08]  /*52c0*/  HMMA.16816.F32 R40, R68.reuse, R76, R40 ;  /* 0x0000004c4428723c */ /* 0x040ff00000001828 */
[-C--:B------:R-:W-:Y:S08]  /*52d0*/  HMMA.16816.F32 R44, R68, R78.reuse, R44 ;  /* 0x0000004e442c723c */ /* 0x080ff0000000182c */
[C---:B------:R-:W-:Y:S08]  /*52e0*/  HMMA.16816.F32 R48, R4.reuse, R78, R48 ;  /* 0x0000004e0430723c */ /* 0x040ff00000001830 */
[-C--:B-1----:R-:W-:Y:S08]  /*52f0*/  HMMA.16816.F32 R52, R4, R8.reuse, R52 ;  /* 0x000000080434723c */ /* 0x082ff00000001834 */
[C---:B------:R-:W-:Y:S08]  /*5300*/  HMMA.16816.F32 R56, R68.reuse, R8, R56 ;  /* 0x000000084438723c */ /* 0x040ff00000001838 */
[-C--:B------:R-:W-:Y:S08]  /*5310*/  HMMA.16816.F32 R60, R68, R10.reuse, R60 ;  /* 0x0000000a443c723c */ /* 0x080ff0000000183c */
[----:B------:R-:W-:Y:S07]  /*5320*/  HMMA.16816.F32 R64, R4, R10, R64 ;  /* 0x0000000a0440723c */ /* 0x000fee0000001840 */
[C---:B------:R-:W-:Y:S01]  /*5330*/  LEA R5, P1, R88.reuse, R90, 0x2 ;  /* 0x0000005a58057211 */ /* 0x040fe200078210ff */
[-C--:B---3--:R-:W-:Y:S05]  /*5340*/  HMMA.16816.F32 R20, R12, R72.reuse, R20 ;  /* 0x000000480c14723c */ /* 0x088fea0000001814 */
[----:B------:R-:W-:Y:S03]  /*5350*/  LEA.HI.X.SX32 R4, R88, R91, 0x2, P1 ;  /* 0x0000005b58047211 */ /* 0x000fe600008f16ff */
[C---:B------:R-:W-:Y:S04]  /*5360*/  HMMA.16816.F32 R24, R80.reuse, R72, R24 ;  /* 0x000000485018723c */ /* 0x040fe80000001818 */
[-C--:B------:R-:W-:Y:S04]  /*5370*/  LOP3.LUT R5, R5, R4.reuse, RZ, 0x3c, !PT ;  /* 0x0000000405057212 */ /* 0x080fe800078e3cff */
[-C--:B------:R-:W-:Y:S04]  /*5380*/  HMMA.16816.F32 R28, R80, R74.reuse, R28 ;  /* 0x0000004a501c723c */ /* 0x080fe8000000181c */
[C---:B------:R-:W-:Y:S04]  /*5390*/  LOP3.LUT R4, R5.reuse, R4, RZ, 0x3c, !PT ;  /* 0x0000000405047212 */ /* 0x040fe800078e3cff */
[C---:B------:R-:W-:Y:S04]  /*53a0*/  HMMA.16816.F32 R32, R12.reuse, R74, R32 ;  /* 0x0000004a0c20723c */ /* 0x040fe80000001820 */
[----:B------:R-:W-:Y:S04]  /*53b0*/  LOP3.LUT R5, R5, R4, RZ, 0x3c, !PT ;  /* 0x0000000405057212 */ /* 0x000fe800078e3cff */
[-C--:B------:R-:W-:Y:S01]  /*53c0*/  HMMA.16816.F32 R36, R12, R84.reuse, R36 ;  /* 0x000000540c24723c */ /* 0x080fe20000001824 */
[----:B------:R1:W-:Y:S07]  /*53d0*/  STL.64 [R1+0x30], R4 ;  /* 0x0000300401007387 */ /* 0x0003ee0000100a00 */
[C---:B------:R-:W-:Y:S08]  /*53e0*/  HMMA.16816.F32 R40, R80.reuse, R84, R40 ;  /* 0x000000545028723c */ /* 0x040ff00000001828 */
[-C--:B------:R-:W-:Y:S08]  /*53f0*/  HMMA.16816.F32 R44, R80, R86.reuse, R44 ;  /* 0x00000056502c723c */ /* 0x080ff0000000182c */
[C---:B------:R-:W-:Y:S08]  /*5400*/  HMMA.16816.F32 R48, R12.reuse, R86, R48 ;  /* 0x000000560c30723c */ /* 0x040ff00000001830 */
[-C--:B----4-:R-:W-:Y:S08]  /*5410*/  HMMA.16816.F32 R52, R12, R16.reuse, R52 ;  /* 0x000000100c34723c */ /* 0x090ff00000001834 */
[C---:B------:R-:W-:Y:S08]  /*5420*/  HMMA.16816.F32 R56, R80.reuse, R16, R56 ;  /* 0x000000105038723c */ /* 0x040ff00000001838 */
[-C--:B------:R-:W-:Y:S08]  /*5430*/  HMMA.16816.F32 R60, R80, R18.reuse, R60 ;  /* 0x00000012503c723c */ /* 0x080ff0000000183c */
[----:B------:R-:W-:Y:S01]  /*5440*/  HMMA.16816.F32 R64, R12, R18, R64 ;  /* 0x000000120c40723c */ /* 0x000fe20000001840 */
[----:B------:R-:W-:-:S07]  /*5450*/  @!P0 BRA `(.L_x_23) ;  /* 0x0000036000008947 */ /* 0x000fce0003800000 */
[----:B-1----:R-:W2:Y:S01]  /*5460*/  LDL.64 R92, [R1+0x48] ;  /* 0x00004800015c7983 */ /* 0x002ea20000100a00 */
[----:B------:R-:W-:Y:S02]  /*5470*/  IMAD.MOV.U32 R13, RZ, RZ, c[0x0][0x370] ;  /* 0x0000dc00ff0d7624 */ /* 0x000fe400078e00ff */
[----:B------:R-:W-:Y:S01]  /*5480*/  IMAD.MOV.U32 R14, RZ, RZ, c[0x0][0x374] ;  /* 0x0000dd00ff0e7624 */ /* 0x000fe200078e00ff */
[----:B------:R-:W3:Y:S01]  /*5490*/  LDL R94, [R1+0x68] ;  /* 0x00006800015e7983 */ /* 0x000ee20000100800 */
[C---:B------:R-:W-:Y:S03]  /*54a0*/  IMAD.U32 R5, R13.reuse, -0x40, RZ ;  /* 0xffffffc00d057824 */ /* 0x040fe600078e00ff */
[----:B------:R-:W4:Y:S02]  /*54b0*/  LDL R89, [R1+0x6c] ;  /* 0x00006c0001597983 */ /* 0x000f240000100800 */
[----:B------:R-:W-:Y:S02]  /*54c0*/  SHF.R.S32.HI R7, RZ, 0x1f, R5 ;  /* 0x0000001fff077819 */ /* 0x000fe40000011405 */
[----:B------:R-:W5:Y:S01]  /*54d0*/  LDL.LU.64 R90, [R1+0x38] ;  /* 0x00003800015a7983 */ /* 0x000f620000300a00 */
[C---:B------:R-:W-:Y:S03]  /*54e0*/  LEA R6, P5, R13.reuse, R5, 0x5 ;  /* 0x000000050d067211 */ /* 0x040fe600078a28ff */
[----:B------:R-:W5:Y:S01]  /*54f0*/  LDL R88, [R1+0x2c] ;  /* 0x00002c0001587983 */ /* 0x000f620000100800 */
[--C-:B------:R-:W-:Y:S02]  /*5500*/  LEA.HI.X R7, R13, R7, R14.reuse, 0x5, P5 ;  /* 0x000000070d077211 */ /* 0x100fe400028f2c0e */
[----:B--2---:R-:W-:Y:S02]  /*5510*/  ISETP.GE.AND P4, PT, R92, c[0x0][0x220], PT ;  /* 0x000088005c007a0c */ /* 0x004fe40003f86270 */
[----:B---3--:R-:W-:Y:S02]  /*5520*/  ISETP.GE.AND P3, PT, R94, c[0x0][0x220], PT ;  /* 0x000088005e007a0c */ /* 0x008fe40003f66270 */
[----:B----4-:R-:W-:Y:S02]  /*5530*/  ISETP.GE.AND P2, PT, R89, c[0x0][0x220], PT ;  /* 0x0000880059007a0c */ /* 0x010fe40003f46270 */
[C---:B-----5:R-:W-:Y:S07]  /*5540*/  LEA R4, P1, R5.reuse, R90, 0x1 ;  /* 0x0000005a05047211 */ /* 0x060fee00078208ff */
[----:B------:R1:W-:Y:S01]  /*5550*/  @P4 STS.128 [R88+0x6000], RZ ;  /* 0x006000ff58004388 */ /* 0x0003e20000000c00 */
[----:B------:R-:W-:Y:S02]  /*5560*/  LEA.HI.X.SX32 R5, R5, R91, 0x1, P1 ;  /* 0x0000005b05057211 */ /* 0x000fe400008f0eff */
[C---:B------:R-:W-:Y:S02]  /*5570*/  @!P4 LEA R12, P6, R13.reuse, R4, 0x6 ;  /* 0x000000040d0cc211 */ /* 0x040fe400078c30ff */
[CC--:B------:R-:W-:Y:S01]  /*5580*/  @!P3 LEA R10, P5, R6.reuse, R90.reuse, 0x1 ;  /* 0x0000005a060ab211 */ /* 0x0c0fe200078a08ff */
[----:B------:R-:W-:Y:S01]  /*5590*/  @!PT LDS RZ, [RZ] ;  /* 0x00000000fffff984 */ /* 0x000fe20000000800 */
[----:B------:R-:W-:Y:S01]  /*55a0*/  @!PT LDS RZ, [RZ] ;  /* 0x00000000fffff984 */ /* 0x000fe20000000800 */
[----:B------:R-:W-:Y:S01]  /*55b0*/  @!PT LDS RZ, [RZ] ;  /* 0x00000000fffff984 */ /* 0x000fe20000000800 */
[----:B------:R1:W-:Y:S01]  /*55c0*/  @!P4 LDGSTS.E.BYPASS.LTC128B.128 [R88+0x6000], [R4.64] ;  /* 0x060000000458cfae */ /* 0x0003e2000b901d44 */
[----:B------:R-:W-:Y:S02]  /*55d0*/  @!P4 LEA.HI.X R13, R13, R5, R14, 0x6, P6 ;  /* 0x000000050d0dc211 */ /* 0x000fe400030f340e */
[CCC-:B------:R-:W-:Y:S01]  /*55e0*/  @!P3 LEA.HI.X R11, R6.reuse, R91.reuse, R7.reuse, 0x1, P5 ;  /* 0x0000005b060bb211 */ /* 0x1c0fe200028f0c07 */
[----:B------:R1:W-:Y:S01]  /*55f0*/  @P3 STS.128 [R88+0x8000], RZ ;  /* 0x008000ff58003388 */ /* 0x0003e20000000c00 */
[C---:B------:R-:W-:Y:S03]  /*5600*/  @!P2 LEA R8, P1, R6.reuse, R90, 0x1 ;  /* 0x0000005a0608a211 */ /* 0x040fe600078208ff */
[----:B------:R-:W-:Y:S01]  /*5610*/  @!PT LDS RZ, [RZ] ;  /* 0x00000000fffff984 */ /* 0x000fe20000000800 */
[----:B------:R-:W-:Y:S01]  /*5620*/  @!PT LDS RZ, [RZ] ;  /* 0x00000000fffff984 */ /* 0x000fe20000000800 */
[----:B------:R-:W-:Y:S01]  /*5630*/  @!PT LDS RZ, [RZ] ;  /* 0x00000000fffff984 */ /* 0x000fe20000000800 */
[----:B------:R1:W-:Y:S01]  /*5640*/  @!P3 LDGSTS.E.BYPASS.LTC128B.128 [R88+0x8000], [R4.64+0x80] ;  /* 0x080000800458bfae */ /* 0x0003e2000b901d44 */
[----:B------:R-:W-:Y:S03]  /*5650*/  @!P2 LEA.HI.X R9, R6, R91, R7, 0x1, P1 ;  /* 0x0000005b0609a211 */ /* 0x000fe600008f0c07 */
[----:B------:R1:W-:Y:S04]  /*5660*/  @P2 STS.128 [R88+0xa000], RZ ;  /* 0x00a000ff58002388 */ /* 0x0003e80000000c00 */
[----:B------:R-:W-:Y:S01]  /*5670*/  @!PT LDS RZ, [RZ] ;  /* 0x00000000fffff984 */ /* 0x000fe20000000800 */
[----:B------:R-:W-:Y:S01]  /*5680*/  @!PT LDS RZ, [RZ] ;  /* 0x00000000fffff984 */ /* 0x000fe20000000800 */
[----:B------:R-:W-:Y:S01]  /*5690*/  @!PT LDS RZ, [RZ] ;  /* 0x00000000fffff984 */ /* 0x000fe20000000800 */
[----:B------:R1:W-:Y:S04]  /*56a0*/  @!P2 LDGSTS.E.BYPASS.LTC128B.128 [R88+0xa000], [R4.64+0x100] ;  /* 0x0a0001000458afae */ /* 0x0003e8000b901d44 */
[----:B------:R1:W-:Y:S04]  /*56b0*/  @P4 STS.128 [R88+0x7000], RZ ;  /* 0x007000ff58004388 */ /* 0x0003e80000000c00 */
        /* <DEDUP_REMOVED lines=13> */
[----:B------:R1:W-:Y:S04]  /*5790*/  @!P2 LDGSTS.E.BYPASS.LTC128B.128 [R88+0xb000], [R8.64+0x100] ;  /* 0x0b0001000858afae */ /* 0x0003e8000b901d44 */
[----:B------:R-:W0:Y:S04]  /*57a0*/  LDGDEPBAR ;  /* 0x00000000000079af */ /* 0x000e280000000000 */
[----:B------:R1:W-:Y:S02]  /*57b0*/  STL.64 [R1+0x38], R4 ;  /* 0x0000380401007387 */ /* 0x0003e40000100a00 */
.L_x_23:
[----:B-1----:R-:W2:Y:S01]  /*57c0*/  LDL R5, [R1+0x1c] ;  /* 0x00001c0001057983 */ /* 0x002ea20000100800 */
[----:B------:R-:W-:Y:S02]  /*57d0*/  @UP5 UIADD3 UR13, UP4, UR9, -0x100, URZ ;  /* 0xffffff00090d5890 */ /* 0x000fe4000ff9e03f */
[----:B------:R-:W-:Y:S01]  /*57e0*/  @UP5 UIADD3 UR11, UP1, UR11, -0x100, URZ ;  /* 0xffffff000b0b5890 */ /* 0x000fe2000ff3e03f */
[----:B------:R-:W3:Y:S01]  /*57f0*/  LDL R4, [R1+0x28] ;  /* 0x0000280001047983 */ /* 0x000ee20000100800 */
[----:B------:R-:W-:Y:S02]  /*5800*/  @UP5 UIADD3.X UR12, UR8, -0x1, URZ, UP4, !UPT ;  /* 0xffffffff080c5890 */ /* 0x000fe4000a7fe43f */
[----:B------:R-:W-:Y:S01]  /*5810*/  @UP5 UIADD3.X UR10, UR10, -0x1, URZ, UP1, !UPT ;  /* 0xffffffff0a0a5890 */ /* 0x000fe20008ffe43f */
[----:B------:R-:W-:Y:S04]  /*5820*/  STL.64 [R1+0xc8], R38 ;  /* 0x0000c82601007387 */ /* 0x000fe80000100a00 */
[----:B------:R-:W-:Y:S04]  /*5830*/  LDSM.16.MT88.4 R16, [R0+0xc000] ;  /* 0x00c000000010783b */ /* 0x000fe80000004200 */
[----:B------:R-:W-:Y:S04]  /*5840*/  STL.64 [R1+0xc0], R36 ;  /* 0x0000c02401007387 */ /* 0x000fe80000100a00 */
[----:B------:R-:W-:Y:S04]  /*5850*/  STL.64 [R1+0xb8], R34 ;  /* 0x0000b82201007387 */ /* 0x000fe80000100a00 */
[----:B------:R-:W-:Y:S04]  /*5860*/  STL.64 [R1+0xb0], R32 ;  /* 0x0000b02001007387 */ /* 0x000fe80000100a00 */
[----:B------:R-:W-:Y:S04]  /*5870*/  STL.64 [R1+0xa8], R30 ;  /* 0x0000a81e01007387 */ /* 0x000fe80000100a00 */
[----:B------:R-:W-:Y:S04]  /*5880*/  STL.64 [R1+0xa0], R28 ;  /* 0x0000a01c01007387 */ /* 0x000fe80000100a00 */
[----:B------:R-:W-:Y:S04]  /*5890*/  LDSM.16.MT88.4 R80, [R0+0xe000] ;  /* 0x00e000000050783b */ /* 0x000fe80000004200 */
[----:B------:R-:W-:Y:S04]  /*58a0*/  LDSM.16.MT88.4 R244, [R0+0x10000] ;  /* 0x0100000000f4783b */ /* 0x000fe80000004200 */
[----:B------:R-:W-:Y:S04]  /*58b0*/  STL.64 [R1+0x98], R26 ;  /* 0x0000981a01007387 */ /* 0x000fe80000100a00 */
[----:B------:R-:W-:Y:S04]  /*58c0*/  STL.64 [R1+0x90], R24 ;  /* 0x0000901801007387 */ /* 0x000fe80000100a00 */
[----:B------:R1:W-:Y:S04]  /*58d0*/  STL.64 [R1+0x88], R20 ;  /* 0x0000881401007387 */ /* 0x0003e80000100a00 */
[----:B------:R-:W-:Y:S04]  /*58e0*/  LDSM.16.MT88.4 R32, [R0+0xc800] ;  /* 0x00c800000020783b */ /* 0x000fe80000004200 */
[----:B------:R-:W-:Y:S04]  /*58f0*/  LDSM.16.MT88.4 R24, [R0+0x10800] ;  /* 0x010800000018783b */ /* 0x000fe80000004200 */
[----:B-1----:R-:W4:Y:S04]  /*5900*/  LDL R20, [R1+0x20] ;  /* 0x0000200001147983 */ /* 0x002f280000100800 */
[----:B----4-:R-:W-:Y:S04]  /*5910*/  LDSM.16.M88.4 R36, [R20+0x1000] ;  /* 0x001000001424783b */ /* 0x010fe80000000200 */
[----:B--2---:R-:W1:Y:S04]  /*5920*/  LDSM.16.M88.4 R96, [R5] ;  /* 0x000000000560783b */ /* 0x004e680000000200 */
[----:B------:R-:W2:Y:S04]  /*5930*/  LDSM.16.M88.4 R92, [R5+0x1000] ;  /* 0x00100000055c783b */ /* 0x000ea80000000200 */
[----:B---3--:R-:W3:Y:S04]  /*5940*/  LDSM.16.M88.4 R248, [R4] ;  /* 0x0000000004f8783b */ /* 0x008ee80000000200 */
[----:B------:R1:W4:Y:S02]  /*5950*/  LDSM.16.M88.4 R28, [R4+0x1000] ;  /* 0x00100000041c783b */ /* 0x0003240000000200 */
[-C--:B-1----:R-:W-:Y:S08]  /*5960*/  HMMA.16816.F32 R4, R96, R16.reuse, RZ ;  /* 0x000000106004723c */ /* 0x082ff000000018ff */
[C---:B--2---:R-:W-:Y:S08]  /*5970*/  HMMA.16816.F32 R8, R92.reuse, R16, RZ ;  /* 0x000000105c08723c */ /* 0x044ff000000018ff */
[-C--:B------:R-:W-:Y:S08]  /*5980*/  HMMA.16816.F32 R12, R92, R18.reuse, RZ ;  /* 0x000000125c0c723c */ /* 0x080ff000000018ff */
[C---:B------:R-:W-:Y:S08]  /*5990*/  HMMA.16816.F32 R16, R96.reuse, R18, RZ ;  /* 0x000000126010723c */ /* 0x040ff000000018ff */
[-C--:B------:R-:W-:Y:S08]  /*59a0*/  HMMA.16816.F32 R68, R96, R80.reuse, RZ ;  /* 0x000000506044723c */ /* 0x080ff000000018ff */
[C---:B------:R-:W-:Y:S08]  /*59b0*/  HMMA.16816.F32 R72, R92.reuse, R80, RZ ;  /* 0x000000505c48723c */ /* 0x040ff000000018ff */
[-C--:B------:R-:W-:Y:S08]  /*59c0*/  HMMA.16816.F32 R76, R92, R82.reuse, RZ ;  /* 0x000000525c4c723c */ /* 0x080ff000000018ff */
[C---:B------:R-:W-:Y:S08]  /*59d0*/  HMMA.16816.F32 R80, R96.reuse, R82, RZ ;  /* 0x000000526050723c */ /* 0x040ff000000018ff */
[-C--:B------:R-:W-:Y:S08]  /*59e0*/  HMMA.16816.F32 R84, R96, R244.reuse, RZ ;  /* 0x000000f46054723c */ /* 0x080ff000000018ff */
[C---:B------:R-:W-:Y:S08]  /*59f0*/  HMMA.16816.F32 R88, R92.reuse, R244, RZ ;  /* 0x000000f45c58723c */ /* 0x040ff000000018ff */
[-C--:B------:R-:W-:Y:S08]  /*5a00*/  HMMA.16816.F32 R92, R92, R246.reuse, RZ ;  /* 0x000000f65c5c723c */ /* 0x080ff000000018ff */
[----:B------:R-:W-:Y:S01]  /*5a10*/  HMMA.16816.F32 R96, R96, R246, RZ ;  /* 0x000000f66060723c */ /* 0x000fe200000018ff */
[----:B------:R-:W1:Y:S07]  /*5a20*/  LDSM.16.MT88.4 R244, [R0+0xe800] ;  /* 0x00e8000000f4783b */ /* 0x000e6e0000004200 */
[-C--:B---3--:R-:W-:Y:S08]  /*5a30*/  HMMA.16816.F32 R4, R248, R32.reuse, R4 ;  /* 0x00000020f804723c */ /* 0x088ff00000001804 */
[C---:B----4-:R-:W-:Y:S08]  /*5a40*/  HMMA.16816.F32 R8, R28.reuse, R32, R8 ;  /* 0x000000201c08723c */ /* 0x050ff00000001808 */
[-C--:B------:R-:W-:Y:S08]  /*5a50*/  HMMA.16816.F32 R12, R28, R34.reuse, R12 ;  /* 0x000000221c0c723c */ /* 0x080ff0000000180c */
[C---:B------:R-:W-:Y:S01]  /*5a60*/  HMMA.16816.F32 R16, R248.reuse, R34, R16 ;  /* 0x00000022f810723c */ /* 0x040fe20000001810 */
[----:B------:R-:W-:Y:S07]  /*5a70*/  LDSM.16.MT88.4 R32, [R0+0xd000] ;  /* 0x00d000000020783b */ /* 0x000fee0000004200 */
[-C--:B-1----:R-:W-:Y:S08]  /*5a80*/  HMMA.16816.F32 R68, R248, R244.reuse, R68 ;  /* 0x000000f4f844723c */ /* 0x082ff00000001844 */
[C---:B------:R-:W-:Y:S08]  /*5a90*/  HMMA.16816.F32 R72, R28.reuse, R244, R72 ;  /* 0x000000f41c48723c */ /* 0x040ff00000001848 */
[-C--:B------:R-:W-:Y:S08]  /*5aa0*/  HMMA.16816.F32 R76, R28, R246.reuse, R76 ;  /* 0x000000f61c4c723c */ /* 0x080ff0000000184c */
[C---:B------:R-:W-:Y:S01]  /*5ab0*/  HMMA.16816.F32 R80, R248.reuse, R246, R80 ;  /* 0x000000f6f850723c */ /* 0x040fe20000001850 */
[----:B------:R1:W2:Y:S07]  /*5ac0*/  LDSM.16.M88.4 R244, [R20] ;  /* 0x0000000014f4783b */ /* 0x0002ae0000000200 */
[-C--:B------:R-:W-:Y:S08]  /*5ad0*/  HMMA.16816.F32 R84, R248, R24.reuse, R84 ;  /* 0x00000018f854723c */ /* 0x080ff00000001854 */
[C---:B------:R-:W-:Y:S08]  /*5ae0*/  HMMA.16816.F32 R88, R28.reuse, R24, R88 ;  /* 0x000000181c58723c */ /* 0x040ff00000001858 */
[-C--:B------:R-:W-:Y:S01]  /*5af0*/  HMMA.16816.F32 R92, R28, R26.reuse, R92 ;  /* 0x0000001a1c5c723c */ /* 0x080fe2000000185c */
[----:B------:R-:W3:Y:S04]  /*5b00*/  LDL R28, [R1+0x24] ;  /* 0x00002400011c7983 */ /* 0x000ee80000100800 */
[----:B-1----:R-:W4:Y:S03]  /*5b10*/  LDL.64 R20, [R1+0x30] ;  /* 0x0000300001147983 */ /* 0x002f260000100a00 */
[----:B------:R-:W-:Y:S01]  /*5b20*/  HMMA.16816.F32 R96, R248, R26, R96 ;  /* 0x0000001af860723c */ /* 0x000fe20000001860 */
[----:B------:R-:W1:Y:S04]  /*5b30*/  LDSM.16.MT88.4 R248, [R0+0xf000] ;  /* 0x00f0000000f8783b */ /* 0x000e680000004200 */
[----:B------:R-:W1:Y:S03]  /*5b40*/  LDSM.16.MT88.4 R24, [R0+0x11000] ;  /* 0x011000000018783b */ /* 0x000e660000004200 */
[-C--:B--2---:R-:W-:Y:S08]  /*5b50*/  HMMA.16816.F32 R4, R244, R32.reuse, R4 ;  /* 0x00000020f404723c */ /* 0x084ff00000001804 */
[C---:B------:R-:W-:Y:S08]  /*5b60*/  HMMA.16816.F32 R8, R36.reuse, R32, R8 ;  /* 0x000000202408723c */ /* 0x040ff00000001808 */
[-C--:B------:R-:W-:Y:S08]  /*5b70*/  HMMA.16816.F32 R12, R36, R34.reuse, R12 ;  /* 0x00000022240c723c */ /* 0x080ff0000000180c */
[C---:B------:R-:W-:Y:S01]  /*5b80*/  HMMA.16816.F32 R16, R244.reuse, R34, R16 ;  /* 0x00000022f410723c */ /* 0x040fe20000001810 */
[----:B------:R-:W-:Y:S07]  /*5b90*/  LDSM.16.MT88.4 R32, [R0+0xd800] ;  /* 0x00d800000020783b */ /* 0x000fee0000004200 */
[-C--:B-1----:R-:W-:Y:S08]  /*5ba0*/  HMMA.16816.F32 R68, R244, R248.reuse, R68 ;  /* 0x000000f8f444723c */ /* 0x082ff00000001844 */
[C---:B------:R-:W-:Y:S08]  /*5bb0*/  HMMA.16816.F32 R72, R36.reuse, R248, R72 ;  /* 0x000000f82448723c */ /* 0x040ff00000001848 */
[-C--:B------:R-:W-:Y:S08]  /*5bc0*/  HMMA.16816.F32 R76, R36, R250.reuse, R76 ;  /* 0x000000fa244c723c */ /* 0x080ff0000000184c */
[C---:B------:R-:W-:Y:S08]  /*5bd0*/  HMMA.16816.F32 R80, R244.reuse, R250, R80 ;  /* 0x000000faf450723c */ /* 0x040ff00000001850 */
[-C--:B------:R-:W-:Y:S08]  /*5be0*/  HMMA.16816.F32 R84, R244, R24.reuse, R84 ;  /* 0x00000018f454723c */ /* 0x080ff00000001854 */
[C---:B------:R-:W-:Y:S08]  /*5bf0*/  HMMA.16816.F32 R88, R36.reuse, R24, R88 ;  /* 0x000000182458723c */ /* 0x040ff00000001858 */
[-C--:B------:R-:W-:Y:S01]  /*5c00*/  HMMA.16816.F32 R92, R36, R26.reuse, R92 ;  /* 0x0000001a245c723c */ /* 0x080fe2000000185c */
[----:B------:R1:W5:Y:S04]  /*5c10*/  LDL.LU.64 R38, [R1+0xc8] ;  /* 0x0000c80001267983 */ /* 0x0003680000300a00 */
[----:B------:R1:W5:Y:S03]  /*5c20*/  LDL.LU.64 R36, [R1+0xc0] ;  /* 0x0000c00001247983 */ /* 0x0003660000300a00 */
[----:B------:R-:W-:Y:S01]  /*5c30*/  HMMA.16816.F32 R96, R244, R26, R96 ;  /* 0x0000001af460723c */ /* 0x000fe20000001860 */
[----:B------:R-:W-:Y:S04]  /*5c40*/  LDSM.16.MT88.4 R244, [R0+0xf800] ;  /* 0x00f8000000f4783b */ /* 0x000fe80000004200 */
[----:B------:R-:W-:Y:S04]  /*5c50*/  LDSM.16.MT88.4 R24, [R0+0x11800] ;  /* 0x011800000018783b */ /* 0x000fe80000004200 */
[----:B---3--:R-:W2:Y:S04]  /*5c60*/  LDSM.16.M88.4 R248, [R28] ;  /* 0x000000001cf8783b */ /* 0x008ea80000000200 */
[----:B------:R-:W3:Y:S01]  /*5c70*/  LDSM.16.M88.4 R28, [R28+0x1000] ;  /* 0x001000001c1c783b */ /* 0x000ee20000000200 */
[-C--:B--2---:R-:W-:Y:S08]  /*5c80*/  HMMA.16816.F32 R4, R248, R32.reuse, R4 ;  /* 0x00000020f804723c */ /* 0x084ff00000001804 */
[C---:B---3--:R-:W-:Y:S08]  /*5c90*/  HMMA.16816.F32 R8, R28.reuse, R32, R8 ;  /* 0x000000201c08723c */ /* 0x048ff00000001808 */
[-C--:B------:R-:W-:Y:S08]  /*5ca0*/  HMMA.16816.F32 R12, R28, R34.reuse, R12 ;  /* 0x000000221c0c723c */ /* 0x080ff0000000180c */
[C---:B------:R-:W-:Y:S01]  /*5cb0*/  HMMA.16816.F32 R16, R248.reuse, R34, R16 ;  /* 0x00000022f810723c */ /* 0x040fe20000001810 */
[----:B------:R1:W5:Y:S04]  /*5cc0*/  LDL.LU.64 R34, [R1+0xb8] ;  /* 0x0000b80001227983 */ /* 0x0003680000300a00 */
[----:B------:R1:W5:Y:S03]  /*5cd0*/  LDL.LU.64 R32, [R1+0xb0] ;  /* 0x0000b00001207983 */ /* 0x0003660000300a00 */
[-C--:B------:R-:W-:Y:S08]  /*5ce0*/  HMMA.16816.F32 R68, R248, R244.reuse, R68 ;  /* 0x000000f4f844723c */ /* 0x080ff00000001844 */
[C---:B------:R-:W-:Y:S01]  /*5cf0*/  HMMA.16816.F32 R72, R28.reuse, R244, R72 ;  /* 0x000000f41c48723c */ /* 0x040fe20000001848 */
[----:B------:R-:W2:Y:S07]  /*5d00*/  LDL R245, [R1+0x74] ;  /* 0x0000740001f57983 */ /* 0x000eae0000100800 */
[-C--:B------:R-:W-:Y:S08]  /*5d10*/  HMMA.16816.F32 R76, R28, R246.reuse, R76 ;  /* 0x000000f61c4c723c */ /* 0x080ff0000000184c */
[C---:B------:R-:W-:Y:S01]  /*5d20*/  HMMA.16816.F32 R80, R248.reuse, R246, R80 ;  /* 0x000000f6f850723c */ /* 0x040fe20000001850 */
[----:B------:R1:W3:Y:S06]  /*5d30*/  LDL R246, [R1+0x64] ;  /* 0x0000640001f67983 */ /* 0x0002ec0000100800 */
[----:B------:R-:W-:Y:S01]  /*5d40*/  IMAD.MOV.U32 R247, RZ, RZ, c[0x0][0x22c] ;  /* 0x00008b00fff77624 */ /* 0x000fe200078e00ff */
[-C--:B------:R-:W-:Y:S04]  /*5d50*/  HMMA.16816.F32 R84, R248, R24.reuse, R84 ;  /* 0x00000018f854723c */ /* 0x080fe80000001854 */
[----:B------:R-:W-:Y:S04]  /*5d60*/  IMAD R247, R247, c[0x0][0x1c0], RZ ;  /* 0x00007000f7f77a24 */ /* 0x000fe800078e02ff */
[C---:B------:R-:W-:Y:S01]  /*5d70*/  HMMA.16816.F32 R88, R28.reuse, R24, R88 ;  /* 0x000000181c58723c */ /* 0x040fe20000001858 */
[----:B------:R-:W3:Y:S04]  /*5d80*/  LDL R24, [R1+0x70] ;  /* 0x0000700001187983 */ /* 0x000ee80000100800 */
[----:B------:R1:W4:Y:S03]  /*5d90*/  LDL R25, [R1+0x60] ;  /* 0x0000600001197983 */ /* 0x0003260000100800 */
[-C--:B------:R-:W-:Y:S01]  /*5da0*/  HMMA.16816.F32 R92, R28, R26.reuse, R92 ;  /* 0x0000001a1c5c723c */ /* 0x080fe2000000185c */
[----:B------:R1:W5:Y:S04]  /*5db0*/  LDL.LU.64 R30, [R1+0xa8] ;  /* 0x0000a800011e7983 */ /* 0x0003680000300a00 */
[----:B------:R1:W5:Y:S03]  /*5dc0*/  LDL.LU.64 R28, [R1+0xa0] ;  /* 0x0000a000011c7983 */ /* 0x0003660000300a00 */
[----:B------:R-:W-:Y:S01]  /*5dd0*/  HMMA.16816.F32 R96, R248, R26, R96 ;  /* 0x0000001af860723c */ /* 0x000fe20000001860 */
[----:B------:R1:W5:Y:S06]  /*5de0*/  LDL.LU.64 R26, [R1+0x98] ;  /* 0x00009800011a7983 */ /* 0x00036c0000300a00 */
[----:B------:R-:W-:Y:S02]  /*5df0*/  IMAD.SHL.U32 R248, R247, 0x10, RZ ;  /* 0x00000010f7f87824 */ /* 0x000fe400078e00ff */
[----:B------:R-:W-:Y:S04]  /*5e00*/  IMAD.MOV.U32 R250, RZ, RZ, c[0x0][0x22c] ;  /* 0x00008b00fffa7624 */ /* 0x000fe800078e00ff */
[----:B------:R-:W-:Y:S04]  /*5e10*/  IMAD R250, R250, c[0x0][0x1c0], RZ ;  /* 0x00007000fafa7a24 */ /* 0x000fe800078e02ff */
[C---:B------:R-:W-:Y:S02]  /*5e20*/  IMAD R249, R250.reuse, 0x18, RZ ;  /* 0x00000018faf97824 */ /* 0x040fe400078e02ff */
[----:B------:R-:W-:Y:S01]  /*5e30*/  IMAD.SHL.U32 R251, R250, 0x20, RZ ;  /* 0x00000020fafb7824 */ /* 0x000fe200078e00ff */
[----:B--2---:R-:W-:Y:S01]  /*5e40*/  @P0 IADD3 R244, P1, R245, UR9, RZ ;  /* 0x00000009f5f40c10 */ /* 0x004fe2000ff3e0ff */
[----:B------:R-:W-:Y:S03]  /*5e50*/  @UP5 UMOV UR9, UR13 ;  /* 0x0000000d00095c82 */ /* 0x000fe60008000000 */
[----:B---3--:R-:W-:Y:S01]  /*5e60*/  @P0 IADD3.X R245, R24, UR8, RZ, P1, !PT ;  /* 0x0000000818f50c10 */ /* 0x008fe20008ffe4ff */
[C---:B------:R-:W-:Y:S01]  /*5e70*/  IMAD.SHL.U32 R24, R247.reuse, 0x8, RZ ;  /* 0x00000008f7187824 */ /* 0x040fe200078e00ff */
[----:B------:R-:W-:Y:S03]  /*5e80*/  @UP5 UMOV UR8, UR12 ;  /* 0x0000000c00085c82 */ /* 0x000fe60008000000 */
[----:B----4-:R2:W3:Y:S04]  /*5e90*/  @P0 LDG.E R25, [R244.64+-0x100] ;  /* 0xffff0004f4190981 */ /* 0x0104e8000c1e1900 */
[----:B------:R2:W4:Y:S04]  /*5ea0*/  @P0 LDG.E R246, [R244.64+-0xe0] ;  /* 0xffff2004f4f60981 */ /* 0x000528000c1e1900 */
[----:B------:R1:W-:Y:S01]  /*5eb0*/  RED.E.ADD.F32.FTZ.RN.STRONG.GPU [R20.64], R4 ;  /* 0x000000041400798e */ /* 0x0003e2000c10e784 */
[-C--:B--2---:R-:W-:Y:S01]  /*5ec0*/  LEA R244, P1, R24, R20.reuse, 0x2 ;  /* 0x0000001418f47211 */ /* 0x084fe200078210ff */
[----:B------:R-:W-:Y:S05]  /*5ed0*/  IMAD.SHL.U32 R245, R247, 0x8, RZ ;  /* 0x00000008f7f57824 */ /* 0x000fea00078e00ff */
[-C--:B------:R-:W-:Y:S02]  /*5ee0*/  LEA.HI.X.SX32 R245, R245, R21.reuse, 0x2, P1 ;  /* 0x00000015f5f57211 */ /* 0x080fe400008f16ff */
[CC--:B-1----:R-:W-:Y:S03]  /*5ef0*/  LEA R4, P1, R249.reuse, R20.reuse, 0x2 ;  /* 0x00000014f9047211 */ /* 0x0c2fe600078210ff */
[----:B------:R1:W-:Y:S02]  /*5f00*/  RED.E.ADD.F32.FTZ.RN.STRONG.GPU [R244.64], R5 ;  /* 0x00000005f400798e */ /* 0x0003e4000c10e784 */
[-C--:B-1----:R-:W-:Y:S02]  /*5f10*/  LEA.HI.X.SX32 R5, R249, R21.reuse, 0x2, P1 ;  /* 0x00000015f9057211 */ /* 0x082fe400008f16ff */
[----:B---3--:R1:W-:Y:S04]  /*5f20*/  @P0 STL [R1+0x60], R25 ;  /* 0x0000601901000387 */ /* 0x0083e80000100800 */
[----:B-1----:R1:W5:Y:S04]  /*5f30*/  LDL.LU.64 R24, [R1+0x90] ;  /* 0x0000900001187983 */ /* 0x0023680000300a00 */
[----:B----4-:R2:W-:Y:S04]  /*5f40*/  @P0 STL [R1+0x64], R246 ;  /* 0x000064f601000387 */ /* 0x0105e80000100800 */
[----:B------:R-:W3:Y:S01]  /*5f50*/  LDL R249, [R1+0x6c] ;  /* 0x00006c0001f97983 */ /* 0x000ee20000100800 */
[CC--:B--2---:R-:W-:Y:S04]  /*5f60*/  LEA R246, P2, R248.reuse, R20.reuse, 0x2 ;  /* 0x00000014f8f67211 */ /* 0x0c4fe800078410ff */
[-C--:B------:R-:W-:Y:S02]  /*5f70*/  LEA.HI.X.SX32 R247, R248, R21.reuse, 0x2, P2 ;  /* 0x00000015f8f77211 */ /* 0x080fe400010f16ff */
[-C--:B------:R-:W-:Y:S03]  /*5f80*/  LEA R248, P2, R251, R20.reuse, 0x2 ;  /* 0x00000014fbf87211 */ /* 0x080fe600078410ff */
[----:B------:R2:W-:Y:S04]  /*5f90*/  RED.E.ADD.F32.FTZ.RN.STRONG.GPU [R246.64], R6 ;  /* 0x00000006f600798e */ /* 0x0005e8000c10e784 */
[----:B------:R4:W-:Y:S04]  /*5fa0*/  RED.E.ADD.F32.FTZ.RN.STRONG.GPU [R4.64], R7 ;  /* 0x000000070400798e */ /* 0x0009e8000c10e784 */
[----:B--2---:R-:W2:Y:S01]  /*5fb0*/  LDL R246, [R1+0x2c] ;  /* 0x00002c0001f67983 */ /* 0x004ea20000100800 */
[C---:B------:R-:W-:Y:S02]  /*5fc0*/  IMAD R247, R250.reuse, 0x28, RZ ;  /* 0x00000028faf77824 */ /* 0x040fe400078e02ff */
[----:B------:R-:W-:Y:S02]  /*5fd0*/  IMAD R250, R250, 0x30, RZ ;  /* 0x00000030fafa7824 */ /* 0x000fe400078e02ff */
[----:B----4-:R-:W-:Y:S04]  /*5fe0*/  IMAD.MOV.U32 R5, RZ, RZ, c[0x0][0x22c] ;  /* 0x00008b00ff057624 */ /* 0x010fe800078e00ff */
[----:B------:R-:W-:Y:S04]  /*5ff0*/  IMAD R5, R5, c[0x0][0x1c0], RZ ;  /* 0x0000700005057a24 */ /* 0x000fe800078e02ff */
[----:B------:R-:W-:Y:S02]  /*6000*/  IMAD R7, R5, 0x38, RZ ;  /* 0x0000003805077824 */ /* 0x000fe400078e02ff */
[----:B--2---:R-:W-:Y:S01]  /*6010*/  IMAD.MOV.U32 R6, RZ, RZ, R246 ;  /* 0x000000ffff067224 */ /* 0x004fe200078e00f6 */
[-C--:B------:R-:W-:Y:S01]  /*6020*/  LEA R246, P1, R247, R20.reuse, 0x2 ;  /* 0x00000014f7f67211 */ /* 0x080fe200078210ff */
[----:B---3--:R-:W-:Y:S01]  /*6030*/  IMAD.MOV.U32 R247, RZ, RZ, R249 ;  /* 0x000000fffff77224 */ /* 0x008fe200078e00f9 */
[-C--:B------:R-:W-:Y:S02]  /*6040*/  LEA.HI.X.SX32 R249, R251, R21.reuse, 0x2, P2 ;  /* 0x00000015fbf97211 */ /* 0x080fe400010f16ff */
[-C--:B------:R-:W-:Y:S01]  /*6050*/  LEA R4, P2, R250, R20.reuse, 0x2 ;  /* 0x00000014fa047211 */ /* 0x080fe200078410ff */
[----:B------:R-:W-:Y:S02]  /*6060*/  IMAD.MOV.U32 R251, RZ, RZ, R247 ;  /* 0x000000fffffb7224 */ /* 0x000fe400078e00f7 */
[----:B------:R-:W-:Y:S01]  /*6070*/  IMAD R247, R5, 0x28, RZ ;  /* 0x0000002805f77824 */ /* 0x000fe200078e02ff */
[----:B------:R2:W-:Y:S04]  /*6080*/  RED.E.ADD.F32.FTZ.RN.STRONG.GPU [R248.64], R8 ;  /* 0x00000008f800798e */ /* 0x0005e8000c10e784 */
[----:B------:R-:W3:Y:S01]  /*6090*/  LDL R5, [R1+0x68] ;  /* 0x0000680001057983 */ /* 0x000ee20000100800 */
[-C--:B------:R-:W-:Y:S05]  /*60a0*/  LEA.HI.X.SX32 R247, R247, R21.reuse, 0x2, P1 ;  /* 0x00000015f7f77211 */ /* 0x080fea00008f16ff */
[----:B------:R4:W-:Y:S01]  /*60b0*/  RED.E.ADD.F32.FTZ.RN.STRONG.GPU [R246.64], R9 ;  /* 0x00000009f600798e */ /* 0x0009e2000c10e784 */
[----:B--2---:R-:W-:Y:S01]  /*60c0*/  IMAD.MOV.U32 R248, RZ, RZ, R6 ;  /* 0x000000fffff87224 */ /* 0x004fe200078e0006 */
[CC--:B------:R-:W-:Y:S01]  /*60d0*/  LEA R6, P1, R7.reuse, R20.reuse, 0x2 ;  /* 0x0000001407067211 */ /* 0x0c0fe200078210ff */
[----:B------:R-:W-:Y:S03]  /*60e0*/  IMAD.MOV.U32 R8, RZ, RZ, c[0x0][0x22c] ;  /* 0x00008b00ff087624 */ /* 0x000fe600078e00ff */
[-C--:B------:R-:W-:Y:S01]  /*60f0*/  LEA.HI.X.SX32 R7, R7, R21.reuse, 0x2, P1 ;  /* 0x0000001507077211 */ /* 0x080fe200008f16ff */
[----:B------:R-:W-:Y:S01]  /*6100*/  IMAD R8, R8, c[0x0][0x1c0], RZ ;  /* 0x0000700008087a24 */ /* 0x000fe200078e02ff */
[----:B----4-:R-:W2:Y:S01]  /*6110*/  LDL.64 R246, [R1+0x48] ;  /* 0x0000480001f67983 */ /* 0x010ea20000100a00 */
[----:B---3--:R-:W-:Y:S01]  /*6120*/  IMAD.MOV.U32 R249, RZ, RZ, R5 ;  /* 0x000000fffff97224 */ /* 0x008fe200078e0005 */
[-C--:B------:R-:W-:Y:S01]  /*6130*/  LEA.HI.X.SX32 R5, R250, R21.reuse, 0x2, P2 ;  /* 0x00000015fa057211 */ /* 0x080fe200010f16ff */
[----:B------:R-:W-:Y:S04]  /*6140*/  IMAD.MOV.U32 R250, RZ, RZ, c[0x0][0x22c] ;  /* 0x00008b00fffa7624 */ /* 0x000fe800078e00ff */
[----:B------:R3:W-:Y:S01]  /*6150*/  RED.E.ADD.F32.FTZ.RN.STRONG.GPU [R4.64], R10 ;  /* 0x0000000a0400798e */ /* 0x0007e2000c10e784 */
[----:B------:R-:W-:Y:S03]  /*6160*/  IMAD R250, R250, c[0x0][0x1c0], RZ ;  /* 0x00007000fafa7a24 */ /* 0x000fe600078e02ff */
[----:B------:R4:W-:Y:S01]  /*6170*/  RED.E.ADD.F32.FTZ.RN.STRONG.GPU [R6.64], R11 ;  /* 0x0000000b0600798e */ /* 0x0009e2000c10e784 */
[----:B------:R-:W-:Y:S03]  /*6180*/  IMAD.SHL.U32 R250, R250, 0x10, RZ ;  /* 0x00000010fafa7824 */ /* 0x000fe600078e00ff */
[----:B------:R1:W-:Y:S02]  /*6190*/  RED.E.ADD.F32.FTZ.RN.STRONG.GPU [R20.64+0x80], R16 ;  /* 0x000080101400798e */ /* 0x0003e4000c10e784 */
[----:B------:R-:W-:Y:S01]  /*61a0*/  IADD3 R9, R250, 0x20, RZ ;  /* 0x00000020fa097810 */ /* 0x000fe20007ffe0ff */
[----:B------:R-:W-:Y:S01]  /*61b0*/  IMAD.SHL.U32 R250, R8, 0x8, RZ ;  /* 0x0000000808fa7824 */ /* 0x000fe200078e00ff */
[----:B------:R1:W-:Y:S02]  /*61c0*/  RED.E.ADD.F32.FTZ.RN.STRONG.GPU [R244.64+0x80], R17 ;  /* 0x00008011f400798e */ /* 0x0003e4000c10e784 */
[CC--:B------:R-:W-:Y:S01]  /*61d0*/  LEA R8, P1, R9.reuse, R20.reuse, 0x2 ;  /* 0x0000001409087211 */ /* 0x0c0fe200078210ff */
[----:B---3--:R-:W-:Y:S03]  /*61e0*/  IMAD.IADD R4, R250, 0x1, R9 ;  /* 0x00000001fa047824 */ /* 0x008fe600078e0209 */
[-C--:B------:R-:W-:Y:S01]  /*61f0*/  LEA.HI.X.SX32 R9, R9, R21.reuse, 0x2, P1 ;  /* 0x0000001509097211 */ /* 0x080fe200008f16ff */
[----:B--2---:R-:W-:Y:S02]  /*6200*/  IMAD.MOV.U32 R10, RZ, RZ, R246 ;  /* 0x000000ffff0a7224 */ /* 0x004fe400078e00f6 */
[----:B----4-:R-:W-:Y:S01]  /*6210*/  IMAD.MOV.U32 R11, RZ, RZ, R247 ;  /* 0x000000ffff0b7224 */ /* 0x010fe200078e00f7 */
[-C--:B------:R-:W-:Y:S01]  /*6220*/  LEA R246, P1, R4, R20.reuse, 0x2 ;  /* 0x0000001404f67211 */ /* 0x080fe200078210ff */
[----:B------:R2:W-:Y:S01]  /*6230*/  RED.E.ADD.F32.FTZ.RN.STRONG.GPU [R8.64], R18 ;  /* 0x000000120800798e */ /* 0x0005e2000c10e784 */
[----:B------:R-:W-:Y:S02]  /*6240*/  IMAD.IADD R6, R250, 0x1, R4 ;  /* 0x00000001fa067824 */ /* 0x000fe400078e0204 */
[-C--:B------:R-:W-:Y:S01]  /*6250*/  LEA.HI.X.SX32 R247, R4, R21.reuse, 0x2, P1 ;  /* 0x0000001504f77211 */ /* 0x080fe200008f16ff */
[----:B------:R-:W-:Y:S02]  /*6260*/  IMAD.MOV.U32 R7, RZ, RZ, c[0x0][0x22c] ;  /* 0x00008b00ff077624 */ /* 0x000fe400078e00ff */
[C---:B------:R-:W-:Y:S02]  /*6270*/  IMAD.IADD R5, R250.reuse, 0x1, R6 ;  /* 0x00000001fa057824 */ /* 0x040fe400078e0206 */
[----:B------:R3:W-:Y:S01]  /*6280*/  RED.E.ADD.F32.FTZ.RN.STRONG.GPU [R246.64], R19 ;  /* 0x00000013f600798e */ /* 0x0007e2000c10e784 */
[----:B------:R-:W-:Y:S02]  /*6290*/  IMAD R7, R7, c[0x0][0x1c0], RZ ;  /* 0x0000700007077a24 */ /* 0x000fe400078e02ff */
[C---:B------:R-:W-:Y:S01]  /*62a0*/  IMAD.IADD R4, R250.reuse, 0x1, R5 ;  /* 0x00000001fa047824 */ /* 0x040fe200078e0205 */
[CC--:B-1----:R-:W-:Y:S04]  /*62b0*/  LEA R16, P1, R5.reuse, R20.reuse, 0x2 ;  /* 0x0000001405107211 */ /* 0x0c2fe800078210ff */
[-C--:B------:R-:W-:Y:S01]  /*62c0*/  LEA.HI.X.SX32 R17, R5, R21.reuse, 0x2, P1 ;  /* 0x0000001505117211 */ /* 0x080fe200008f16ff */
[----:B------:R-:W-:Y:S02]  /*62d0*/  IMAD.IADD R5, R250, 0x1, R4 ;  /* 0x00000001fa057824 */ /* 0x000fe400078e0204 */
[----:B--2---:R-:W-:Y:S01]  /*62e0*/  IMAD.MOV.U32 R8, RZ, RZ, R10 ;  /* 0x000000ffff087224 */ /* 0x004fe200078e000a */
[CC--:B------:R-:W-:Y:S01]  /*62f0*/  LEA R10, P2, R6.reuse, R20.reuse, 0x2 ;  /* 0x00000014060a7211 */ /* 0x0c0fe200078410ff */
[----:B------:R-:W-:Y:S02]  /*6300*/  IMAD.MOV.U32 R9, RZ, RZ, R11 ;  /* 0x000000ffff097224 */ /* 0x000fe400078e000b */
[----:B------:R-:W-:Y:S01]  /*6310*/  IMAD.SHL.U32 R18, R7, 0x10, RZ ;  /* 0x0000001007127824 */ /* 0x000fe200078e00ff */
[-C--:B------:R-:W-:Y:S01]  /*6320*/  LEA.HI.X.SX32 R11, R6, R21.reuse, 0x2, P2 ;  /* 0x00000015060b7211 */ /* 0x080fe200010f16ff */
[----:B---3--:R-:W-:Y:S01]  /*6330*/  IMAD.MOV.U32 R246, RZ, RZ, R8 ;  /* 0x000000fffff67224 */ /* 0x008fe200078e0008 */
[CC--:B------:R-:W-:Y:S03]  /*6340*/  LEA R8, P1, R4.reuse, R20.reuse, 0x2 ;  /* 0x0000001404087211 */ /* 0x0c0fe600078210ff */
[----:B------:R1:W-:Y:S01]  /*6350*/  RED.E.ADD.F32.FTZ.RN.STRONG.GPU [R10.64], R12 ;  /* 0x0000000c0a00798e */ /* 0x0003e2000c10e784 */
[----:B------:R-:W-:Y:S01]  /*6360*/  IMAD.MOV.U32 R247, RZ, RZ, R9 ;  /* 0x000000fffff77224 */ /* 0x000fe200078e0009 */
[-C--:B------:R-:W-:Y:S02]  /*6370*/  LEA.HI.X.SX32 R9, R4, R21.reuse, 0x2, P1 ;  /* 0x0000001504097211 */ /* 0x080fe400008f16ff */
[----:B------:R-:W-:Y:S01]  /*6380*/  RED.E.ADD.F32.FTZ.RN.STRONG.GPU [R16.64], R13 ;  /* 0x0000000d1000798e */ /* 0x000fe2000c10e784 */
[CC--:B------:R-:W-:Y:S03]  /*6390*/  LEA R6, P1, R5.reuse, R20.reuse, 0x2 ;  /* 0x0000001405067211 */ /* 0x0c0fe600078210ff */
[----:B------:R2:W-:Y:S01]  /*63a0*/  RED.E.ADD.F32.FTZ.RN.STRONG.GPU [R8.64], R14 ;  /* 0x0000000e0800798e */ /* 0x0005e2000c10e784 */
[-C--:B------:R-:W-:Y:S05]  /*63b0*/  LEA.HI.X.SX32 R7, R5, R21.reuse, 0x2, P1 ;  /* 0x0000001505077211 */ /* 0x080fea00008f16ff */
[----:B------:R3:W-:Y:S04]  /*63c0*/  RED.E.ADD.F32.FTZ.RN.STRONG.GPU [R6.64], R15 ;  /* 0x0000000f0600798e */ /* 0x0007e8000c10e784 */
[----:B------:R-:W-:Y:S04]  /*63d0*/  RED.E.ADD.F32.FTZ.RN.STRONG.GPU [R20.64+0x100], R68 ;  /* 0x000100441400798e */ /* 0x000fe8000c10e784 */
[----:B------:R-:W-:Y:S01]  /*63e0*/  RED.E.ADD.F32.FTZ.RN.STRONG.GPU [R244.64+0x100], R69 ;  /* 0x00010045f400798e */ /* 0x000fe2000c10e784 */
[----:B-1----:R-:W-:Y:S05]  /*63f0*/  IADD3 R10, R18, 0x40, RZ ;  /* 0x00000040120a7810 */ /* 0x002fea0007ffe0ff */
[----:B------:R-:W-:Y:S01]  /*6400*/  IMAD.IADD R4, R250, 0x1, R10 ;  /* 0x00000001fa047824 */ /* 0x000fe200078e020a */
[CC--:B--2---:R-:W-:Y:S04]  /*6410*/  LEA R8, P1, R10.reuse, R20.reuse, 0x2 ;  /* 0x000000140a087211 */ /* 0x0c4fe800078210ff */
[-C--:B------:R-:W-:Y:S01]  /*6420*/  LEA.HI.X.SX32 R9, R10, R21.reuse, 0x2, P1 ;  /* 0x000000150a097211 */ /* 0x080fe200008f16ff */
[----:B---3--:R-:W-:Y:S01]  /*6430*/  IMAD.IADD R6, R250, 0x1, R4 ;  /* 0x00000001fa067824 */ /* 0x008fe200078e0204 */
[-C--:B------:R-:W-:Y:S03]  /*6440*/  LEA R14, P1, R4, R20.reuse, 0x2 ;  /* 0x00000014040e7211 */ /* 0x080fe600078210ff */
[----:B------:R1:W-:Y:S01]  /*6450*/  RED.E.ADD.F32.FTZ.RN.STRONG.GPU [R8.64], R70 ;  /* 0x000000460800798e */ /* 0x0003e2000c10e784 */
[----:B------:R-:W-:Y:S01]  /*6460*/  IMAD.IADD R5, R250, 0x1, R6 ;  /* 0x00000001fa057824 */ /* 0x000fe200078e0206 */
[-C--:B------:R-:W-:Y:S02]  /*6470*/  LEA.HI.X.SX32 R15, R4, R21.reuse, 0x2, P1 ;  /* 0x00000015040f7211 */ /* 0x080fe400008f16ff */
[-C--:B------:R-:W-:Y:S01]  /*6480*/  LEA R10, P2, R6, R20.reuse, 0x2 ;  /* 0x00000014060a7211 */ /* 0x080fe200078410ff */
[----:B------:R-:W-:Y:S01]  /*6490*/  IMAD.IADD R4, R250, 0x1, R5 ;  /* 0x00000001fa047824 */ /* 0x000fe200078e0205 */
[CC--:B------:R-:W-:Y:S01]  /*64a0*/  LEA R12, P1, R5.reuse, R20.reuse, 0x2 ;  /* 0x00000014050c7211 */ /* 0x0c0fe200078210ff */
[----:B------:R-:W-:Y:S01]  /*64b0*/  RED.E.ADD.F32.FTZ.RN.STRONG.GPU [R14.64], R71 ;  /* 0x000000470e00798e */ /* 0x000fe2000c10e784 */
[-C--:B------:R-:W-:Y:S02]  /*64c0*/  LEA.HI.X.SX32 R11, R6, R21.reuse, 0x2, P2 ;  /* 0x00000015060b7211 */ /* 0x080fe400010f16ff */
[-C--:B------:R-:W-:Y:S01]  /*64d0*/  LEA.HI.X.SX32 R13, R5, R21.reuse, 0x2, P1 ;  /* 0x00000015050d7211 */ /* 0x080fe200008f16ff */
[----:B------:R-:W-:Y:S01]  /*64e0*/  IMAD.IADD R5, R250, 0x1, R4 ;  /* 0x00000001fa057824 */ /* 0x000fe200078e0204 */
[----:B------:R-:W-:Y:S04]  /*64f0*/  LDSM.16.MT88.4 R68, [R0+0x4000] ;  /* 0x004000000044783b */ /* 0x000fe80000004200 */
[----:B------:R2:W-:Y:S04]  /*6500*/  RED.E.ADD.F32.FTZ.RN.STRONG.GPU [R10.64], R72 ;  /* 0x000000480a00798e */ /* 0x0005e8000c10e784 */
[----:B------:R-:W-:Y:S01]  /*6510*/  RED.E.ADD.F32.FTZ.RN.STRONG.GPU [R12.64], R73 ;  /* 0x000000490c00798e */ /* 0x000fe2000c10e784 */
[CC--:B-1----:R-:W-:Y:S04]  /*6520*/  LEA R8, P1, R4.reuse, R20.reuse, 0x2 ;  /* 0x0000001404087211 */ /* 0x0c2fe800078210ff */
[-C--:B------:R-:W-:Y:S02]  /*6530*/  LEA.HI.X.SX32 R9, R4, R21.reuse, 0x2, P1 ;  /* 0x0000001504097211 */ /* 0x080fe400008f16ff */
[CC--:B------:R-:W-:Y:S03]  /*6540*/  LEA R6, P1, R5.reuse, R20.reuse, 0x2 ;  /* 0x0000001405067211 */ /* 0x0c0fe600078210ff */
[----:B------:R1:W-:Y:S01]  /*6550*/  RED.E.ADD.F32.FTZ.RN.STRONG.GPU [R8.64], R74 ;  /* 0x0000004a0800798e */ /* 0x0003e2000c10e784 */
[-C--:B------:R-:W-:Y:S05]  /*6560*/  LEA.HI.X.SX32 R7, R5, R21.reuse, 0x2, P1 ;  /* 0x0000001505077211 */ /* 0x080fea00008f16ff */
[----:B------:R3:W-:Y:S01]  /*6570*/  RED.E.ADD.F32.FTZ.RN.STRONG.GPU [R6.64], R75 ;  /* 0x0000004b0600798e */ /* 0x0007e2000c10e784 */
[----:B--2---:R-:W-:Y:S03]  /*6580*/  IADD3 R10, R18, 0x60, RZ ;  /* 0x00000060120a7810 */ /* 0x004fe60007ffe0ff */
[----:B------:R-:W-:Y:S02]  /*6590*/  RED.E.ADD.F32.FTZ.RN.STRONG.GPU [R20.64+0x180], R80 ;  /* 0x000180501400798e */ /* 0x000fe4000c10e784 */
[----:B------:R-:W-:Y:S02]  /*65a0*/  IMAD.IADD R4, R250, 0x1, R10 ;  /* 0x00000001fa047824 */ /* 0x000fe400078e020a */
[----:B------:R-:W-:Y:S04]  /*65b0*/  RED.E.ADD.F32.FTZ.RN.STRONG.GPU [R244.64+0x180], R81 ;  /* 0x00018051f400798e */ /* 0x000fe8000c10e784 */
[----:B------:R-:W-:Y:S01]  /*65c0*/  LDSM.16.MT88.4 R72, [R3+0x12800] ;  /* 0x012800000348783b */ /* 0x000fe20000004200 */
[CC--:B-1----:R-:W-:Y:S04]  /*65d0*/  LEA R8, P1, R10.reuse, R20.reuse, 0x2 ;  /* 0x000000140a087211 */ /* 0x0c2fe800078210ff */
        /* <DEDUP_REMOVED lines=33> */
[-C--:B------:R-:W-:Y:S03]  /*67f0*/  LEA.HI.X.SX32 R13, R4, R21.reuse, 0x2, P1 ;  /* 0x00000015040d7211 */ /* 0x080fe600008f16ff */
[C---:B------:R-:W-:Y:S01]  /*6800*/  IMAD.IADD R4, R250.reuse, 0x1, R5 ;  /* 0x00000001fa047824 */ /* 0x040fe200078e0205 */
[CC--:B------:R-:W-:Y:S01]  /*6810*/  LEA R10, P1, R5.reuse, R20.reuse, 0x2 ;  /* 0x00000014050a7211 */ /* 0x0c0fe200078210ff */
[----:B------:R-:W-:Y:S03]  /*6820*/  RED.E.ADD.F32.FTZ.RN.STRONG.GPU [R12.64], R87 ;  /* 0x000000570c00798e */ /* 0x000fe6000c10e784 */
[-C--:B------:R-:W-:Y:S01]  /*6830*/  LEA.HI.X.SX32 R11, R5, R21.reuse, 0x2, P1 ;  /* 0x00000015050b7211 */ /* 0x080fe200008f16ff */
[----:B------:R-:W-:Y:S01]  /*6840*/  IMAD.IADD R5, R250, 0x1, R4 ;  /* 0x00000001fa057824 */ /* 0x000fe200078e0204 */
[----:B------:R-:W-:Y:S01]  /*6850*/  LDSM.16.MT88.4 R84, [R0+0x2800] ;  /* 0x002800000054783b */ /* 0x000fe20000004200 */
[CC--:B-1----:R-:W-:Y:S04]  /*6860*/  LEA R8, P2, R6.reuse, R20.reuse, 0x2 ;  /* 0x0000001406087211 */ /* 0x0c2fe800078410ff */
[-C--:B------:R-:W-:Y:S02]  /*6870*/  LEA.HI.X.SX32 R9, R6, R21.reuse, 0x2, P2 ;  /* 0x0000001506097211 */ /* 0x080fe400010f16ff */
[CC--:B------:R-:W-:Y:S03]  /*6880*/  LEA R6, P1, R4.reuse, R20.reuse, 0x2 ;  /* 0x0000001404067211 */ /* 0x0c0fe600078210ff */
[----:B------:R1:W-:Y:S01]  /*6890*/  RED.E.ADD.F32.FTZ.RN.STRONG.GPU [R8.64], R88 ;  /* 0x000000580800798e */ /* 0x0003e2000c10e784 */
[-C--:B------:R-:W-:Y:S02]  /*68a0*/  LEA.HI.X.SX32 R7, R4, R21.reuse, 0x2, P1 ;  /* 0x0000001504077211 */ /* 0x080fe400008f16ff */
[----:B------:R-:W-:Y:S01]  /*68b0*/  IADD3 R4, R18, 0xa0, RZ ;  /* 0x000000a012047810 */ /* 0x000fe20007ffe0ff */
[----:B------:R2:W-:Y:S04]  /*68c0*/  RED.E.ADD.F32.FTZ.RN.STRONG.GPU [R10.64], R89 ;  /* 0x000000590a00798e */ /* 0x0005e8000c10e784 */
[----:B------:R3:W-:Y:S04]  /*68d0*/  RED.E.ADD.F32.FTZ.RN.STRONG.GPU [R6.64], R90 ;  /* 0x0000005a0600798e */ /* 0x0007e8000c10e784 */
[----:B------:R-:W-:Y:S01]  /*68e0*/  LDSM.16.MT88.4 R16, [R0+0x2000] ;  /* 0x002000000010783b */ /* 0x000fe20000004200 */
[CC--:B-1----:R-:W-:Y:S04]  /*68f0*/  LEA R8, P1, R5.reuse, R20.reuse, 0x2 ;  /* 0x0000001405087211 */ /* 0x0c2fe800078210ff */
[-C--:B------:R-:W-:Y:S02]  /*6900*/  LEA.HI.X.SX32 R9, R5, R21.reuse, 0x2, P1 ;  /* 0x0000001505097211 */ /* 0x080fe400008f16ff */
[-C--:B--2---:R-:W-:Y:S01]  /*6910*/  LEA R10, P1, R4, R20.reuse, 0x2 ;  /* 0x00000014040a7211 */ /* 0x084fe200078210ff */
[----:B---3--:R-:W-:Y:S02]  /*6920*/  IMAD.IADD R6, R250, 0x1, R4 ;  /* 0x00000001fa067824 */ /* 0x008fe400078e0204 */
[----:B------:R1:W-:Y:S01]  /*6930*/  RED.E.ADD.F32.FTZ.RN.STRONG.GPU [R8.64], R91 ;  /* 0x0000005b0800798e */ /* 0x0003e2000c10e784 */
[-C--:B------:R-:W-:Y:S03]  /*6940*/  LEA.HI.X.SX32 R11, R4, R21.reuse, 0x2, P1 ;  /* 0x00000015040b7211 */ /* 0x080fe600008f16ff */
[----:B------:R-:W-:Y:S01]  /*6950*/  RED.E.ADD.F32.FTZ.RN.STRONG.GPU [R20.64+0x280], R96 ;  /* 0x000280601400798e */ /* 0x000fe2000c10e784 */
[CC--:B------:R-:W-:Y:S03]  /*6960*/  LEA R14, P1, R6.reuse, R20.reuse, 0x2 ;  /* 0x00000014060e7211 */ /* 0x0c0fe600078210ff */
[----:B------:R-:W-:Y:S01]  /*6970*/  RED.E.ADD.F32.FTZ.RN.STRONG.GPU [R244.64+0x280], R97 ;  /* 0x00028061f400798e */ /* 0x000fe2000c10e784 */
[-C--:B------:R-:W-:Y:S03]  /*6980*/  LEA.HI.X.SX32 R15, R6, R21.reuse, 0x2, P1 ;  /* 0x00000015060f7211 */ /* 0x080fe600008f16ff */
[----:B------:R2:W-:Y:S04]  /*6990*/  RED.E.ADD.F32.FTZ.RN.STRONG.GPU [R10.64], R98 ;  /* 0x000000620a00798e */ /* 0x0005e8000c10e784 */
[----:B------:R-:W-:Y:S04]  /*69a0*/  RED.E.ADD.F32.FTZ.RN.STRONG.GPU [R14.64], R99 ;  /* 0x000000630e00798e */ /* 0x000fe8000c10e784 */
[----:B------:R-:W-:Y:S01]  /*69b0*/  LDSM.16.MT88.4 R88, [R2+0x13800] ;  /* 0x013800000258783b */ /* 0x000fe20000004200 */
[C---:B-1----:R-:W-:Y:S04]  /*69c0*/  IMAD.IADD R8, R250.reuse, 0x1, R6 ;  /* 0x00000001fa087824 */ /* 0x042fe800078e0206 */
[----:B------:R-:W-:Y:S01]  /*69d0*/  IMAD.IADD R5, R250, 0x1, R8 ;  /* 0x00000001fa057824 */ /* 0x000fe200078e0208 */
[-C--:B------:R-:W-:Y:S03]  /*69e0*/  LEA R12, P1, R8, R20.reuse, 0x2 ;  /* 0x00000014080c7211 */ /* 0x080fe600078210ff */
[----:B------:R-:W-:Y:S01]  /*69f0*/  IMAD.IADD R4, R250, 0x1, R5 ;  /* 0x00000001fa047824 */ /* 0x000fe200078e0205 */
[-C--:B------:R-:W-:Y:S02]  /*6a00*/  LEA.HI.X.SX32 R13, R8, R21.reuse, 0x2, P1 ;  /* 0x00000015080d7211 */ /* 0x080fe400008f16ff */
[CC--:B--2---:R-:W-:Y:S01]  /*6a10*/  LEA R10, P3, R5.reuse, R20.reuse, 0x2 ;  /* 0x00000014050a7211 */ /* 0x0c4fe200078610ff */
[----:B------:R-:W-:Y:S01]  /*6a20*/  IMAD.IADD R7, R250, 0x1, R4 ;  /* 0x00000001fa077824 */ /* 0x000fe200078e0204 */
[CC--:B------:R-:W-:Y:S01]  /*6a30*/  LEA R8, P2, R4.reuse, R20.reuse, 0x2 ;  /* 0x0000001404087211 */ /* 0x0c0fe200078410ff */
[----:B------:R-:W-:Y:S01]  /*6a40*/  RED.E.ADD.F32.FTZ.RN.STRONG.GPU [R12.64], R92 ;  /* 0x0000005c0c00798e */ /* 0x000fe2000c10e784 */
[-C--:B------:R-:W-:Y:S02]  /*6a50*/  LEA.HI.X.SX32 R11, R5, R21.reuse, 0x2, P3 ;  /* 0x00000015050b7211 */ /* 0x080fe400018f16ff */
[C---:B------:R-:W-:Y:S01]  /*6a60*/  LEA R6, P1, R7.reuse, R20, 0x2 ;  /* 0x0000001407067211 */ /* 0x040fe200078210ff */
[----:B------:R-:W-:Y:S01]  /*6a70*/  LDSM.16.MT88.4 R12, [R2+0x12000] ;  /* 0x01200000020c783b */ /* 0x000fe20000004200 */
[-C--:B------:R-:W-:Y:S02]  /*6a80*/  LEA.HI.X.SX32 R9, R4, R21.reuse, 0x2, P2 ;  /* 0x0000001504097211 */ /* 0x080fe400010f16ff */
[----:B------:R-:W-:Y:S01]  /*6a90*/  LEA.HI.X.SX32 R7, R7, R21, 0x2, P1 ;  /* 0x0000001507077211 */ /* 0x000fe200008f16ff */
[----:B------:R-:W-:Y:S04]  /*6aa0*/  RED.E.ADD.F32.FTZ.RN.STRONG.GPU [R10.64], R93 ;  /* 0x0000005d0a00798e */ /* 0x000fe8000c10e784 */
[----:B------:R-:W-:Y:S04]  /*6ab0*/  RED.E.ADD.F32.FTZ.RN.STRONG.GPU [R8.64], R94 ;  /* 0x0000005e0800798e */ /* 0x000fe8000c10e784 */
[----:B------:R-:W-:Y:S04]  /*6ac0*/  LDSM.16.MT88.4 R8, [R0] ;  /* 0x000000000008783b */ /* 0x000fe80000004200 */
[----:B------:R-:W-:Y:S04]  /*6ad0*/  RED.E.ADD.F32.FTZ.RN.STRONG.GPU [R6.64], R95 ;  /* 0x0000005f0600798e */ /* 0x000fe8000c10e784 */
[----:B------:R-:W1:Y:S04]  /*6ae0*/  LDSM.16.MT88.4 R4, [R3+0x12000] ;  /* 0x012000000304783b */ /* 0x000e680000004200 */
[----:B------:R2:W5:Y:S01]  /*6af0*/  LDL.LU.64 R20, [R1+0x88] ;  /* 0x0000880001147983 */ /* 0x0005620000300a00 */
[-C--:B-1----:R-:W-:Y:S08]  /*6b00*/  HMMA.16816.F32 R100, R4, R8.reuse, R100 ;  /* 0x000000080464723c */ /* 0x082ff00000001864 */
[C---:B------:R-:W-:Y:S08]  /*6b10*/  HMMA.16816.F32 R104, R12.reuse, R8, R104 ;  /* 0x000000080c68723c */ /* 0x040ff00000001868 */
[-C--:B------:R-:W-:Y:S08]  /*6b20*/  HMMA.16816.F32 R108, R12, R10.reuse, R108 ;  /* 0x0000000a0c6c723c */ /* 0x080ff0000000186c */
[C---:B------:R-:W-:Y:S01]  /*6b30*/  HMMA.16816.F32 R112, R4.reuse, R10, R112 ;  /* 0x0000000a0470723c */ /* 0x040fe20000001870 */
[----:B------:R-:W1:Y:S07]  /*6b40*/  LDSM.16.MT88.4 R8, [R0+0x4800] ;  /* 0x004800000008783b */ /* 0x000e6e0000004200 */
[-C--:B------:R-:W-:Y:S08]  /*6b50*/  HMMA.16816.F32 R116, R4, R16.reuse, R116 ;  /* 0x000000100474723c */ /* 0x080ff00000001874 */
[C---:B------:R-:W-:Y:S08]  /*6b60*/  HMMA.16816.F32 R120, R12.reuse, R16, R120 ;  /* 0x000000100c78723c */ /* 0x040ff00000001878 */
[-C--:B------:R-:W-:Y:S08]  /*6b70*/  HMMA.16816.F32 R124, R12, R18.reuse, R124 ;  /* 0x000000120c7c723c */ /* 0x080ff0000000187c */
[C---:B------:R-:W-:Y:S01]  /*6b80*/  HMMA.16816.F32 R128, R4.reuse, R18, R128 ;  /* 0x000000120480723c */ /* 0x040fe20000001880 */
[----:B------:R-:W-:Y:S07]  /*6b90*/  LDSM.16.MT88.4 R16, [R2+0x13000] ;  /* 0x013000000210783b */ /* 0x000fee0000004200 */
[-C--:B------:R-:W-:Y:S08]  /*6ba0*/  HMMA.16816.F32 R132, R4, R68.reuse, R132 ;  /* 0x000000440484723c */ /* 0x080ff00000001884 */
[C---:B------:R-:W-:Y:S08]  /*6bb0*/  HMMA.16816.F32 R136, R12.reuse, R68, R136 ;  /* 0x000000440c88723c */ /* 0x040ff00000001888 */
[-C--:B------:R-:W-:Y:S01]  /*6bc0*/  HMMA.16816.F32 R140, R12, R70.reuse, R140 ;  /* 0x000000460c8c723c */ /* 0x080fe2000000188c */
[----:B------:R-:W-:Y:S07]  /*6bd0*/  LDSM.16.MT88.4 R12, [R0+0x1000] ;  /* 0x00100000000c783b */ /* 0x000fee0000004200 */
[----:B------:R-:W-:Y:S01]  /*6be0*/  HMMA.16816.F32 R144, R4, R70, R144 ;  /* 0x000000460490723c */ /* 0x000fe20000001890 */
[----:B------:R-:W3:Y:S04]  /*6bf0*/  LDSM.16.MT88.4 R4, [R3+0x13000] ;  /* 0x013000000304783b */ /* 0x000ee80000004200 */
[----:B------:R-:W4:Y:S03]  /*6c00*/  LDSM.16.MT88.4 R68, [R0+0x3000] ;  /* 0x003000000044783b */ /* 0x000f260000004200 */
[-C--:B------:R-:W-:Y:S08]  /*6c10*/  HMMA.16816.F32 R100, R72, R76.reuse, R100 ;  /* 0x0000004c4864723c */ /* 0x080ff00000001864 */
[C---:B------:R-:W-:Y:S08]  /*6c20*/  HMMA.16816.F32 R104, R80.reuse, R76, R104 ;  /* 0x0000004c5068723c */ /* 0x040ff00000001868 */
[-C--:B------:R-:W-:Y:S08]  /*6c30*/  HMMA.16816.F32 R108, R80, R78.reuse, R108 ;  /* 0x0000004e506c723c */ /* 0x080ff0000000186c */
[C---:B------:R-:W-:Y:S01]  /*6c40*/  HMMA.16816.F32 R112, R72.reuse, R78, R112 ;  /* 0x0000004e4870723c */ /* 0x040fe20000001870 */
[----:B------:R-:W2:Y:S07]  /*6c50*/  LDSM.16.MT88.4 R76, [R0+0x5000] ;  /* 0x00500000004c783b */ /* 0x000eae0000004200 */
[-C--:B------:R-:W-:Y:S08]  /*6c60*/  HMMA.16816.F32 R116, R72, R84.reuse, R116 ;  /* 0x000000544874723c */ /* 0x080ff00000001874 */
[C---:B------:R-:W-:Y:S08]  /*6c70*/  HMMA.16816.F32 R120, R80.reuse, R84, R120 ;  /* 0x000000545078723c */ /* 0x040ff00000001878 */
[-C--:B------:R-:W-:Y:S08]  /*6c80*/  HMMA.16816.F32 R124, R80, R86.reuse, R124 ;  /* 0x00000056507c723c */ /* 0x080ff0000000187c */
[C---:B------:R-:W-:Y:S01]  /*6c90*/  HMMA.16816.F32 R128, R72.reuse, R86, R128 ;  /* 0x000000564880723c */ /* 0x040fe20000001880 */
[----:B------:R-:W-:Y:S07]  /*6ca0*/  LDSM.16.MT88.4 R84, [R0+0x1800] ;  /* 0x001800000054783b */ /* 0x000fee0000004200 */
[-C--:B-1----:R-:W-:Y:S08]  /*6cb0*/  HMMA.16816.F32 R132, R72, R8.reuse, R132 ;  /* 0x000000084884723c */ /* 0x082ff00000001884 */
[C---:B------:R-:W-:Y:S08]  /*6cc0*/  HMMA.16816.F32 R136, R80.reuse, R8, R136 ;  /* 0x000000085088723c */ /* 0x040ff00000001888 */
[-C--:B------:R-:W-:Y:S01]  /*6cd0*/  HMMA.16816.F32 R140, R80, R10.reuse, R140 ;  /* 0x0000000a508c723c */ /* 0x080fe2000000188c */
[----:B------:R-:W1:Y:S07]  /*6ce0*/  LDSM.16.MT88.4 R80, [R3+0x13800] ;  /* 0x013800000350783b */ /* 0x000e6e0000004200 */
[----:B------:R-:W-:Y:S01]  /*6cf0*/  HMMA.16816.F32 R144, R72, R10, R144 ;  /* 0x0000000a4890723c */ /* 0x000fe20000001890 */
[----:B------:R-:W1:Y:S04]  /*6d00*/  LDSM.16.MT88.4 R8, [R0+0x3800] ;  /* 0x003800000008783b */ /* 0x000e680000004200 */
[----:B------:R-:W1:Y:S03]  /*6d10*/  LDSM.16.MT88.4 R72, [R0+0x5800] ;  /* 0x005800000048783b */ /* 0x000e660000004200 */
[-C--:B---3--:R-:W-:Y:S08]  /*6d20*/  HMMA.16816.F32 R100, R4, R12.reuse, R100 ;  /* 0x0000000c0464723c */ /* 0x088ff00000001864 */
[C---:B------:R-:W-:Y:S08]  /*6d30*/  HMMA.16816.F32 R104, R16.reuse, R12, R104 ;  /* 0x0000000c1068723c */ /* 0x040ff00000001868 */
[-C--:B------:R-:W-:Y:S08]  /*6d40*/  HMMA.16816.F32 R108, R16, R14.reuse, R108 ;  /* 0x0000000e106c723c */ /* 0x080ff0000000186c */
[C---:B------:R-:W-:Y:S08]  /*6d50*/  HMMA.16816.F32 R112, R4.reuse, R14, R112 ;  /* 0x0000000e0470723c */ /* 0x040ff00000001870 */
[-C--:B----4-:R-:W-:Y:S08]  /*6d60*/  HMMA.16816.F32 R116, R4, R68.reuse, R116 ;  /* 0x000000440474723c */ /* 0x090ff00000001874 */
[C---:B------:R-:W-:Y:S08]  /*6d70*/  HMMA.16816.F32 R120, R16.reuse, R68, R120 ;  /* 0x000000441078723c */ /* 0x040ff00000001878 */
[-C--:B------:R-:W-:Y:S08]  /*6d80*/  HMMA.16816.F32 R124, R16, R70.reuse, R124 ;  /* 0x00000046107c723c */ /* 0x080ff0000000187c */
[C---:B------:R-:W-:Y:S08]  /*6d90*/  HMMA.16816.F32 R128, R4.reuse, R70, R128 ;  /* 0x000000460480723c */ /* 0x040ff00000001880 */
[-C--:B--2---:R-:W-:Y:S08]  /*6da0*/  HMMA.16816.F32 R132, R4, R76.reuse, R132 ;  /* 0x0000004c0484723c */ /* 0x084ff00000001884 */
[C---:B------:R-:W-:Y:S08]  /*6db0*/  HMMA.16816.F32 R136, R16.reuse, R76, R136 ;  /* 0x0000004c1088723c */ /* 0x040ff00000001888 */
[-C--:B------:R-:W-:Y:S08]  /*6dc0*/  HMMA.16816.F32 R140, R16, R78.reuse, R140 ;  /* 0x0000004e108c723c */ /* 0x080ff0000000188c */
[----:B------:R-:W-:Y:S08]  /*6dd0*/  HMMA.16816.F32 R144, R4, R78, R144 ;  /* 0x0000004e0490723c */ /* 0x000ff00000001890 */
[-C--:B-1----:R-:W-:Y:S08]  /*6de0*/  HMMA.16816.F32 R100, R80, R84.reuse, R100 ;  /* 0x000000545064723c */ /* 0x082ff00000001864 */
[C---:B------:R-:W-:Y:S08]  /*6df0*/  HMMA.16816.F32 R104, R88.reuse, R84, R104 ;  /* 0x000000545868723c */ /* 0x040ff00000001868 */
[-C--:B------:R-:W-:Y:S08]  /*6e00*/  HMMA.16816.F32 R108, R88, R86.reuse, R108 ;  /* 0x00000056586c723c */ /* 0x080ff0000000186c */
        /* <DEDUP_REMOVED lines=8> */
[----:B------:R-:W-:Y:S01]  /*6e90*/  HMMA.16816.F32 R144, R80, R74, R144 ;  /* 0x0000004a5090723c */ /* 0x000fe20000001890 */
[----:B------:R-:W-:-:S07]  /*6ea0*/  @!P0 BRA `(.L_x_24) ;  /* 0x0000033000008947 */ /* 0x000fce0003800000 */
[----:B------:R-:W2:Y:S04]  /*6eb0*/  LDL.LU.64 R96, [R1+0x40] ;  /* 0x0000400001607983 */ /* 0x000ea80000300a00 */
[----:B------:R-:W-:Y:S01]  /*6ec0*/  BAR.SYNC.DEFER_BLOCKING 0x0 ;  /* 0x0000000000007b1d */ /* 0x000fe20000010000 */
[----:B------:R-:W-:Y:S01]  /*6ed0*/  IMAD.MOV.U32 R13, RZ, RZ, c[0x0][0x190] ;  /* 0x00006400ff0d7624 */ /* 0x000fe200078e00ff */
[----:B------:R-:W-:Y:S01]  /*6ee0*/  ISETP.GE.AND P3, PT, R246, c[0x0][0x220], PT ;  /* 0x00008800f6007a0c */ /* 0x000fe20003f66270 */
[----:B------:R-:W-:Y:S01]  /*6ef0*/  IMAD.MOV.U32 R14, RZ, RZ, c[0x0][0x194] ;  /* 0x00006500ff0e7624 */ /* 0x000fe200078e00ff */
[----:B------:R-:W-:Y:S01]  /*6f00*/  ISETP.GE.AND P2, PT, R249, c[0x0][0x220], PT ;  /* 0x00008800f9007a0c */ /* 0x000fe20003f46270 */
[----:B------:R-:W-:Y:S01]  /*6f10*/  IMAD.U32 R5, R13, -0x40, RZ ;  /* 0xffffffc00d057824 */ /* 0x000fe200078e00ff */
[----:B------:R-:W-:Y:S04]  /*6f20*/  ISETP.GE.AND P1, PT, R251, c[0x0][0x220], PT ;  /* 0x00008800fb007a0c */ /* 0x000fe80003f26270 */
[----:B------:R-:W-:Y:S02]  /*6f30*/  SHF.R.S32.HI R7, RZ, 0x1f, R5 ;  /* 0x0000001fff077819 */ /* 0x000fe40000011405 */
[C---:B------:R-:W-:Y:S04]  /*6f40*/  LEA R6, P4, R13.reuse, R5, 0x5 ;  /* 0x000000050d067211 */ /* 0x040fe800078828ff */
[--C-:B------:R-:W-:Y:S01]  /*6f50*/  LEA.HI.X R7, R13, R7, R14.reuse, 0x5, P4 ;  /* 0x000000070d077211 */ /* 0x100fe200020f2c0e */
[----:B------:R1:W-:Y:S01]  /*6f60*/  @P3 STS.128 [R248], RZ ;  /* 0x000000fff8003388 */ /* 0x0003e20000000c00 */
[CC--:B--2---:R-:W-:Y:S02]  /*6f70*/  LEA R4, P0, R5.reuse, R96.reuse, 0x1 ;  /* 0x0000006005047211 */ /* 0x0c4fe400078008ff */
[C---:B------:R-:W-:Y:S02]  /*6f80*/  @!P2 LEA R10, P4, R6.reuse, R96, 0x1 ;  /* 0x00000060060aa211 */ /* 0x040fe400078808ff */
[-C--:B------:R-:W-:Y:S02]  /*6f90*/  LEA.HI.X.SX32 R5, R5, R97.reuse, 0x1, P0 ;  /* 0x0000006105057211 */ /* 0x080fe400000f0eff */
[C---:B------:R-:W-:Y:S02]  /*6fa0*/  @!P3 LEA R12, P5, R13.reuse, R4, 0x6 ;  /* 0x000000040d0cb211 */ /* 0x040fe400078a30ff */
[C-C-:B------:R-:W-:Y:S01]  /*6fb0*/  @!P2 LEA.HI.X R11, R6.reuse, R97, R7.reuse, 0x1, P4 ;  /* 0x00000061060ba211 */ /* 0x140fe200020f0c07 */
[----:B------:R-:W-:Y:S01]  /*6fc0*/  @!PT LDS RZ, [RZ] ;  /* 0x00000000fffff984 */ /* 0x000fe20000000800 */
[----:B------:R-:W-:Y:S01]  /*6fd0*/  @!PT LDS RZ, [RZ] ;  /* 0x00000000fffff984 */ /* 0x000fe20000000800 */
[----:B------:R-:W-:Y:S01]  /*6fe0*/  @!PT LDS RZ, [RZ] ;  /* 0x00000000fffff984 */ /* 0x000fe20000000800 */
[----:B------:R1:W-:Y:S01]  /*6ff0*/  @!P3 LDGSTS.E.BYPASS.LTC128B.128 [R248], [R4.64] ;  /* 0x0000000004f8bfae */ /* 0x0003e2000b901d44 */
[----:B------:R-:W-:Y:S02]  /*7000*/  @!P3 LEA.HI.X R13, R13, R5, R14, 0x6, P5 ;  /* 0x000000050d0db211 */ /* 0x000fe400028f340e */
[C---:B------:R-:W-:Y:S01]  /*7010*/  @!P1 LEA R8, P0, R6.reuse, R96, 0x1 ;  /* 0x0000006006089211 */ /* 0x040fe200078008ff */
[----:B------:R1:W-:Y:S03]  /*7020*/  @P2 STS.128 [R248+0x2000], RZ ;  /* 0x002000fff8002388 */ /* 0x0003e60000000c00 */
[----:B------:R-:W-:Y:S01]  /*7030*/  @!P1 LEA.HI.X R9, R6, R97, R7, 0x1, P0 ;  /* 0x0000006106099211 */ /* 0x000fe200000f0c07 */
        /* <DEDUP_REMOVED lines=26> */
.L_x_24:
[----:B------:R-:W-:Y:S01]  /*71e0*/  ISETP.LT.AND P0, PT, RZ, UR7, PT ;  /* 0x00000007ff007c0c */ /* 0x000fe2000bf01270 */
[----:B------:R-:W-:Y:S11]  /*71f0*/  UIADD3 UR7, UR7, -0x1, URZ ;  /* 0xffffffff07077890 */ /* 0x000ff6000fffe03f */
[----:B------:R-:W-:Y:S01]  /*7200*/  @!UPT UIADD3 URZ, URZ, URZ, URZ ;  /* 0x0000003f3f3ff290 */ /* 0x000fe2000fffe03f */
[----:B------:R-:W-:-:S05]  /*7210*/  @P0 BRA `(.L_x_25) ;  /* 0xffffc82000000947 */ /* 0x000fca000383ffff */
[----:B------:R-:W2:Y:S04]  /*7220*/  LDL R73, [R1+0x78] ;  /* 0x0000780001497983 */ /* 0x000ea80000100800 */
[----:B------:R-:W3:Y:S01]  /*7230*/  LDL R72, [R1+0x7c] ;  /* 0x00007c0001487983 */ /* 0x000ee20000100800 */
[----:B-----5:R-:W-:Y:S01]  /*7240*/  F2FP.PACK_AB R68, R27, R26 ;  /* 0x0000001a1b44723e */ /* 0x020fe200000000ff */
[----:B------:R-:W-:Y:S01]  /*7250*/  FMUL.FTZ R100, R100, c[0x0][0x2e0] ;  /* 0x0000b80064647a20 */ /* 0x000fe20000410000 */
[----:B------:R-:W-:Y:S01]  /*7260*/  F2FP.PACK_AB R70, R23, R22 ;  /* 0x000000161746723e */ /* 0x000fe200000000ff */
[----:B------:R-:W-:Y:S01]  /*7270*/  FMUL.FTZ R27, R101, c[0x0][0x2e0] ;  /* 0x0000b800651b7a20 */ /* 0x000fe20000410000 */
[----:B------:R-:W-:Y:S01]  /*7280*/  F2FP.PACK_AB R69, R25, R24 ;  /* 0x000000181945723e */ /* 0x000fe200000000ff */
[----:B------:R-:W-:Y:S01]  /*7290*/  FMUL.FTZ R102, R102, c[0x0][0x2e0] ;  /* 0x0000b80066667a20 */ /* 0x000fe20000410000 */
[----:B------:R-:W-:Y:S01]  /*72a0*/  F2FP.PACK_AB R71, R21, R20 ;  /* 0x000000141547723e */ /* 0x000fe200000000ff */
[----:B------:R-:W-:Y:S01]  /*72b0*/  FMUL.FTZ R26, R103, c[0x0][0x2e0] ;  /* 0x0000b800671a7a20 */ /* 0x000fe20000410000 */
[----:B------:R-:W-:Y:S01]  /*72c0*/  F2FP.PACK_AB R27, R27, R100 ;  /* 0x000000641b1b723e */ /* 0x000fe200000000ff */
[----:B------:R-:W-:Y:S01]  /*72d0*/  BAR.SYNC.DEFER_BLOCKING 0x0 ;  /* 0x0000000000007b1d */ /* 0x000fe20000010000 */
        /* <DEDUP_REMOVED lines=50> */
[----:B-1----:R-:W-:Y:S01]  /*7600*/  FMUL.FTZ R13, R125, c[0x0][0x2e0] ;  /* 0x0000b8007d0d7a20 */ /* 0x002fe20000410000 */
        /* <DEDUP_REMOVED lines=30> */
[----:B------:R-:W-:Y:S01]  /*77f0*/  UISETP.NE.AND UP0, UPT, UR24, -0x1, UPT ;  /* 0xffffffff1800788c */ /* 0x000fe2000bf05270 */
[----:B------:R-:W-:Y:S01]  /*7800*/  FMUL.FTZ R5, R141, c[0x0][0x2e0] ;  /* 0x0000b8008d057a20 */ /* 0x000fe20000410000 */
[----:B------:R-:W-:Y:S01]  /*7810*/  F2FP.PACK_AB R8, R8, R138 ;  /* 0x0000008a0808723e */ /* 0x000fe200000000ff */
[----:B------:R-:W-:Y:S01]  /*7820*/  FMUL.FTZ R142, R142, c[0x0][0x2e0] ;  /* 0x0000b8008e8e7a20 */ /* 0x000fe20000410000 */
[----:B------:R-:W-:Y:S01]  /*7830*/  ULDC.64 UR10, c[0x0][0x3a0] ;  /* 0x0000e800000a7ab9 */ /* 0x000fe20000000a00 */
[----:B------:R-:W-:Y:S01]  /*7840*/  FMUL.FTZ R4, R143, c[0x0][0x2e0] ;  /* 0x0000b8008f047a20 */ /* 0x000fe20000410000 */
[----:B------:R-:W-:-:S02]  /*7850*/  F2FP.PACK_AB R5, R5, R140 ;  /* 0x0000008c0505723e */ /* 0x000fc400000000ff */
[----:B------:R-:W-:Y:S02]  /*7860*/  PLOP3.LUT P0, PT, PT, PT, UP0, 0x80, 0x0 ;  /* 0x000000000000781c */ /* 0x000fe40003f0f008 */
[----:B------:R-:W-:Y:S01]  /*7870*/  F2FP.PACK_AB R4, R4, R142 ;  /* 0x0000008e0404723e */ /* 0x000fe200000000ff */
[----:B------:R-:W-:-:S04]  /*7880*/  @UP0 UIADD3 UR7, UR15, UR24, URZ ;  /* 0x000000180f070290 */ /* 0x000fc8000fffe03f */
[----:B------:R-:W-:-:S04]  /*7890*/  @UP0 UIMAD.WIDE.U32 UR8, UR7, UR10, URZ ;  /* 0x0000000a070802a5 */ /* 0x000fc8000f8e003f */
[----:B------:R-:W-:-:S03]  /*78a0*/  @UP0 UIMAD UR16, UR7, UR11, UR9 ;  /* 0x0000000b071002a4 */ /* 0x000fc6000f8e0209 */
[----:B------:R-:W-:Y:S01]  /*78b0*/  @UP0 UMOV UR14, UR8 ;  /* 0x00000008000e0c82 */ /* 0x000fe20008000000 */
[----:B--2---:R1:W-:Y:S04]  /*78c0*/  STS [R73], R27 ;  /* 0x0000001b49007388 */ /* 0x0043e80000000800 */
[----:B------:R1:W-:Y:S04]  /*78d0*/  STS [R73+0x400], R26 ;  /* 0x0004001a49007388 */ /* 0x0003e80000000800 */
[----:B---3--:R1:W-:Y:S04]  /*78e0*/  STS [R72], R23 ;  /* 0x0000001748007388 */ /* 0x0083e80000000800 */
[----:B------:R1:W-:Y:S04]  /*78f0*/  STS [R72+0x400], R22 ;  /* 0x0004001648007388 */ /* 0x0003e80000000800 */
        /* <DEDUP_REMOVED lines=43> */
[----:B------:R1:W-:Y:S01]  /*7bb0*/  STS [R72+0xb400], R62 ;  /* 0x00b4003e48007388 */ /* 0x0003e20000000800 */
        /* <DEDUP_REMOVED lines=13> */
.L_x_26:
        /* <DEDUP_REMOVED lines=10> */
[----:B------:R-:W-:Y:S02]  /*7d30*/  UIMAD UR11, UR15, UR11, UR7 ;  /* 0x0000000b0f0b72a4 */ /* 0x000fe4000f8e0207 */
[----:B------:R-:W-:-:S02]  /*7d40*/  ULDC.64 UR12, c[0x0][0x390] ;  /* 0x0000e400000c7ab9 */ /* 0x000fc40000000a00 */
[----:B------:R-:W-:Y:S02]  /*7d50*/  UIADD3 UR9, UR9, UR11, URZ ;  /* 0x0000000b09097290 */ /* 0x000fe4000fffe03f */
[----:B------:R-:W-:Y:S02]  /*7d60*/  UIMAD UR7, UR59, UR12, URZ ;  /* 0x0000000c3b0772a4 */ /* 0x000fe4000f8e023f */
[----:B------:R-:W-:Y:S02]  /*7d70*/  UIMAD.WIDE.U32 UR8, UR32, UR12, UR8 ;  /* 0x0000000c200872a5 */ /* 0x000fe4000f8e0008 */
[----:B------:R-:W-:-:S04]  /*7d80*/  UIMAD UR7, UR32, UR13, UR7 ;  /* 0x0000000d200772a4 */ /* 0x000fc8000f8e0207 */
[----:B------:R-:W-:Y:S02]  /*7d90*/  UIADD3 UR12, UR9, UR7, URZ ;  /* 0x00000007090c7290 */ /* 0x000fe4000fffe03f */
[----:B------:R-:W-:Y:S02]  /*7da0*/  UMOV UR11, UR8 ;  /* 0x00000008000b7c82 */ /* 0x000fe40008000000 */
.L_x_27:
[----:B------:R-:W-:Y:S01]  /*7db0*/  BAR.SYNC.DEFER_BLOCKING 0x0 ;  /* 0x0000000000007b1d */ /* 0x000fe20000010000 */
[----:B------:R-:W-:Y:S01]  /*7dc0*/  USHF.L.U32 UR7, UR19, 0x6, URZ ;  /* 0x0000000613077899 */ /* 0x000fe2000800063f */
[--C-:B-1----:R-:W-:Y:S01]  /*7dd0*/  SHF.R.S32.HI R7, RZ, 0x1f, R246.reuse ;  /* 0x0000001fff077819 */ /* 0x102fe200000114f6 */
[----:B------:R-:W-:Y:S01]  /*7de0*/  IMAD.MOV.U32 R6, RZ, RZ, R246 ;  /* 0x000000ffff067224 */ /* 0x000fe200078e00f6 */
[----:B------:R-:W-:Y:S02]  /*7df0*/  UIMAD UR6, UR19, -0x40, UR6 ;  /* 0xffffffc0130678a4 */ /* 0x000fe4000f8e0206 */
[----:B------:R-:W1:Y:S01]  /*7e00*/  S2R R64, SR_TID.X ;  /* 0x0000000000407919 */ /* 0x000e620000002100 */
[----:B------:R-:W-:Y:S01]  /*7e10*/  USHF.R.S32.HI UR10, URZ, 0x1f, UR7 ;  /* 0x0000001f3f0a7899 */ /* 0x000fe20008011407 */
[----:B------:R-:W-:Y:S01]  /*7e20*/  IMAD.U32 R13, RZ, RZ, UR7 ;  /* 0x00000007ff0d7e24 */ /* 0x000fe2000f8e00ff */
[----:B------:R-:W-:Y:S01]  /*7e30*/  ULDC.64 UR8, c[0x0][0x3a0] ;  /* 0x0000e80000087ab9 */ /* 0x000fe20000000a00 */
[----:B------:R-:W2:Y:S01]  /*7e40*/  S2R R65, SR_TID.X ;  /* 0x0000000000417919 */ /* 0x000ea20000002100 */
[----:B------:R-:W-:Y:S01]  /*7e50*/  UIMAD UR8, UR10, UR8, URZ ;  /* 0x000000080a0872a4 */ /* 0x000fe2000f8e023f */
[----:B------:R-:W-:Y:S01]  /*7e60*/  IMAD.WIDE.U32 R4, R13, c[0x0][0x3a0], R6 ;  /* 0x0000e8000d047a25 */ /* 0x000fe200078e0006 */
[----:B------:R-:W-:Y:S02]  /*7e70*/  BSSY B0, `(.L_x_28) ;  /* 0x000002b000007945 */ /* 0x000fe40003800000 */
[----:B------:R-:W-:-:S02]  /*7e80*/  UIMAD UR8, UR7, UR9, UR8 ;  /* 0x00000009070872a4 */ /* 0x000fc4000f8e0208 */
[----:B------:R-:W-:-:S04]  /*7e90*/  IADD3 R4, P0, R4, UR14, RZ ;  /* 0x0000000e04047c10 */ /* 0x000fc8000ff1e0ff */
[----:B------:R-:W-:Y:S01]  /*7ea0*/  IMAD.U32 R8, RZ, RZ, UR8 ;  /* 0x00000008ff087e24 */ /* 0x000fe2000f8e00ff */
[----:B------:R-:W-:Y:S01]  /*7eb0*/  ULDC.64 UR8, c[0x0][0x3b8] ;  /* 0x0000ee0000087ab9 */ /* 0x000fe20000000a00 */
[----:B------:R3:W4:Y:S01]  /*7ec0*/  LDS.128 R36, [R248+0xd000] ;  /* 0x00d00000f8247984 */ /* 0x0007220000000c00 */
[----:B------:R-:W-:Y:S02]  /*7ed0*/  UIMAD UR8, UR58, UR8, URZ ;  /* 0x000000083a0872a4 */ /* 0x000fe4000f8e023f */
[----:B------:R-:W-:Y:S01]  /*7ee0*/  IADD3.X R5, R5, UR16, R8, P0, !PT ;  /* 0x0000001005057c10 */ /* 0x000fe200087fe408 */
[----:B------:R-:W-:Y:S01]  /*7ef0*/  IMAD.U32 R8, RZ, RZ, UR35 ;  /* 0x00000023ff087e24 */ /* 0x000fe2000f8e00ff */
[----:B------:R3:W3:Y:S01]  /*7f00*/  LDS.128 R32, [R248+0xf000] ;  /* 0x00f00000f8207984 */ /* 0x0006e20000000c00 */
[----:B------:R-:W-:Y:S01]  /*7f10*/  UIMAD UR8, UR35, UR9, UR8 ;  /* 0x00000009230872a4 */ /* 0x000fe2000f8e0208 */
[----:B-1----:R-:W-:Y:S01]  /*7f20*/  SHF.R.S32.HI R64, RZ, 0x1f, R64 ;  /* 0x0000001fff407819 */ /* 0x002fe20000011440 */
[----:B------:R-:W-:Y:S01]  /*7f30*/  IMAD.WIDE.U32 R8, R8, c[0x0][0x3b8], R4 ;  /* 0x0000ee0008087a25 */ /* 0x000fe200078e0004 */
[----:B------:R1:W1:Y:S02]  /*7f40*/  LDS.128 R28, [R248+0x11000] ;  /* 0x01100000f81c7984 */ /* 0x0002640000000c00 */
[----:B--2---:R-:W-:-:S02]  /*7f50*/  LEA.HI R64, R64, R65, RZ, 0x3 ;  /* 0x0000004140407211 */ /* 0x004fc400078f18ff */
[----:B------:R2:W1:Y:S01]  /*7f60*/  LDS.128 R48, [R248+0x12000] ;  /* 0x01200000f8307984 */ /* 0x0004620000000c00 */
[----:B------:R-:W-:Y:S02]  /*7f70*/  IADD3 R12, R9, UR8, RZ ;  /* 0x00000008090c7c10 */ /* 0x000fe4000fffe0ff */
[----:B------:R-:W-:Y:S01]  /*7f80*/  SHF.R.S32.HI R64, RZ, 0x3, R64 ;  /* 0x00000003ff407819 */ /* 0x000fe20000011440 */
[----:B------:R2:W1:Y:S03]  /*7f90*/  LDS.128 R60, [R248+0x13000] ;  /* 0x01300000f83c7984 */ /* 0x0004660000000c00 */
[----:B------:R-:W-:Y:S01]  /*7fa0*/  ISETP.GE.AND P4, PT, R64, UR6, PT ;  /* 0x0000000640007c0c */ /* 0x000fe2000bf86270 */
[----:B------:R2:W1:Y:S01]  /*7fb0*/  LDS.128 R44, [R248+0x14000] ;  /* 0x01400000f82c7984 */ /* 0x0004620000000c00 */
[----:B------:R-:W-:-:S03]  /*7fc0*/  SHF.R.S32.HI R14, RZ, 0x1f, R64 ;  /* 0x0000001fff0e7819 */ /* 0x000fc60000011440 */
[----:B------:R2:W1:Y:S04]  /*7fd0*/  LDS.128 R56, [R248+0x15000] ;  /* 0x01500000f8387984 */ /* 0x0004680000000c00 */
[----:B------:R2:W1:Y:S04]  /*7fe0*/  LDS.128 R40, [R248+0x16000] ;  /* 0x01600000f8287984 */ /* 0x0004680000000c00 */
[----:B------:R2:W1:Y:S01]  /*7ff0*/  LDS.128 R52, [R248+0x17000] ;  /* 0x01700000f8347984 */ /* 0x0004620000000c00 */
[----:B------:R-:W-:Y:S05]  /*8000*/  @P4 BRA `(.L_x_29) ;  /* 0x0000011000004947 */ /* 0x000fea0003800000 */
[----:B------:R-:W-:Y:S01]  /*8010*/  ISETP.GE.AND P3, PT, R246, c[0x0][0x220], PT ;  /* 0x00008800f6007a0c */ /* 0x000fe20003f66270 */
[----:B------:R-:W5:Y:S01]  /*8020*/  LDS.128 R24, [R248+0xe000] ;  /* 0x00e00000f8187984 */ /* 0x000f620000000c00 */
[----:B------:R-:W-:Y:S01]  /*8030*/  MOV R5, R12 ;  /* 0x0000000c00057202 */ /* 0x000fe20000000f00 */
[----:B------:R-:W-:Y:S01]  /*8040*/  IMAD.MOV.U32 R4, RZ, RZ, R8 ;  /* 0x000000ffff047224 */ /* 0x000fe200078e0008 */
[----:B------:R-:W-:Y:S01]  /*8050*/  ISETP.GE.AND P2, PT, R249, c[0x0][0x220], PT ;  /* 0x00008800f9007a0c */ /* 0x000fe20003f46270 */
[----:B------:R-:W2:Y:S01]  /*8060*/  LDS.128 R20, [R248+0x10000] ;  /* 0x01000000f8147984 */ /* 0x000ea20000000c00 */
[----:B------:R-:W-:Y:S01]  /*8070*/  IMAD R15, R14, c[0x0][0x3a0], RZ ;  /* 0x0000e8000e0f7a24 */ /* 0x000fe200078e02ff */
[----:B------:R-:W-:Y:S01]  /*8080*/  ISETP.GE.AND P1, PT, R251, c[0x0][0x220], PT ;  /* 0x00008800fb007a0c */ /* 0x000fe20003f26270 */
[----:B------:R-:W-:-:S04]  /*8090*/  IMAD.WIDE.U32 R10, R64, c[0x0][0x3a0], R4 ;  /* 0x0000e800400a7a25 */ /* 0x000fc800078e0004 */
[----:B------:R-:W-:Y:S01]  /*80a0*/  IMAD R4, R64, c[0x0][0x3a4], R15 ;  /* 0x0000e90040047a24 */ /* 0x000fe200078e020f */
[----:B------:R-:W4:Y:S03]  /*80b0*/  @!P3 LDS.128 R16, [R248+0xc000] ;  /* 0x00c00000f810b984 */ /* 0x000f260000000c00 */
[----:B------:R-:W-:Y:S01]  /*80c0*/  IMAD.IADD R5, R11, 0x1, R4 ;  /* 0x000000010b057824 */ /* 0x000fe200078e0204 */
[----:B------:R-:W-:-:S04]  /*80d0*/  LEA R4, P0, R10, c[0x0][0x340], 0x1 ;  /* 0x0000d0000a047a11 */ /* 0x000fc800078008ff */
[----:B------:R-:W-:-:S05]  /*80e0*/  LEA.HI.X R5, R10, c[0x0][0x344], R5, 0x1, P0 ;  /* 0x0000d1000a057a11 */ /* 0x000fca00000f0c05 */
[----:B-----5:R3:W-:Y:S04]  /*80f0*/  @!P2 STG.E.128 [R4.64+0x80], R24 ;  /* 0x000080180400a986 */ /* 0x0207e8000c101d04 */
[----:B--2---:R3:W-:Y:S04]  /*8100*/  @!P1 STG.E.128 [R4.64+0x100], R20 ;  /* 0x0001001404009986 */ /* 0x0047e8000c101d04 */
[----:B----4-:R3:W-:Y:S02]  /*8110*/  @!P3 STG.E.128 [R4.64], R16 ;  /* 0x000000100400b986 */ /* 0x0107e4000c101d04 */
.L_x_29:
[----:B------:R-:W-:Y:S05]  /*8120*/  BSYNC B0 ;  /* 0x0000000000007941 */ /* 0x000fea0003800000 */
.L_x_28:
[----:B---3--:R-:W-:Y:S01]  /*8130*/  IADD3 R4, R64, 0x20, RZ ;  /* 0x0000002040047810 */ /* 0x008fe20007ffe0ff */
[----:B------:R-:W-:Y:S03]  /*8140*/  BSSY B0, `(.L_x_30) ;  /* 0x0000012000007945 */ /* 0x000fe60003800000 */
[----:B------:R-:W-:-:S13]  /*8150*/  ISETP.GE.AND P3, PT, R4, UR6, PT ;  /* 0x0000000604007c0c */ /* 0x000fda000bf66270 */
[----:B------:R-:W-:Y:S05]  /*8160*/  @P3 BRA `(.L_x_31) ;  /* 0x000000f000003947 */ /* 0x000fea0003800000 */
[----:B------:R-:W-:Y:S01]  /*8170*/  IADD3 R4, P0, R64, 0x20, RZ ;  /* 0x0000002040047810 */ /* 0x000fe20007f1e0ff */
[----:B------:R-:W-:Y:S01]  /*8180*/  IMAD.MOV.U32 R9, RZ, RZ, R12 ;  /* 0x000000ffff097224 */ /* 0x000fe200078e000c */
[----:B------:R-:W-:Y:S02]  /*8190*/  ISETP.GE.AND P2, PT, R246, c[0x0][0x220], PT ;  /* 0x00008800f6007a0c */ /* 0x000fe40003f46270 */
[----:B------:R-:W-:Y:S01]  /*81a0*/  ISETP.GE.AND P1, PT, R249, c[0x0][0x220], PT ;  /* 0x00008800f9007a0c */ /* 0x000fe20003f26270 */
[----:B------:R-:W-:Y:S01]  /*81b0*/  IMAD.X R5, RZ, RZ, R14, P0 ;  /* 0x000000ffff057224 */ /* 0x000fe200000e060e */
[----:B------:R-:W-:Y:S01]  /*81c0*/  ISETP.GE.AND P0, PT, R251, c[0x0][0x220], PT ;  /* 0x00008800fb007a0c */ /* 0x000fe20003f06270 */
[----:B------:R-:W-:-:S04]  /*81d0*/  IMAD.WIDE.U32 R8, R4, c[0x0][0x3a0], R8 ;  /* 0x0000e80004087a25 */ /* 0x000fc800078e0008 */
[----:B------:R-:W-:-:S04]  /*81e0*/  IMAD R5, R5, c[0x0][0x3a0], RZ ;  /* 0x0000e80005057a24 */ /* 0x000fc800078e02ff */
[----:B------:R-:W-:Y:S01]  /*81f0*/  IMAD R5, R4, c[0x0][0x3a4], R5 ;  /* 0x0000e90004057a24 */ /* 0x000fe200078e0205 */
[----:B------:R-:W-:-:S03]  /*8200*/  LEA R4, P5, R8, c[0x0][0x340], 0x1 ;  /* 0x0000d00008047a11 */ /* 0x000fc600078a08ff */
[----:B------:R-:W-:-:S05]  /*8210*/  IMAD.IADD R5, R9, 0x1, R5 ;  /* 0x0000000109057824 */ /* 0x000fca00078e0205 */
[----:B------:R-:W-:-:S05]  /*8220*/  LEA.HI.X R5, R8, c[0x0][0x344], R5, 0x1, P5 ;  /* 0x0000d10008057a11 */ /* 0x000fca00028f0c05 */
[----:B----4-:R3:W-:Y:S04]  /*8230*/  @!P2 STG.E.128 [R4.64], R36 ;  /* 0x000000240400a986 */ /* 0x0107e8000c101d04 */
[----:B------:R3:W-:Y:S04]  /*8240*/  @!P1 STG.E.128 [R4.64+0x80], R32 ;  /* 0x0000802004009986 */ /* 0x0007e8000c101d04 */
[----:B-1----:R3:W-:Y:S02]  /*8250*/  @!P0 STG.E.128 [R4.64+0x100], R28 ;  /* 0x0001001c04008986 */ /* 0x0027e4000c101d04 */
.L_x_31:
[----:B------:R-:W-:Y:S05]  /*8260*/  BSYNC B0 ;  /* 0x0000000000007941 */ /* 0x000fea0003800000 */
.L_x_30:
[----:B------:R-:W-:Y:S01]  /*8270*/  ULDC.64 UR8, c[0x0][0x3a8] ;  /* 0x0000ea0000087ab9 */ /* 0x000fe20000000a00 */
[----:B------:R-:W-:Y:S01]  /*8280*/  IMAD.WIDE.U32 R6, R13, c[0x0][0x3a8], R6 ;  /* 0x0000ea000d067a25 */ /* 0x000fe200078e0006 */
[----:B------:R-:W-:Y:S01]  /*8290*/  UIMAD UR6, UR10, UR8, URZ ;  /* 0x000000080a0672a4 */ /* 0x000fe2000f8e023f */
[----:B------:R-:W-:Y:S03]  /*82a0*/  BSSY B0, `(.L_x_32) ;  /* 0x000001a000007945 */ /* 0x000fe60003800000 */
[----:B------:R-:W-:Y:S01]  /*82b0*/  UIMAD UR7, UR7, UR9, UR6 ;  /* 0x00000009070772a4 */ /* 0x000fe2000f8e0206 */
[----:B------:R-:W-:-:S05]  /*82c0*/  IADD3 R6, P0, R6, UR11, RZ ;  /* 0x0000000b06067c10 */ /* 0x000fca000ff1e0ff */
[----:B---3--:R-:W-:Y:S01]  /*82d0*/  IMAD.U32 R4, RZ, RZ, UR7 ;  /* 0x00000007ff047e24 */ /* 0x008fe2000f8e00ff */
[----:B------:R-:W-:Y:S02]  /*82e0*/  ULDC.64 UR6, c[0x0][0x3c0] ;  /* 0x0000f00000067ab9 */ /* 0x000fe40000000a00 */
[----:B------:R-:W-:Y:S02]  /*82f0*/  UIMAD UR6, UR58, UR6, URZ ;  /* 0x000000063a0672a4 */ /* 0x000fe4000f8e023f */
[----:B------:R-:W-:Y:S02]  /*8300*/  IADD3.X R7, R7, UR12, R4, P0, !PT ;  /* 0x0000000c07077c10 */ /* 0x000fe400087fe404 */
[----:B------:R-:W-:Y:S01]  /*8310*/  MOV R4, UR35 ;  /* 0x0000002300047c02 */ /* 0x000fe20008000f00 */
[----:B------:R-:W-:-:S04]  /*8320*/  UIMAD UR6, UR35, UR7, UR6 ;  /* 0x00000007230672a4 */ /* 0x000fc8000f8e0206 */
[----:B------:R-:W-:-:S05]  /*8330*/  IMAD.WIDE.U32 R6, R4, c[0x0][0x3c0], R6 ;  /* 0x0000f00004067a25 */ /* 0x000fca00078e0006 */
[----:B------:R-:W-:Y:S01]  /*8340*/  IADD3 R10, R7, UR6, RZ ;  /* 0x00000006070a7c10 */ /* 0x000fe2000fffe0ff */
[----:B------:R-:W-:Y:S05]  /*8350*/  @P4 BRA `(.L_x_33) ;  /* 0x000000e000004947 */ /* 0x000fea0003800000 */
[----:B------:R-:W-:Y:S01]  /*8360*/  MOV R5, R10 ;  /* 0x0000000a00057202 */ /* 0x000fe20000000f00 */
[----:B------:R-:W-:Y:S01]  /*8370*/  IMAD.MOV.U32 R4, RZ, RZ, R6 ;  /* 0x000000ffff047224 */ /* 0x000fe200078e0006 */
[----:B------:R-:W-:Y:S01]  /*8380*/  ISETP.GE.AND P2, PT, R246, c[0x0][0x220], PT ;  /* 0x00008800f6007a0c */ /* 0x000fe20003f46270 */
[----:B------:R-:W-:Y:S01]  /*8390*/  IMAD R11, R14, c[0x0][0x3a8], RZ ;  /* 0x0000ea000e0b7a24 */ /* 0x000fe200078e02ff */
[----:B------:R-:W-:Y:S01]  /*83a0*/  ISETP.GE.AND P1, PT, R249, c[0x0][0x220], PT ;  /* 0x00008800f9007a0c */ /* 0x000fe20003f26270 */
[----:B------:R-:W-:Y:S01]  /*83b0*/  IMAD.WIDE.U32 R8, R64, c[0x0][0x3a8], R4 ;  /* 0x0000ea0040087a25 */ /* 0x000fe200078e0004 */
[----:B------:R-:W-:-:S03]  /*83c0*/  ISETP.GE.AND P0, PT, R251, c[0x0][0x220], PT ;  /* 0x00008800fb007a0c */ /* 0x000fc60003f06270 */
[----:B------:R-:W-:-:S04]  /*83d0*/  IMAD R4, R64, c[0x0][0x3ac], R11 ;  /* 0x0000eb0040047a24 */ /* 0x000fc800078e020b */
[----:B------:R-:W-:Y:S01]  /*83e0*/  IMAD.IADD R5, R9, 0x1, R4 ;  /* 0x0000000109057824 */ /* 0x000fe200078e0204 */
[----:B------:R-:W-:-:S04]  /*83f0*/  LEA R4, P4, R8, c[0x0][0x348], 0x1 ;  /* 0x0000d20008047a11 */ /* 0x000fc800078808ff */
[----:B------:R-:W-:-:S05]  /*8400*/  LEA.HI.X R5, R8, c[0x0][0x34c], R5, 0x1, P4 ;  /* 0x0000d30008057a11 */ /* 0x000fca00020f0c05 */
[----:B-1----:R1:W-:Y:S04]  /*8410*/  @!P2 STG.E.128 [R4.64], R48 ;  /* 0x000000300400a986 */ /* 0x0023e8000c101d04 */
[----:B------:R1:W-:Y:S04]  /*8420*/  @!P1 STG.E.128 [R4.64+0x80], R44 ;  /* 0x0000802c04009986 */ /* 0x0003e8000c101d04 */
[----:B------:R1:W-:Y:S02]  /*8430*/  @!P0 STG.E.128 [R4.64+0x100], R40 ;  /* 0x0001002804008986 */ /* 0x0003e4000c101d04 */
.L_x_33:
[----:B------:R-:W-:Y:S05]  /*8440*/  BSYNC B0 ;  /* 0x0000000000007941 */ /* 0x000fea0003800000 */
.L_x_32:
[----:B------:R-:W-:Y:S05]  /*8450*/  @P3 BRA `(.L_x_34) ;  /* 0x00000a5000003947 */ /* 0x000fea0003800000 */
[----:B-1----:R-:W-:Y:S01]  /*8460*/  IADD3 R4, P0, R64, 0x20, RZ ;  /* 0x0000002040047810 */ /* 0x002fe20007f1e0ff */
[----:B------:R-:W-:Y:S01]  /*8470*/  IMAD.MOV.U32 R7, RZ, RZ, R10 ;  /* 0x000000ffff077224 */ /* 0x000fe200078e000a */
[----:B------:R-:W-:-:S03]  /*8480*/  ISETP.GE.AND P1, PT, R246, c[0x0][0x220], PT ;  /* 0x00008800f6007a0c */ /* 0x000fc60003f26270 */
        /* <DEDUP_REMOVED lines=8> */
[----:B------:R1:W-:Y:S04]  /*8510*/  @!P1 STG.E.128 [R4.64], R60 ;  /* 0x0000003c04009986 */ /* 0x0003e8000c101d04 */
[----:B------:R1:W-:Y:S01]  /*8520*/  @!P0 STG.E.128 [R4.64+0x80], R56 ;  /* 0x0000803804008986 */ /* 0x0003e2000c101d04 */
[----:B------:R-:W-:-:S13]  /*8530*/  ISETP.GE.AND P0, PT, R251, c[0x0][0x220], PT ;  /* 0x00008800fb007a0c */ /* 0x000fda0003f06270 */
[----:B------:R-:W-:Y:S05]  /*8540*/  @P0 BRA `(.L_x_34) ;  /* 0x0000096000000947 */ /* 0x000fea0003800000 */
[----:B------:R3:W-:Y:S01]  /*8550*/  STG.E.128 [R4.64+0x100], R52 ;  /* 0x0001003404007986 */ /* 0x0007e2000c101d04 */
[----:B------:R-:W-:Y:S05]  /*8560*/  BRA `(.L_x_34) ;  /* 0x0000094000007947 */ /* 0x000fea0003800000 */
.L_x_6:
[----:B-1----:R-:W-:Y:S02]  /*8570*/  UISETP.NE.AND UP0, UPT, UR24, -0x1, UPT ;  /* 0xffffffff1800788c */ /* 0x002fe4000bf05270 */
[----:B------:R-:W-:-:S04]  /*8580*/  ULDC.64 UR10, c[0x0][0x3a0] ;  /* 0x0000e800000a7ab9 */ /* 0x000fc80000000a00 */
[----:B------:R-:W-:-:S05]  /*8590*/  PLOP3.LUT P0, PT, PT, PT, UP0, 0x80, 0x0 ;  /* 0x000000000000781c */ /* 0x000fca0003f0f008 */
[----:B------:R-:W-:-:S04]  /*85a0*/  @UP0 UIADD3 UR7, UR15, UR24, URZ ;  /* 0x000000180f070290 */ /* 0x000fc8000fffe03f */
        /* <DEDUP_REMOVED lines=16> */
.L_x_35:
        /* <DEDUP_REMOVED lines=18> */
.L_x_36:
[----:B------:R-:W2:Y:S04]  /*87d0*/  LDL.64 R16, [R1+0x48] ;  /* 0x0000480001107983 */ /* 0x000ea80000100a00 */
[----:B------:R1:W5:Y:S04]  /*87e0*/  LDL R15, [R1+0x68] ;  /* 0x00006800010f7983 */ /* 0x0003680000100800 */
[----:B------:R1:W5:Y:S01]  /*87f0*/  LDL R14, [R1+0x6c] ;  /* 0x00006c00010e7983 */ /* 0x0003620000100800 */
[----:B------:R-:W-:Y:S01]  /*8800*/  USHF.L.U32 UR7, UR19, 0x6, URZ ;  /* 0x0000000613077899 */ /* 0x000fe2000800063f */
[----:B------:R-:W-:Y:S01]  /*8810*/  BSSY B0, `(.L_x_37) ;  /* 0x0000027000007945 */ /* 0x000fe20003800000 */
[----:B------:R-:W-:Y:S01]  /*8820*/  ULDC.64 UR8, c[0x0][0x3a0] ;  /* 0x0000e80000087ab9 */ /* 0x000fe20000000a00 */
[----:B------:R-:W3:Y:S01]  /*8830*/  S2R R18, SR_TID.X ;  /* 0x0000000000127919 */ /* 0x000ee20000002100 */
[----:B------:R-:W-:-:S02]  /*8840*/  USHF.R.S32.HI UR10, URZ, 0x1f, UR7 ;  /* 0x0000001f3f0a7899 */ /* 0x000fc40008011407 */
[----:B------:R-:W-:Y:S01]  /*8850*/  IMAD.U32 R11, RZ, RZ, UR7 ;  /* 0x00000007ff0b7e24 */ /* 0x000fe2000f8e00ff */
[----:B------:R-:W4:Y:S01]  /*8860*/  S2R R19, SR_TID.X ;  /* 0x0000000000137919 */ /* 0x000f220000002100 */
[----:B------:R-:W-:Y:S02]  /*8870*/  UIMAD UR8, UR10, UR8, URZ ;  /* 0x000000080a0872a4 */ /* 0x000fe4000f8e023f */
[----:B------:R-:W-:Y:S02]  /*8880*/  UIMAD UR6, UR19, -0x40, UR6 ;  /* 0xffffffc0130678a4 */ /* 0x000fe4000f8e0206 */
[----:B------:R-:W-:Y:S01]  /*8890*/  UIMAD UR8, UR7, UR9, UR8 ;  /* 0x00000009070872a4 */ /* 0x000fe2000f8e0208 */
[----:B---3--:R-:W-:-:S04]  /*88a0*/  SHF.R.S32.HI R18, RZ, 0x1f, R18 ;  /* 0x0000001fff127819 */ /* 0x008fc80000011412 */
[----:B----4-:R-:W-:-:S04]  /*88b0*/  LEA.HI R18, R18, R19, RZ, 0x3 ;  /* 0x0000001312127211 */ /* 0x010fc800078f18ff */
[----:B------:R-:W-:-:S04]  /*88c0*/  SHF.R.S32.HI R18, RZ, 0x3, R18 ;  /* 0x00000003ff127819 */ /* 0x000fc80000011412 */
[----:B------:R-:W-:Y:S02]  /*88d0*/  ISETP.GE.AND P4, PT, R18, UR6, PT ;  /* 0x0000000612007c0c */ /* 0x000fe4000bf86270 */
[----:B------:R-:W-:Y:S01]  /*88e0*/  SHF.R.S32.HI R13, RZ, 0x1f, R18 ;  /* 0x0000001fff0d7819 */ /* 0x000fe20000011412 */
[----:B--2---:R-:W-:-:S05]  /*88f0*/  IMAD.WIDE.U32 R4, R11, c[0x0][0x3a0], R16 ;  /* 0x0000e8000b047a25 */ /* 0x004fca00078e0010 */
[----:B------:R-:W-:Y:S01]  /*8900*/  IADD3 R6, P0, R4, UR14, RZ ;  /* 0x0000000e04067c10 */ /* 0x000fe2000ff1e0ff */
[----:B------:R-:W-:Y:S01]  /*8910*/  IMAD.U32 R4, RZ, RZ, UR8 ;  /* 0x00000008ff047e24 */ /* 0x000fe2000f8e00ff */
[----:B------:R-:W-:Y:S02]  /*8920*/  ULDC.64 UR8, c[0x0][0x3b8] ;  /* 0x0000ee0000087ab9 */ /* 0x000fe40000000a00 */
[----:B------:R-:W-:Y:S02]  /*8930*/  UIMAD UR8, UR56, UR8, URZ ;  /* 0x00000008380872a4 */ /* 0x000fe4000f8e023f */
[----:B------:R-:W-:Y:S01]  /*8940*/  IADD3.X R7, R5, UR16, R4, P0, !PT ;  /* 0x0000001005077c10 */ /* 0x000fe200087fe404 */
[----:B------:R-:W-:Y:S01]  /*8950*/  IMAD.U32 R4, RZ, RZ, UR35 ;  /* 0x00000023ff047e24 */ /* 0x000fe2000f8e00ff */
[----:B------:R-:W-:-:S03]  /*8960*/  UIMAD UR8, UR35, UR9, UR8 ;  /* 0x00000009230872a4 */ /* 0x000fc6000f8e0208 */
[----:B------:R-:W-:-:S05]  /*8970*/  IMAD.WIDE.U32 R6, R4, c[0x0][0x3b8], R6 ;  /* 0x0000ee0004067a25 */ /* 0x000fca00078e0006 */
[----:B------:R-:W-:Y:S01]  /*8980*/  IADD3 R10, R7, UR8, RZ ;  /* 0x00000008070a7c10 */ /* 0x000fe2000fffe0ff */
[----:B------:R-:W-:Y:S05]  /*8990*/  @P4 BRA `(.L_x_38) ;  /* 0x000000e000004947 */ /* 0x000fea0003800000 */
[----:B-1----:R-:W-:Y:S01]  /*89a0*/  MOV R5, R10 ;  /* 0x0000000a00057202 */ /* 0x002fe20000000f00 */
[----:B------:R-:W-:Y:S01]  /*89b0*/  IMAD.MOV.U32 R4, RZ, RZ, R6 ;  /* 0x000000ffff047224 */ /* 0x000fe200078e0006 */
[----:B------:R-:W-:Y:S01]  /*89c0*/  ISETP.GE.AND P2, PT, R16, c[0x0][0x220], PT ;  /* 0x0000880010007a0c */ /* 0x000fe20003f46270 */
[----:B------:R-:W-:Y:S01]  /*89d0*/  IMAD R12, R13, c[0x0][0x3a0], RZ ;  /* 0x0000e8000d0c7a24 */ /* 0x000fe200078e02ff */
[----:B-----5:R-:W-:Y:S01]  /*89e0*/  ISETP.GE.AND P1, PT, R15, c[0x0][0x220], PT ;  /* 0x000088000f007a0c */ /* 0x020fe20003f26270 */
[----:B------:R-:W-:Y:S01]  /*89f0*/  IMAD.WIDE.U32 R8, R18, c[0x0][0x3a0], R4 ;  /* 0x0000e80012087a25 */ /* 0x000fe200078e0004 */
[----:B------:R-:W-:-:S03]  /*8a00*/  ISETP.GE.AND P0, PT, R14, c[0x0][0x220], PT ;  /* 0x000088000e007a0c */ /* 0x000fc60003f06270 */
[----:B------:R-:W-:-:S04]  /*8a10*/  IMAD R4, R18, c[0x0][0x3a4], R12 ;  /* 0x0000e90012047a24 */ /* 0x000fc800078e020c */
[----:B------:R-:W-:Y:S01]  /*8a20*/  IMAD.IADD R5, R4, 0x1, R9 ;  /* 0x0000000104057824 */ /* 0x000fe200078e0209 */
[----:B------:R-:W-:-:S04]  /*8a30*/  LEA R4, P3, R8, c[0x0][0x340], 0x1 ;  /* 0x0000d00008047a11 */ /* 0x000fc800078608ff */
[----:B------:R-:W-:-:S05]  /*8a40*/  LEA.HI.X R5, R8, c[0x0][0x344], R5, 0x1, P3 ;  /* 0x0000d10008057a11 */ /* 0x000fca00018f0c05 */
[----:B------:R1:W-:Y:S04]  /*8a50*/  @!P2 STG.E.128 [R4.64], RZ ;  /* 0x000000ff0400a986 */ /* 0x0003e8000c101d04 */
[----:B------:R1:W-:Y:S04]  /*8a60*/  @!P1 STG.E.128 [R4.64+0x80], RZ ;  /* 0x000080ff04009986 */ /* 0x0003e8000c101d04 */
[----:B------:R1:W-:Y:S02]  /*8a70*/  @!P0 STG.E.128 [R4.64+0x100], RZ ;  /* 0x000100ff04008986 */ /* 0x0003e4000c101d04 */
.L_x_38:
[----:B-1----:R-:W-:Y:S05]  /*8a80*/  BSYNC B0 ;  /* 0x0000000000007941 */ /* 0x002fea0003800000 */
.L_x_37:
[----:B------:R-:W-:Y:S01]  /*8a90*/  IADD3 R4, R18, 0x20, RZ ;  /* 0x0000002012047810 */ /* 0x000fe20007ffe0ff */
[----:B------:R-:W-:Y:S03]  /*8aa0*/  BSSY B0, `(.L_x_39) ;  /* 0x0000012000007945 */ /* 0x000fe60003800000 */
[----:B------:R-:W-:-:S13]  /*8ab0*/  ISETP.GE.AND P3, PT, R4, UR6, PT ;  /* 0x0000000604007c0c */ /* 0x000fda000bf66270 */
[----:B------:R-:W-:Y:S05]  /*8ac0*/  @P3 BRA `(.L_x_40) ;  /* 0x000000f000003947 */ /* 0x000fea0003800000 */
[----:B------:R-:W-:Y:S01]  /*8ad0*/  IADD3 R4, P0, R18, 0x20, RZ ;  /* 0x0000002012047810 */ /* 0x000fe20007f1e0ff */
[----:B------:R-:W-:Y:S01]  /*8ae0*/  IMAD.MOV.U32 R7, RZ, RZ, R10 ;  /* 0x000000ffff077224 */ /* 0x000fe200078e000a */
[----:B------:R-:W-:Y:S02]  /*8af0*/  ISETP.GE.AND P2, PT, R16, c[0x0][0x220], PT ;  /* 0x0000880010007a0c */ /* 0x000fe40003f46270 */
[----:B-----5:R-:W-:Y:S01]  /*8b00*/  ISETP.GE.AND P1, PT, R15, c[0x0][0x220], PT ;  /* 0x000088000f007a0c */ /* 0x020fe20003f26270 */
        /* <DEDUP_REMOVED lines=8> */
[----:B------:R1:W-:Y:S04]  /*8b90*/  @!P2 STG.E.128 [R4.64], RZ ;  /* 0x000000ff0400a986 */ /* 0x0003e8000c101d04 */
[----:B------:R1:W-:Y:S04]  /*8ba0*/  @!P1 STG.E.128 [R4.64+0x80], RZ ;  /* 0x000080ff04009986 */ /* 0x0003e8000c101d04 */
[----:B------:R1:W-:Y:S02]  /*8bb0*/  @!P0 STG.E.128 [R4.64+0x100], RZ ;  /* 0x000100ff04008986 */ /* 0x0003e4000c101d04 */
.L_x_40:
[----:B------:R-:W-:Y:S05]  /*8bc0*/  BSYNC B0 ;  /* 0x0000000000007941 */ /* 0x000fea0003800000 */
.L_x_39:
[----:B------:R-:W-:Y:S01]  /*8bd0*/  ULDC.64 UR8, c[0x0][0x3a8] ;  /* 0x0000ea0000087ab9 */ /* 0x000fe20000000a00 */
[----:B-1----:R-:W-:Y:S01]  /*8be0*/  IMAD.WIDE.U32 R4, R11, c[0x0][0x3a8], R16 ;  /* 0x0000ea000b047a25 */ /* 0x002fe200078e0010 */
[----:B------:R-:W-:Y:S01]  /*8bf0*/  UIMAD UR6, UR10, UR8, URZ ;  /* 0x000000080a0672a4 */ /* 0x000fe2000f8e023f */
[----:B------:R-:W-:Y:S03]  /*8c00*/  BSSY B0, `(.L_x_41) ;  /* 0x000001a000007945 */ /* 0x000fe60003800000 */
[----:B------:R-:W-:Y:S01]  /*8c10*/  UIMAD UR7, UR7, UR9, UR6 ;  /* 0x00000009070772a4 */ /* 0x000fe2000f8e0206 */
[----:B------:R-:W-:-:S05]  /*8c20*/  IADD3 R6, P0, R4, UR11, RZ ;  /* 0x0000000b04067c10 */ /* 0x000fca000ff1e0ff */
[----:B------:R-:W-:Y:S01]  /*8c30*/  IMAD.U32 R4, RZ, RZ, UR7 ;  /* 0x00000007ff047e24 */ /* 0x000fe2000f8e00ff */
        /* <DEDUP_REMOVED lines=22> */
.L_x_42:
[----:B------:R-:W-:Y:S05]  /*8da0*/  BSYNC B0 ;  /* 0x0000000000007941 */ /* 0x000fea0003800000 */
.L_x_41:
[----:B------:R-:W-:Y:S05]  /*8db0*/  @P3 BRA `(.L_x_34) ;  /* 0x000000f000003947 */ /* 0x000fea0003800000 */
[----:B-1----:R-:W-:Y:S01]  /*8dc0*/  IADD3 R4, P0, R18, 0x20, RZ ;  /* 0x0000002012047810 */ /* 0x002fe20007f1e0ff */
[----:B------:R-:W-:Y:S01]  /*8dd0*/  IMAD.MOV.U32 R7, RZ, RZ, R10 ;  /* 0x000000ffff077224 */ /* 0x000fe200078e000a */
[----:B------:R-:W-:-:S02]  /*8de0*/  ISETP.GE.AND P2, PT, R16, c[0x0][0x220], PT ;  /* 0x0000880010007a0c */ /* 0x000fc40003f46270 */
        /* <DEDUP_REMOVED lines=12> */
.L_x_34:
[----:B------:R-:W-:Y:S05]  /*8eb0*/  BSYNC B1 ;  /* 0x0000000000017941 */ /* 0x000fea0003800000 */
.L_x_1:
[----:B------:R-:W-:Y:S02]  /*8ec0*/  ULDC UR7, c[0x0][0x218] ;  /* 0x0000860000077ab9 */ /* 0x000fe40000000800 */
[----:B------:R-:W-:-:S04]  /*8ed0*/  UIADD3 UR7, UR7, 0x3f, URZ ;  /* 0x0000003f07077890 */ /* 0x000fc8000fffe03f */
[----:B------:R-:W-:-:S04]  /*8ee0*/  USHF.R.S32.HI UR6, URZ, 0x1f, UR7 ;  /* 0x0000001f3f067899 */ /* 0x000fc80008011407 */
[----:B------:R-:W-:-:S03]  /*8ef0*/  ULEA.HI UR6, UR6, UR7, URZ, 0x6 ;  /* 0x0000000706067291 */ /* 0x000fc6000f8f303f */
[----:B------:R-:W-:Y:S02]  /*8f00*/  ULDC UR7, c[0x0][0xc] ;  /* 0x0000030000077ab9 */ /* 0x000fe40000000800 */
[----:B------:R-:W-:Y:S02]  /*8f10*/  UIADD3 UR19, UR19, UR7, URZ ;  /* 0x0000000713137290 */ /* 0x000fe4000fffe03f */
[----:B------:R-:W-:-:S04]  /*8f20*/  USHF.R.S32.HI UR6, URZ, 0x6, UR6 ;  /* 0x000000063f067899 */ /* 0x000fc80008011406 */
[----:B------:R-:W-:-:S06]  /*8f30*/  UISETP.GE.AND UP0, UPT, UR19, UR6, UPT ;  /* 0x000000061300728c */ /* 0x000fcc000bf06270 */
[----:B------:R-:W-:-:S13]  /*8f40*/  PLOP3.LUT P0, PT, PT, PT, UP0, 0x80, 0x0 ;  /* 0x000000000000781c */ /* 0x000fda0003f0f008 */
[----:B------:R-:W-:Y:S01]  /*8f50*/  @P0 CALL.REL.NOINC `(.L_x_43) ;  /* 0x0000001000000944 */ /* 0x000fe20003c00000 */
[----:B------:R-:W-:Y:S05]  /*8f60*/  BRA `(.L_x_44) ;  /* 0xffff7d9000007947 */ /* 0x000fea000383ffff */
.L_x_43:
[----:B------:R-:W-:Y:S05]  /*8f70*/  EXIT ;  /* 0x000000000000794d */ /* 0x000fea0003800000 */
.L_x_45:
[----:B------:R-:W-:-:S00]  /*8f80*/  BRA `(.L_x_45) ;  /* 0xfffffff000007947 */ /* 0x000fc0000383ffff */
[----:B------:R-:W-:-:S00]  /*8f90*/  NOP ;  /* 0x0000000000007918 */ /* 0x000fc00000000000 */
        /* <DEDUP_REMOVED lines=14> */
.L_x_1578:


//--------------------- .text._ZN5flash44flash_bwd_dq_dk_dv_loop_seqk_parallel_kernelI23Flash_bwd_kernel_traitsILi192ELi64ELi64ELi8ELi4ELi2ELi2ELb1ELb1EN7cutlass6half_tE19Flash_kernel_traitsILi192ELi64ELi64ELi8ES3_EELb0ELb0ELb1ELb0ELb0ELb0ELb0EEEvNS_16Flash_bwd_paramsE --------------------------
	.section	.text._ZN5flash44flash_bwd_dq_dk_dv_loop_seqk_parallel_kernelI23Flash_bwd_kernel_traitsILi192ELi64ELi64ELi8ELi4ELi2ELi2ELb1ELb1EN7cutlass6half_tE19Flash_kernel_traitsILi192ELi64ELi64ELi8ES3_EELb0ELb0ELb1ELb0ELb0ELb0ELb0EEEvNS_16Flash_bwd_paramsE,"ax",@progbits
	.sectioninfo	@"SHI_REGISTERS=255"
	.align	128
        .global         _ZN5flash44flash_bwd_dq_dk_dv_loop_seqk_parallel_kernelI23Flash_bwd_kernel_traitsILi192ELi64ELi64ELi8ELi4ELi2ELi2ELb1ELb1EN7cutlass6half_tE19Flash_kernel_traitsILi192ELi64ELi64ELi8ES3_EELb0ELb0ELb1ELb0ELb0ELb0ELb0EEEvNS_16Flash_bwd_paramsE
        .type           _ZN5flash44flash_bwd_dq_dk_dv_loop_seqk_parallel_kernelI23Flash_bwd_kernel_traitsILi192ELi64ELi64ELi8ELi4ELi2ELi2ELb1ELb1EN7cutlass6half_tE19Flash_kernel_traitsILi192ELi64ELi64ELi8ES3_EELb0ELb0ELb1ELb0ELb0ELb0ELb0EEEvNS_16Flash_bwd_paramsE,@function
        .size           _ZN5flash44flash_bwd_dq_dk_dv_loop_seqk_parallel_kernelI23Flash_bwd_kernel_traitsILi192ELi64ELi64ELi8ELi4ELi2ELi2ELb1ELb1EN7cutlass6half_tE19Flash_kernel_traitsILi192ELi64ELi64ELi8ES3_EELb0ELb0ELb1ELb0ELb0ELb0ELb0EEEvNS_16Flash_bwd_paramsE,(.L_x_1579 - _ZN5flash44flash_bwd_dq_dk_dv_loop_seqk_parallel_kernelI23Flash_bwd_kernel_traitsILi192ELi64ELi64ELi8ELi4ELi2ELi2ELb1ELb1EN7cutlass6half_tE19Flash_kernel_traitsILi192ELi64ELi64ELi8ES3_EELb0ELb0ELb1ELb0ELb0ELb0ELb0EEEvNS_16Flash_bwd_paramsE)
        .other          _ZN5flash44flash_bwd_dq_dk_dv_loop_seqk_parallel_kernelI23Flash_bwd_kernel_traitsILi192ELi64ELi64ELi8ELi4ELi2ELi2ELb1ELb1EN7cutlass6half_tE19Flash_kernel_traitsILi192ELi64ELi64ELi8ES3_EELb0ELb0ELb1ELb0ELb0ELb0ELb0EEEvNS_16Flash_bwd_paramsE,@"STO_CUDA_ENTRY STV_DEFAULT"
_ZN5flash44flash_bwd_dq_dk_dv_loop_seqk_parallel_kernelI23Flash_bwd_kernel_traitsILi192ELi64ELi64ELi8ELi4ELi2ELi2ELb1ELb1EN7cutlass6half_tE19Flash_kernel_traitsILi192ELi64ELi64ELi8ES3_EELb0ELb0ELb1ELb0ELb0ELb0ELb0EEEvNS_16Flash_bwd_paramsE:
.text._ZN5flash44flash_bwd_dq_dk_dv_loop_seqk_parallel_kernelI23Flash_bwd_kernel_traitsILi192ELi64ELi64ELi8ELi4ELi2ELi2ELb1ELb1EN7cutlass6half_tE19Flash_kernel_traitsILi192ELi64ELi64ELi8ES3_EELb0ELb0ELb1ELb0ELb0ELb0ELb0EEEvNS_16Flash_bwd_paramsE:
        /* <DEDUP_REMOVED lines=15> */
[----:B------:R-:W-:Y:S02]  /*00f0*/  UMOV UR8, 0x80 ;  /* 0x0000008000087882 */ /* 0x000fe40000000000 */
[----:B------:R-:W-:Y:S01]  /*0100*/  ULDC UR6, c[0x0][0x210] ;  /* 0x0000840000067ab9 */ /* 0x000fe20000000800 */
[----:B------:R-:W3:Y:S01]  /*0110*/  S2UR UR40, SR_CTAID.Z ;  /* 0x00000000002879c3 */ /* 0x000ee20000002700 */
[----:B------:R-:W-:-:S02]  /*0120*/  ULDC UR58, c[0x0][0x234] ;  /* 0x00008d00003a7ab9 */ /* 0x000fc40000000800 */
[----:B------:R-:W-:Y:S02]  /*0130*/  UIMAD UR58, UR8, UR6, UR58 ;  /* 0x00000006083a72a4 */ /* 0x000fe4000f8e023a */
[----:B------:R-:W-:Y:S02]  /*0140*/  ULDC.U8 UR9, c[0x0][0x328] ;  /* 0x0000ca0000097ab9 */ /* 0x000fe40000000000 */
[----:B------:R-:W-:Y:S02]  /*0150*/  UISETP.NE.AND UP5, UPT, UR9, URZ, UPT ;  /* 0x0000003f0900728c */ /* 0x000fe4000bfa5270 */
[----:B------:R-:W-:Y:S02]  /*0160*/  ULDC UR49, c[0x0][0x22c] ;  /* 0x00008b0000317ab9 */ /* 0x000fe40000000800 */
[----:B------:R-:W-:Y:S02]  /*0170*/  ULDC UR38, c[0x0][0x1c0] ;  /* 0x0000700000267ab9 */ /* 0x000fe40000000800 */
[----:B------:R-:W-:Y:S01]  /*0180*/  ULDC UR12, c[0x0][0x1c0] ;  /* 0x00007000000c7ab9 */ /* 0x000fe20000000800 */
[----:B-1----:R-:W-:Y:S01]  /*0190*/  SHF.R.S32.HI R11, RZ, 0x1f, R16 ;  /* 0x0000001fff0b7819 */ /* 0x002fe20000011410 */
[----:B--2---:R-:W-:-:S02]  /*01a0*/  UIMAD.WIDE.U32 UR46, UR36, UR14, URZ ;  /* 0x0000000e242e72a5 */ /* 0x004fc4000f8e003f */
[----:B------:R-:W-:Y:S01]  /*01b0*/  USHF.L.U32 UR14, UR36, 0x7, URZ ;  /* 0x00000007240e7899 */ /* 0x000fe2000800063f */
[CC--:B------:R-:W-:Y:S01]  /*01c0*/  LEA.HI R5, R11.reuse, R16.reuse, RZ, 0x5 ;  /* 0x000000100b057211 */ /* 0x0c0fe200078f28ff */
[----:B------:R-:W-:Y:S01]  /*01d0*/  USHF.R.S32.HI UR8, URZ, 0x1f, UR36 ;  /* 0x0000001f3f087899 */ /* 0x000fe20008011424 */
[----:B------:R-:W-:Y:S01]  /*01e0*/  LEA.HI R7, R11, R16, RZ, 0x4 ;  /* 0x000000100b077211 */ /* 0x000fe200078f20ff */
[----:B------:R-:W-:Y:S01]  /*01f0*/  UIMAD.WIDE UR38, UR49, UR38, URZ ;  /* 0x00000026312672a5 */ /* 0x000fe2000f8e023f */
[--C-:B------:R-:W-:Y:S01]  /*0200*/  SHF.R.S32.HI R4, RZ, 0x5, R5.reuse ;  /* 0x00000005ff047819 */ /* 0x100fe20000011405 */
[----:B---3--:R-:W-:Y:S01]  /*0210*/  UIMAD UR50, UR40, UR49, URZ ;  /* 0x00000031283272a4 */ /* 0x008fe2000f8e023f */
[----:B------:R-:W-:Y:S01]  /*0220*/  SHF.R.S32.HI R0, RZ, 0x1f, R5 ;  /* 0x0000001fff007819 */ /* 0x000fe20000011405 */
[----:B------:R-:W-:Y:S01]  /*0230*/  UIMAD UR49, UR49, UR12, URZ ;  /* 0x0000000c313172a4 */ /* 0x000fe2000f8e023f */
[-C--:B------:R-:W-:Y:S01]  /*0240*/  LEA.HI R3, R5, R4.reuse, RZ, 0x1 ;  /* 0x0000000405037211 */ /* 0x080fe200078f08ff */
[----:B------:R-:W-:Y:S01]  /*0250*/  ULDC UR13, c[0x0][0x1c0] ;  /* 0x00007000000d7ab9 */ /* 0x000fe20000000800 */
[----:B------:R-:W-:Y:S01]  /*0260*/  LEA.HI R0, R0, R4, RZ, 0x2 ;  /* 0x0000000400007211 */ /* 0x000fe200078f10ff */
[----:B------:R-:W-:Y:S01]  /*0270*/  ULDC UR11, c[0x0][0x1c0] ;  /* 0x00007000000b7ab9 */ /* 0x000fe20000000800 */
[----:B------:R-:W-:Y:S01]  /*0280*/  SHF.R.S32.HI R6, RZ, 0x4, R7 ;  /* 0x00000004ff067819 */ /* 0x000fe20000011407 */
[----:B------:R-:W-:Y:S01]  /*0290*/  UIMAD UR55, UR7, UR36, URZ ;  /* 0x00000024073772a4 */ /* 0x000fe2000f8e023f */
[----:B------:R-:W-:Y:S01]  /*02a0*/  LOP3.LUT R2, R0, 0xfffffffc, RZ, 0xc0, !PT ;  /* 0xfffffffc00027812 */ /* 0x000fe200078ec0ff */
[----:B------:R-:W-:Y:S01]  /*02b0*/  UIMAD UR6, UR36, UR11, UR40 ;  /* 0x0000000b240672a4 */ /* 0x000fe2000f8e0228 */
[----:B------:R-:W-:Y:S01]  /*02c0*/  LOP3.LUT R0, R3, 0xfffffffe, RZ, 0xc0, !PT ;  /* 0xfffffffe03007812 */ /* 0x000fe200078ec0ff */
[----:B------:R-:W-:Y:S01]  /*02d0*/  @!UP5 UIMAD UR7, UR36, UR13, UR40 ;  /* 0x0000000d2407d2a4 */ /* 0x000fe2000f8e0228 */
[----:B------:R-:W-:Y:S01]  /*02e0*/  LEA.HI R17, R11, R16, RZ, 0x2 ;  /* 0x000000100b117211 */ /* 0x000fe200078f10ff */
[C---:B------:R-:W-:Y:S01]  /*02f0*/  IMAD.IADD R15, R4.reuse, 0x1, -R2 ;  /* 0x00000001040f7824 */ /* 0x040fe200078e0a02 */
[----:B------:R-:W-:Y:S01]  /*0300*/  USHF.L.U32 UR48, UR49, 0x6, URZ ;  /* 0x0000000631307899 */ /* 0x000fe2000800063f */
[----:B------:R-:W-:Y:S01]  /*0310*/  IMAD.IADD R14, R4, 0x1, -R0 ;  /* 0x00000001040e7824 */ /* 0x000fe200078e0a00 */
[----:B------:R-:W-:Y:S01]  /*0320*/  LEA.HI R0, R7, R6, RZ, 0x1 ;  /* 0x0000000607007211 */ /* 0x000fe200078f08ff */
[----:B------:R-:W-:Y:S01]  /*0330*/  ULDC UR52, c[0x0][0x214] ;  /* 0x0000850000347ab9 */ /* 0x000fe20000000800 */
[--C-:B------:R-:W-:Y:S01]  /*0340*/  SHF.R.S32.HI R4, RZ, 0x2, R17.reuse ;  /* 0x00000002ff047819 */ /* 0x100fe20000011411 */
[----:B------:R-:W-:Y:S01]  /*0350*/  ULDC UR59, c[0x0][0x1c8] ;  /* 0x00007200003b7ab9 */ /* 0x000fe20000000800 */
[----:B------:R-:W-:Y:S01]  /*0360*/  SHF.R.S32.HI R3, RZ, 0x1f, R17 ;  /* 0x0000001fff037819 */ /* 0x000fe20000011411 */
[----:B------:R-:W-:Y:S01]  /*0370*/  ULDC.U8 UR10, c[0x0][0x3d0] ;  /* 0x0000f400000a7ab9 */ /* 0x000fe20000000000 */
[----:B------:R-:W-:Y:S01]  /*0380*/  LOP3.LUT R2, R0, 0xfffffffe, RZ, 0xc0, !PT ;  /* 0xfffffffe00027812 */ /* 0x000fe200078ec0ff */
[----:B------:R-:W-:Y:S01]  /*0390*/  ULDC UR53, c[0x0][0x224] ;  /* 0x0000890000357ab9 */ /* 0x000fe20000000800 */
[----:B------:R-:W-:Y:S01]  /*03a0*/  LEA.HI R0, R3, R4, RZ, 0x3 ;  /* 0x0000000403007211 */ /* 0x000fe200078f18ff */
[----:B------:R-:W-:-:S02]  /*03b0*/  @UP5 UIMAD UR57, UR36, UR52, URZ ;  /* 0x00000034243952a4 */ /* 0x000fc4000f8e023f */
[----:B------:R-:W-:Y:S01]  /*03c0*/  IMAD.IADD R12, R6, 0x1, -R2 ;  /* 0x00000001060c7824 */ /* 0x000fe200078e0a02 */
[----:B------:R-:W-:Y:S01]  /*03d0*/  LOP3.LUT R0, R0, 0xfffffff8, RZ, 0xc0, !PT ;  /* 0xfffffff800007812 */ /* 0x000fe200078ec0ff */
[----:B------:R-:W-:Y:S01]  /*03e0*/  ULDC.64 UR4, c[0x0][0x118] ;  /* 0x0000460000047ab9 */ /* 0x000fe20000000a00 */
[----:B------:R-:W-:Y:S01]  /*03f0*/  LOP3.LUT R2, R5, 0xffffffe0, RZ, 0xc0, !PT ;  /* 0xffffffe005027812 */ /* 0x000fe200078ec0ff */
[----:B------:R-:W-:Y:S01]  /*0400*/  ULOP3.LUT UR59, UR40, UR59, URZ, 0x3c, !UPT ;  /* 0x0000003b283b7292 */ /* 0x000fe2000f8e3c3f */
[----:B------:R-:W-:Y:S01]  /*0410*/  LEA.HI R6, R11, R16, RZ, 0x3 ;  /* 0x000000100b067211 */ /* 0x000fe200078f18ff */
[----:B------:R-:W-:Y:S01]  /*0420*/  IMAD.IADD R8, R4, 0x1, -R0 ;  /* 0x0000000104087824 */ /* 0x000fe200078e0a00 */
[----:B------:R-:W-:Y:S01]  /*0430*/  USHF.R.S32.HI UR60, URZ, 0x1f, UR40 ;  /* 0x0000001f3f3c7899 */ /* 0x000fe20008011428 */
[----:B------:R-:W-:Y:S01]  /*0440*/  IMAD.IADD R0, R16, 0x1, -R2 ;  /* 0x0000000110007824 */ /* 0x000fe200078e0a02 */
[----:B------:R-:W-:Y:S01]  /*0450*/  SHF.R.S32.HI R9, RZ, 0x3, R6 ;  /* 0x00000003ff097819 */ /* 0x000fe20000011406 */
[----:B------:R-:W-:-:S02]  /*0460*/  UISETP.NE.AND UP6, UPT, UR10, URZ, UPT ;  /* 0x0000003f0a00728c */ /* 0x000fc4000bfc5270 */
[----:B------:R-:W-:Y:S01]  /*0470*/  USHF.R.S32.HI UR61, URZ, 0x1f, UR40 ;  /* 0x0000001f3f3d7899 */ /* 0x000fe20008011428 */
[----:B------:R-:W-:Y:S01]  /*0480*/  SHF.R.S32.HI R2, RZ, 0x1f, R0 ;  /* 0x0000001fff027819 */ /* 0x000fe20000011400 */
[----:B------:R-:W-:Y:S01]  /*0490*/  IMAD.SHL.U32 R3, R9, 0x40, RZ ;  /* 0x0000004009037824 */ /* 0x000fe200078e00ff */
[----:B------:R-:W-:Y:S02]  /*04a0*/  UIMAD.WIDE.U32 UR44, UR38, UR46, URZ ;  /* 0x0000002e262c72a5 */ /* 0x000fe4000f8e003f */
[----:B------:R-:W-:Y:S01]  /*04b0*/  LEA.HI R19, R2, R0, RZ, 0x2 ;  /* 0x0000000002137211 */ /* 0x000fe200078f10ff */
[----:B------:R-:W-:Y:S01]  /*04c0*/  UIMAD UR54, UR39, UR46, URZ ;  /* 0x0000002e273672a4 */ /* 0x000fe2000f8e023f */
[----:B------:R-:W-:Y:S01]  /*04d0*/  LOP3.LUT R2, R7, 0xfffffff0, RZ, 0xc0, !PT ;  /* 0xfffffff007027812 */ /* 0x000fe200078ec0ff */
[----:B------:R-:W-:Y:S01]  /*04e0*/  USHF.R.S32.HI UR56, URZ, 0x1f, UR50 ;  /* 0x0000001f3f387899 */ /* 0x000fe20008011432 */
[----:B------:R-:W-:Y:S01]  /*04f0*/  LOP3.LUT R0, R6, 0xfffffff8, RZ, 0xc0, !PT ;  /* 0xfffffff806007812 */ /* 0x000fe200078ec0ff */
[----:B------:R-:W-:Y:S01]  /*0500*/  UIMAD UR53, UR6, UR53, URZ ;  /* 0x00000035063572a4 */ /* 0x000fe2000f8e023f */
[----:B------:R-:W-:Y:S01]  /*0510*/  LOP3.LUT R3, R3, 0x1c0, RZ, 0xc0, !PT ;  /* 0x000001c003037812 */ /* 0x000fe200078ec0ff */
[C---:B------:R-:W-:Y:S01]  /*0520*/  IMAD.IADD R2, R16.reuse, 0x1, -R2 ;  /* 0x0000000110027824 */ /* 0x040fe200078e0a02 */
[----:B------:R-:W-:Y:S01]  /*0530*/  LEA.HI R7, R11, R16, RZ, 0x7 ;  /* 0x000000100b077211 */ /* 0x000fe200078f38ff */
[----:B------:R-:W-:Y:S01]  /*0540*/  IMAD.IADD R0, R16, 0x1, -R0 ;  /* 0x0000000110007824 */ /* 0x000fe200078e0a00 */
[----:B------:R-:W-:-:S02]  /*0550*/  @!UP5 UIMAD UR52, UR7, UR52, URZ ;  /* 0x000000340734d2a4 */ /* 0x000fc4000f8e023f */
[----:B------:R-:W-:Y:S01]  /*0560*/  SHF.R.S32.HI R4, RZ, 0x1f, R2 ;  /* 0x0000001fff047819 */ /* 0x000fe20000011402 */
[C---:B------:R-:W-:Y:S01]  /*0570*/  IMAD.SHL.U32 R20, R0.reuse, 0x8, RZ ;  /* 0x0000000800147824 */ /* 0x040fe200078e00ff */
[----:B------:R-:W-:Y:S01]  /*0580*/  LOP3.LUT P4, RZ, R0, 0x4, RZ, 0xc0, !PT ;  /* 0x0000000400ff7812 */ /* 0x000fe2000788c0ff */
[----:B------:R-:W-:Y:S01]  /*0590*/  USHF.R.S32.HI UR51, URZ, 0x1f, UR48 ;  /* 0x0000001f3f337899 */ /* 0x000fe20008011430 */
[----:B------:R-:W-:Y:S01]  /*05a0*/  LEA.HI R13, R4, R2, RZ, 0x3 ;  /* 0x00000002040d7211 */ /* 0x000fe200078f18ff */
[----:B------:R-:W-:Y:S01]  /*05b0*/  ULDC UR43, c[0x0][0x2e8] ;  /* 0x0000ba00002b7ab9 */ /* 0x000fe20000000800 */
[----:B------:R-:W-:Y:S01]  /*05c0*/  LOP3.LUT R5, R3, 0x38, R20, 0xf8, !PT ;  /* 0x0000003803057812 */ /* 0x000fe200078ef814 */
[----:B------:R-:W-:Y:S01]  /*05d0*/  STL [R1+0x48], R20 ;  /* 0x0000481401007387 */ /* 0x000fe20000100800 */
[----:B------:R-:W-:Y:S02]  /*05e0*/  SHF.R.U32.HI R4, RZ, 0x3, R3 ;  /* 0x00000003ff047819 */ /* 0x000fe40000011603 */
[----:B------:R-:W-:-:S02]  /*05f0*/  LOP3.LUT R3, R13, 0xfffffff8, RZ, 0xc0, !PT ;  /* 0xfffffff80d037812 */ /* 0x000fc400078ec0ff */
[C---:B------:R-:W-:Y:S01]  /*0600*/  LOP3.LUT P3, RZ, R0.reuse, 0x2, RZ, 0xc0, !PT ;  /* 0x0000000200ff7812 */ /* 0x040fe2000786c0ff */
[----:B------:R-:W-:Y:S01]  /*0610*/  IMAD.SHL.U32 R0, R0, 0x40, RZ ;  /* 0x0000004000007824 */ /* 0x000fe200078e00ff */
[----:B------:R-:W-:Y:S01]  /*0620*/  LOP3.LUT R9, R5, R4, RZ, 0x3c, !PT ;  /* 0x0000000405097212 */ /* 0x000fe200078e3cff */
[----:B------:R-:W-:Y:S01]  /*0630*/  IMAD.IADD R10, R2, 0x1, -R3 ;  /* 0x00000001020a7824 */ /* 0x000fe200078e0a03 */
[----:B------:R-:W-:Y:S01]  /*0640*/  LOP3.LUT R3, R8, 0x1, RZ, 0xc0, !PT ;  /* 0x0000000108037812 */ /* 0x000fe200078ec0ff */
[----:B------:R-:W-:Y:S01]  /*0650*/  IMAD.SHL.U32 R2, R14, 0x10, RZ ;  /* 0x000000100e027824 */ /* 0x000fe200078e00ff */
[----:B------:R-:W-:Y:S02]  /*0660*/  LOP3.LUT R0, R0, 0x1c0, RZ, 0xc0, !PT ;  /* 0x000001c000007812 */ /* 0x000fe400078ec0ff */
[----:B------:R-:W-:Y:S01]  /*0670*/  ISETP.NE.U32.AND P0, PT, R3, 0x1, PT ;  /* 0x000000010300780c */ /* 0x000fe20003f05070 */
[----:B------:R-:W-:Y:S01]  /*0680*/  IMAD.SHL.U32 R3, R12, 0x200, RZ ;  /* 0x000002000c037824 */ /* 0x000fe200078e00ff */
[----:B------:R-:W-:-:S02]  /*0690*/  SHF.R.S32.HI R7, RZ, 0x7, R7 ;  /* 0x00000007ff077819 */ /* 0x000fc40000011407 */
[C---:B------:R-:W-:Y:S02]  /*06a0*/  LOP3.LUT R2, R0.reuse, 0x10, R2, 0xf8, !PT ;  /* 0x0000001000027812 */ /* 0x040fe400078ef802 */
[----:B------:R-:W-:Y:S02]  /*06b0*/  LOP3.LUT R5, R0, 0x8, R6, 0xf8, !PT ;  /* 0x0000000800057812 */ /* 0x000fe400078ef806 */
[----:B------:R-:W-:Y:S02]  /*06c0*/  SHF.R.U32.HI R4, RZ, 0x3, R0 ;  /* 0x00000003ff047819 */ /* 0x000fe40000011600 */
[----:B------:R-:W-:Y:S01]  /*06d0*/  LOP3.LUT R6, R2, 0x8, R6, 0xf8, !PT ;  /* 0x0000000802067812 */ /* 0x000fe200078ef806 */
[----:B------:R-:W-:Y:S01]  /*06e0*/  IMAD R2, R7, 0x800, R3 ;  /* 0x0000080007027824 */ /* 0x000fe200078e0203 */
[----:B------:R-:W-:Y:S02]  /*06f0*/  LOP3.LUT R0, R5, R4, RZ, 0x3c, !PT ;  /* 0x0000000405007212 */ /* 0x000fe400078e3cff */
[----:B------:R-:W-:Y:S01]  /*0700*/  LEA.HI R5, R11, R16, RZ, 0x6 ;  /* 0x000000100b057211 */ /* 0x000fe200078f30ff */
[----:B------:R-:W-:Y:S01]  /*0710*/  IMAD.U32 R11, RZ, RZ, UR14 ;  /* 0x0000000eff0b7e24 */ /* 0x000fe2000f8e00ff */
        /* <DEDUP_REMOVED lines=11> */
[----:B------:R-:W-:-:S02]  /*07d0*/  IMAD.SHL.U32 R2, R8, 0x40, RZ ;  /* 0x0000004008027824 */ /* 0x000fc400078e00ff */
[----:B------:R-:W-:Y:S01]  /*07e0*/  IMAD.IADD R9, R16, 0x1, -R3 ;  /* 0x0000000110097824 */ /* 0x000fe200078e0a03 */
        /* <DEDUP_REMOVED lines=8> */
[----:B------:R-:W-:Y:S02]  /*0870*/  SHF.R.U32.HI R6, RZ, 0x3, R2 ;  /* 0x00000003ff067819 */ /* 0x000fe40000011602 */
[----:B------:R-:W-:Y:S01]  /*0880*/  LOP3.LUT R5, R2, 0x20, R5, 0xf8, !PT ;  /* 0x0000002002057812 */ /* 0x000fe200078ef805 */
[----:B------:R1:W-:Y:S01]  /*0890*/  STL [R1+0x84], R8 ;  /* 0x0000840801007387 */ /* 0x0003e20000100800 */
[----:B------:R-:W-:-:S02]  /*08a0*/  SEL R10, R10, 0x10, !P0 ;  /* 0x000000100a0a7807 */ /* 0x000fc40004000000 */
[----:B-1----:R-:W-:Y:S01]  /*08b0*/  LOP3.LUT R8, R6, R2, R3, 0x1e, !PT ;  /* 0x0000000206087212 */ /* 0x002fe200078e1e03 */
[----:B------:R-:W-:Y:S01]  /*08c0*/  IMAD.SHL.U32 R2, R9, 0x2, RZ ;  /* 0x0000000209027824 */ /* 0x000fe200078e00ff */
[----:B------:R-:W-:Y:S01]  /*08d0*/  LOP3.LUT R6, R5, R6, RZ, 0x3c, !PT ;  /* 0x0000000605067212 */ /* 0x000fe200078e3cff */
[----:B------:R-:W-:Y:S02]  /*08e0*/  IMAD.U32 R3, RZ, RZ, UR8 ;  /* 0x00000008ff037e24 */ /* 0x000fe4000f8e00ff */
[--C-:B------:R-:W-:Y:S02]  /*08f0*/  IMAD R5, R15, 0x400, R2.reuse ;  /* 0x000004000f057824 */ /* 0x100fe400078e0202 */
[----:B------:R-:W-:Y:S01]  /*0900*/  IMAD R3, R14, 0x400, R2 ;  /* 0x000004000e037824 */ /* 0x000fe200078e0202 */
[----:B------:R-:W-:Y:S01]  /*0910*/  LOP3.LUT R2, R7, 0x1c0, RZ, 0xc0, !PT ;  /* 0x000001c007027812 */ /* 0x000fe200078ec0ff */
[----:B------:R-:W-:Y:S02]  /*0920*/  IMAD.IADD R17, R5, 0x1, R6 ;  /* 0x0000000105117824 */ /* 0x000fe400078e0206 */
[----:B------:R-:W-:Y:S01]  /*0930*/  IMAD.IADD R16, R3, 0x1, R8 ;  /* 0x0000000103107824 */ /* 0x000fe200078e0208 */
[--C-:B------:R-:W-:Y:S01]  /*0940*/  SHF.R.U32.HI R3, RZ, 0x3, R2.reuse ;  /* 0x00000003ff037819 */ /* 0x100fe20000011602 */
[----:B------:R-:W-:Y:S01]  /*0950*/  IMAD.SHL.U32 R5, R12, 0x8, RZ ;  /* 0x000000080c057824 */ /* 0x000fe200078e00ff */
[----:B------:R-:W-:Y:S01]  /*0960*/  IADD3 R12, R20, 0x80, RZ ;  /* 0x00000080140c7810 */ /* 0x000fe20007ffe0ff */
[----:B------:R-:W-:Y:S01]  /*0970*/  IMAD.SHL.U32 R8, R13, 0x40, RZ ;  /* 0x000000400d087824 */ /* 0x000fe200078e00ff */
[----:B------:R-:W-:Y:S01]  /*0980*/  LOP3.LUT R6, R3, R11, R2, 0x1e, !PT ;  /* 0x0000000b03067212 */ /* 0x000fe200078e1e02 */
[----:B------:R-:W-:Y:S01]  /*0990*/  IMAD.SHL.U32 R11, R18, 0x2, RZ ;  /* 0x00000002120b7824 */ /* 0x000fe200078e00ff */
[----:B------:R-:W-:-:S02]  /*09a0*/  LOP3.LUT R5, R2, 0x8, R5, 0xf8, !PT ;  /* 0x0000000802057812 */ /* 0x000fc400078ef805 */
[----:B------:R-:W-:Y:S02]  /*09b0*/  LOP3.LUT R8, R8, 0xfffffe00, RZ, 0xc0, !PT ;  /* 0xfffffe0008087812 */ /* 0x000fe400078ec0ff */
[----:B------:R-:W-:Y:S02]  /*09c0*/  SHF.R.S32.HI R2, RZ, 0x2, R19 ;  /* 0x00000002ff027819 */ /* 0x000fe40000011413 */
[----:B------:R-:W-:Y:S01]  /*09d0*/  LOP3.LUT R3, R5, R3, RZ, 0x3c, !PT ;  /* 0x0000000305037212 */ /* 0x000fe200078e3cff */
[C-C-:B------:R-:W-:Y:S01]  /*09e0*/  IMAD R7, R15.reuse, 0x400, R8.reuse ;  /* 0x000004000f077824 */ /* 0x140fe200078e0208 */
[----:B------:R-:W-:Y:S01]  /*09f0*/  IADD3 R13, R20, 0x40, RZ ;  /* 0x00000040140d7810 */ /* 0x000fe20007ffe0ff */
[----:B------:R-:W-:Y:S01]  /*0a00*/  IMAD R9, R14, 0x400, R8 ;  /* 0x000004000e097824 */ /* 0x000fe200078e0208 */
[----:B------:R-:W-:Y:S01]  /*0a10*/  LOP3.LUT R8, R6, R8, RZ, 0xfc, !PT ;  /* 0x0000000806087212 */ /* 0x000fe200078efcff */
[----:B------:R-:W-:Y:S02]  /*0a20*/  IMAD R2, R15, 0x10, R2 ;  /* 0x000000100f027824 */ /* 0x000fe400078e0202 */
[----:B------:R-:W-:-:S02]  /*0a30*/  IMAD.MOV.U32 R6, RZ, RZ, 0x20 ;  /* 0x00000020ff067424 */ /* 0x000fc400078e00ff */
[----:B------:R-:W-:Y:S01]  /*0a40*/  IMAD.MOV.U32 R5, RZ, RZ, 0x40 ;  /* 0x00000040ff057424 */ /* 0x000fe200078e00ff */
[----:B------:R1:W-:Y:S01]  /*0a50*/  STL [R1+0x80], R2 ;  /* 0x0000800201007387 */ /* 0x0003e20000100800 */
[----:B------:R-:W-:Y:S02]  /*0a60*/  IMAD.IADD R7, R7, 0x1, R3 ;  /* 0x0000000107077824 */ /* 0x000fe400078e0203 */
[----:B------:R-:W-:Y:S01]  /*0a70*/  IMAD.IADD R9, R3, 0x1, R9 ;  /* 0x0000000103097824 */ /* 0x000fe200078e0209 */
[C---:B------:R-:W-:Y:S01]  /*0a80*/  SEL R3, R5.reuse, 0xffffffc0, !P4 ;  /* 0xffffffc005037807 */ /* 0x040fe20006000000 */
[----:B------:R2:W-:Y:S01]  /*0a90*/  STL [R1+0x68], R13 ;  /* 0x0000680d01007387 */ /* 0x0005e20000100800 */
[----:B------:R-:W-:Y:S02]  /*0aa0*/  SEL R5, R5, 0xffffffc0, !P6 ;  /* 0xffffffc005057807 */ /* 0x000fe40007000000 */
[----:B------:R-:W-:Y:S01]  /*0ab0*/  LEA R9, R9, 0x12000, 0x1 ;  /* 0x0001200009097811 */ /* 0x000fe200078e08ff */
[----:B------:R-:W-:Y:S01]  /*0ac0*/  STL [R1+0x6c], R12 ;  /* 0x00006c0c01007387 */ /* 0x000fe20000100800 */
[----:B------:R-:W-:-:S03]  /*0ad0*/  IMAD.IADD R252, R0, 0x1, R3 ;  /* 0x0000000100fc7824 */ /* 0x000fc600078e0203 */
[----:B------:R3:W-:Y:S04]  /*0ae0*/  STL [R1+0x2c], R11 ;  /* 0x00002c0b01007387 */ /* 0x0007e80000100800 */
[----:B------:R4:W-:Y:S01]  /*0af0*/  STL [R1], R0 ;  /* 0x0000000001007387 */ /* 0x0009e20000100800 */
[C---:B-1----:R-:W-:Y:S02]  /*0b00*/  SEL R2, R6.reuse, 0xffffffe0, !P3 ;  /* 0xffffffe006027807 */ /* 0x042fe40005800000 */
[----:B------:R-:W-:Y:S02]  /*0b10*/  SEL R6, R6, 0xffffffe0, !P5 ;  /* 0xffffffe006067807 */ /* 0x000fe40006800000 */
[----:B--2---:R-:W-:Y:S01]  /*0b20*/  LEA R13, R16, 0xc000, 0x1 ;  /* 0x0000c000100d7811 */ /* 0x004fe200078e08ff */
[--C-:B---3--:R-:W-:Y:S01]  /*0b30*/  IMAD.IADD R11, R0, 0x1, R2.reuse ;  /* 0x00000001000b7824 */ /* 0x108fe200078e0202 */
[----:B------:R-:W-:Y:S01]  /*0b40*/  IADD3 R2, R3, R0, R2 ;  /* 0x0000000003027210 */ /* 0x000fe20007ffe002 */
[----:B----4-:R-:W-:-:S03]  /*0b50*/  IMAD.SHL.U32 R0, R17, 0x2, RZ ;  /* 0x0000000211007824 */ /* 0x010fc600078e00ff */
        /* <DEDUP_REMOVED lines=31> */
[----:B------:R2:W-:Y:S02]  /*0d50*/  STL [R1+0x24], R4 ;  /* 0x0000240401007387 */ /* 0x0005e40000100800 */
.L_x_92:
        /* <DEDUP_REMOVED lines=53> */
.L_x_46:
        /* <DEDUP_REMOVED lines=21> */
[----:B------:R-:W-:Y:S02]  /*1200*/  UIADD3 UR7, UR12, 0x40, UR23 ;  /* 0x000000400c077890 */ /* 0x000fe4000fffe017 */
[----:B------:R-:W-:Y:S02]  /*1210*/  ULDC UR8, c[0x0][0x2e4] ;  /* 0x0000b90000087ab9 */ /* 0x000fe40000000800 */
[----:B------:R-:W-:Y:S02]  /*1220*/  UIADD3 UR7, UR7, UR8, -UR6 ;  /* 0x0000000807077290 */ /* 0x000fe4000fffe806 */
[----:B------:R-:W-:Y:S02]  /*1230*/  UIADD3 UR10, UR12, 0x3f, URZ ;  /* 0x0000003f0c0a7890 */ /* 0x000fe4000fffe03f */
[----:B------:R-:W-:Y:S02]  /*1240*/  UIADD3 UR7, UR7, 0x3f, URZ ;  /* 0x0000003f07077890 */ /* 0x000fe4000fffe03f */
[----:B------:R-:W-:-:S02]  /*1250*/  USHF.R.S32.HI UR13, URZ, 0x1f, UR10 ;  /* 0x0000001f3f0d7899 */ /* 0x000fc4000801140a */
[----:B------:R-:W-:Y:S02]  /*1260*/  USHF.R.S32.HI UR11, URZ, 0x1f, UR7 ;  /* 0x0000001f3f0b7899 */ /* 0x000fe40008011407 */
[----:B------:R-:W-:Y:S02]  /*1270*/  ULEA.HI UR10, UR13, UR10, URZ, 0x6 ;  /* 0x0000000a0d0a7291 */ /* 0x000fe4000f8f303f */
[----:B------:R-:W-:Y:S02]  /*1280*/  ULEA.HI UR7, UR11, UR7, URZ, 0x6 ;  /* 0x000000070b077291 */ /* 0x000fe4000f8f303f */
[----:B------:R-:W-:Y:S02]  /*1290*/  ULDC.64 UR14, c[0x0][0x178] ;  /* 0x00005e00000e7ab9 */ /* 0x000fe40000000a00 */
[----:B-1----:R-:W-:Y:S02]  /*12a0*/  UISETP.NE.AND UP0, UPT, UR25, -0x1, UPT ;  /* 0xffffffff1900788c */ /* 0x002fe4000bf05270 */
[----:B------:R-:W-:-:S02]  /*12b0*/  UIMAD.WIDE.U32 UR8, UR36, UR14, URZ ;  /* 0x0000000e240872a5 */ /* 0x000fc4000f8e003f */
[----:B------:R-:W-:Y:S02]  /*12c0*/  UIMAD UR14, UR42, UR14, URZ ;  /* 0x0000000e2a0e72a4 */ /* 0x000fe4000f8e023f */
[----:B------:R-:W-:Y:S01]  /*12d0*/  USHF.R.S32.HI UR10, URZ, 0x6, UR10 ;  /* 0x000000063f0a7899 */ /* 0x000fe2000801140a */
[----:B------:R-:W-:Y:S01]  /*12e0*/  PLOP3.LUT P1, PT, PT, PT, UP0, 0x80, 0x0 ;  /* 0x000000000000781c */ /* 0x000fe20003f2f008 */
[----:B------:R-:W-:Y:S02]  /*12f0*/  USHF.R.S32.HI UR7, URZ, 0x6, UR7 ;  /* 0x000000063f077899 */ /* 0x000fe40008011407 */
[----:B------:R-:W-:Y:S02]  /*1300*/  UIMAD UR13, UR36, UR15, UR14 ;  /* 0x0000000f240d72a4 */ /* 0x000fe4000f8e020e */
[----:B------:R-:W-:Y:S02]  /*1310*/  UISETP.LT.AND UP2, UPT, UR10, UR7, UPT ;  /* 0x000000070a00728c */ /* 0x000fe4000bf41270 */
[----:B------:R-:W-:-:S02]  /*1320*/  ULDC.64 UR14, c[0x0][0x190] ;  /* 0x00006400000e7ab9 */ /* 0x000fc40000000a00 */
[----:B------:R-:W-:Y:S02]  /*1330*/  USEL UR34, UR10, UR7, UP2 ;  /* 0x000000070a227287 */ /* 0x000fe40009000000 */
[----:B------:R-:W-:Y:S02]  /*1340*/  UISETP.NE.AND UP3, UPT, UR16, -0x1, UPT ;  /* 0xffffffff1000788c */ /* 0x000fe4000bf65270 */
[----:B------:R-:W-:Y:S02]  /*1350*/  UIMAD.WIDE.U32 UR10, UR16, UR14, URZ ;  /* 0x0000000e100a72a5 */ /* 0x000fe4000f8e003f */
[----:B------:R-:W-:Y:S02]  /*1360*/  @UP0 UIADD3 UR7, UR21, UR25, URZ ;  /* 0x0000001915070290 */ /* 0x000fe4000fffe03f */
[----:B------:R-:W-:Y:S02]  /*1370*/  ULDC.64 UR18, c[0x0][0x198] ;  /* 0x0000660000127ab9 */ /* 0x000fe40000000a00 */
[----:B------:R-:W-:-:S02]  /*1380*/  UIADD3 UR37, UR9, UR13, URZ ;  /* 0x0000000d09257290 */ /* 0x000fc4000fffe03f */
[----:B------:R-:W-:Y:S02]  /*1390*/  USEL UR41, UR8, UR10, !UP3 ;  /* 0x0000000a08297287 */ /* 0x000fe4000d800000 */
[----:B------:R-:W-:Y:S02]  /*13a0*/  @UP0 UIMAD.WIDE.U32 UR8, UR7, UR18, URZ ;  /* 0x00000012070802a5 */ /* 0x000fe4000f8e003f */
[----:B------:R-:W-:Y:S02]  /*13b0*/  UIMAD UR10, UR16, UR15, URZ ;  /* 0x0000000f100a72a4 */ /* 0x000fe4000f8e023f */
[----:B------:R-:W-:Y:S02]  /*13c0*/  ULEA UR18, UR34, 0xffffffc0, 0x6 ;  /* 0xffffffc022127891 */ /* 0x000fe4000f8e303f */
[----:B------:R-:W-:Y:S02]  /*13d0*/  @UP0 UIMAD UR30, UR7, UR19, UR9 ;  /* 0x00000013071e02a4 */ /* 0x000fe4000f8e0209 */
[----:B------:R-:W-:-:S02]  /*13e0*/  @UP3 UIADD3 UR37, UR11, UR10, URZ ;  /* 0x0000000a0b253290 */ /* 0x000fc4000fffe03f */
[----:B------:R-:W-:Y:S02]  /*13f0*/  USHF.R.S32.HI UR32, URZ, 0x1f, UR18 ;  /* 0x0000001f3f207899 */ /* 0x000fe40008011412 */
        /* <DEDUP_REMOVED lines=14> */
.L_x_48:
        /* <DEDUP_REMOVED lines=9> */
[----:B------:R-:W-:Y:S02]  /*1570*/  ULDC.64 UR10, c[0x0][0x188] ;  /* 0x00006200000a7ab9 */ /* 0x000fe40000000a00 */
[----:B------:R-:W-:Y:S02]  /*1580*/  UIMAD UR13, UR21, UR9, UR7 ;  /* 0x00000009150d72a4 */ /* 0x000fe4000f8e0207 */
[----:B------:R-:W-:-:S02]  /*1590*/  UIMAD.WIDE.U32 UR8, UR21, UR8, URZ ;  /* 0x00000008150872a5 */ /* 0x000fc4000f8e003f */
[----:B------:R-:W-:Y:S02]  /*15a0*/  UIMAD UR7, UR42, UR10, URZ ;  /* 0x0000000a2a0772a4 */ /* 0x000fe4000f8e023f */
[----:B------:R-:W-:Y:S02]  /*15b0*/  UIADD3 UR9, UR9, UR13, URZ ;  /* 0x0000000d09097290 */ /* 0x000fe4000fffe03f */
[----:B------:R-:W-:Y:S02]  /*15c0*/  UIMAD UR7, UR36, UR11, UR7 ;  /* 0x0000000b240772a4 */ /* 0x000fe4000f8e0207 */
[----:B------:R-:W-:-:S04]  /*15d0*/  UIMAD.WIDE.U32 UR8, UR36, UR10, UR8 ;  /* 0x0000000a240872a5 */ /* 0x000fc8000f8e0008 */
[----:B------:R-:W-:-:S03]  /*15e0*/  UIADD3 UR35, UR9, UR7, URZ ;  /* 0x0000000709237290 */ /* 0x000fc6000fffe03f */
[----:B------:R-:W-:Y:S02]  /*15f0*/  UMOV UR33, UR8 ;  /* 0x0000000800217c82 */ /* 0x000fe40008000000 */
.L_x_49:
        /* <DEDUP_REMOVED lines=8> */
[----:B------:R-:W-:Y:S02]  /*1680*/  USHF.R.S32.HI UR19, URZ, 0x1f, UR23 ;  /* 0x0000001f3f137899 */ /* 0x000fe40008011417 */
[----:B------:R-:W-:-:S02]  /*1690*/  @UP3 UMOV UR28, UR8 ;  /* 0x00000008001c3c82 */ /* 0x000fc40008000000 */
[----:B------:R-:W-:Y:S02]  /*16a0*/  ULDC.64 UR8, c[0x0][0x368] ;  /* 0x0000da0000087ab9 */ /* 0x000fe40000000a00 */
[----:B------:R-:W-:Y:S02]  /*16b0*/  @!UP3 UIMAD UR7, UR42, UR8, URZ ;  /* 0x000000082a07b2a4 */ /* 0x000fe4000f8e023f */
[----:B------:R-:W-:Y:S02]  /*16c0*/  ULDC.64 UR10, c[0x0][0x3d8] ;  /* 0x0000f600000a7ab9 */ /* 0x000fe40000000a00 */
[----:B------:R-:W-:Y:S01]  /*16d0*/  @!UP3 UIMAD UR7, UR36, UR9, UR7 ;  /* 0x000000092407b2a4 */ /* 0x000fe2000f8e0207 */
[----:B-1----:R-:W1:Y:S01]  /*16e0*/  MUFU.RCP R4, R4 ;  /* 0x0000000400047308 */ /* 0x002e620000001000 */
[----:B------:R-:W-:-:S04]  /*16f0*/  @!UP3 UIMAD.WIDE.U32 UR8, UR36, UR8, URZ ;  /* 0x000000082408b2a5 */ /* 0x000fc8000f8e003f */
[----:B------:R-:W-:Y:S02]  /*1700*/  @!UP3 UIADD3 UR31, UR9, UR7, URZ ;  /* 0x00000007091fb290 */ /* 0x000fe4000fffe03f */
[----:B------:R-:W-:Y:S01]  /*1710*/  UIMAD UR7, UR42, UR13, UR55 ;  /* 0x0000000d2a0772a4 */ /* 0x000fe2000f8e0237 */
[----:B------:R-:W2:Y:S01]  /*1720*/  S2UR UR13, SR_CTAID.X ;  /* 0x00000000000d79c3 */ /* 0x000ea20000002500 */
        /* <DEDUP_REMOVED lines=8> */
[----:B------:R-:W-:-:S04]  /*17b0*/  UIMAD UR7, UR39, UR16, URZ ;  /* 0x00000010270772a4 */ /* 0x000fc8000f8e023f */
[----:B------:R-:W-:Y:S02]  /*17c0*/  @UP3 UIADD3 UR14, UR9, UR7, URZ ;  /* 0x00000007090e3290 */ /* 0x000fe4000fffe03f */
[----:B------:R-:W-:-:S04]  /*17d0*/  USHF.L.U64.HI UR7, UR36, 0x7, UR42 ;  /* 0x0000000724077899 */ /* 0x000fc8000801022a */
[----:B------:R-:W-:Y:S02]  /*17e0*/  USEL UR7, UR7, URZ, UP1 ;  /* 0x0000003f07077287 */ /* 0x000fe40008800000 */
[----:B--2---:R-:W-:Y:S01]  /*17f0*/  UIMAD.WIDE.U32 UR8, UR13, UR10, URZ ;  /* 0x0000000a0d0872a5 */ /* 0x004fe2000f8e003f */
[----:B-1----:R-:W-:-:S03]  /*1800*/  IMAD.MOV R4, RZ, RZ, -R5 ;  /* 0x000000ffff047224 */ /* 0x002fc600078e0a05 */
[----:B------:R-:W-:Y:S02]  /*1810*/  UIMAD UR11, UR13, UR11, UR9 ;  /* 0x0000000b0d0b72a4 */ /* 0x000fe4000f8e0209 */
[----:B------:R-:W-:Y:S01]  /*1820*/  USHF.L.U32 UR13, UR36, 0x7, URZ ;  /* 0x00000007240d7899 */ /* 0x000fe2000800063f */
[----:B------:R-:W-:Y:S01]  /*1830*/  IMAD R6, R4, R8, RZ ;  /* 0x0000000804067224 */ /* 0x000fe200078e02ff */
[----:B------:R-:W-:Y:S01]  /*1840*/  USEL UR15, UR8, URZ, UP6 ;  /* 0x0000003f080f7287 */ /* 0x000fe2000b000000 */
[----:B------:R-:W-:Y:S01]  /*1850*/  IMAD.MOV.U32 R4, RZ, RZ, RZ ;  /* 0x000000ffff047224 */ /* 0x000fe200078e00ff */
[----:B------:R-:W-:-:S03]  /*1860*/  USEL UR8, UR13, URZ, UP1 ;  /* 0x0000003f0d087287 */ /* 0x000fc60008800000 */
[----:B------:R-:W-:Y:S01]  /*1870*/  IMAD.HI.U32 R4, R5, R6, R4 ;  /* 0x0000000605047227 */ /* 0x000fe200078e0004 */
[----:B------:R-:W-:Y:S02]  /*1880*/  UIADD3 UR8, UP1, UR18, UR8, URZ ;  /* 0x0000000812087290 */ /* 0x000fe4000ff3e03f */
[----:B------:R-:W-:Y:S01]  /*1890*/  ULDC UR13, c[0x0][0x234] ;  /* 0x00008d00000d7ab9 */ /* 0x000fe20000000800 */
[----:B------:R-:W-:Y:S01]  /*18a0*/  IMAD.MOV.U32 R5, RZ, RZ, R7 ;  /* 0x000000ffff057224 */ /* 0x000fe200078e0007 */
[----:B------:R-:W-:Y:S02]  /*18b0*/  UIADD3.X UR9, UR32, UR7, URZ, UP1, !UPT ;  /* 0x0000000720097290 */ /* 0x000fe40008ffe43f */
[----:B------:R-:W-:Y:S01]  /*18c0*/  UIMAD UR7, UR39, UR8, URZ ;  /* 0x00000008270772a4 */ /* 0x000fe2000f8e023f */
[----:B------:R-:W-:-:S03]  /*18d0*/  IMAD.HI.U32 R4, R4, R5, RZ ;  /* 0x0000000504047227 */ /* 0x000fc600078e00ff */
[----:B------:R-:W-:Y:S01]  /*18e0*/  UIMAD UR10, UR38, UR9, UR7 ;  /* 0x00000009260a72a4 */ /* 0x000fe2000f8e0207 */
[----:B------:R-:W-:Y:S01]  /*18f0*/  IMAD.MOV R6, RZ, RZ, -R4 ;  /* 0x000000ffff067224 */ /* 0x000fe200078e0a04 */
[----:B------:R-:W-:Y:S02]  /*1900*/  @UP5 USEL UR7, UR57, UR16, !UP3 ;  /* 0x0000001039075287 */ /* 0x000fe4000d800000 */
[----:B------:R-:W-:Y:S01]  /*1910*/  UIMAD.WIDE.U32 UR8, UR38, UR8, URZ ;  /* 0x00000008260872a5 */ /* 0x000fe2000f8e003f */
[C---:B------:R-:W-:Y:S01]  /*1920*/  IMAD R5, R8.reuse, R6, R5 ;  /* 0x0000000608057224 */ /* 0x040fe200078e0205 */
[----:B------:R-:W-:Y:S02]  /*1930*/  @UP5 UIMAD UR17, UR40, UR13, UR7 ;  /* 0x0000000d281152a4 */ /* 0x000fe4000f8e0207 */
[----:B------:R-:W-:Y:S02]  /*1940*/  USEL UR13, UR11, URZ, UP6 ;  /* 0x0000003f0b0d7287 */ /* 0x000fe4000b000000 */
[----:B------:R-:W-:Y:S01]  /*1950*/  ISETP.GT.U32.AND P0, PT, R8, R5, PT ;  /* 0x000000050800720c */ /* 0x000fe20003f04070 */
[----:B------:R-:W-:-:S02]  /*1960*/  UIADD3 UR10, UR9, UR10, URZ ;  /* 0x0000000a090a7290 */ /* 0x000fc4000fffe03f */
[----:B------:R-:W-:-:S10]  /*1970*/  @!UP5 UMOV UR17, UR52 ;  /* 0x000000340011dc82 */ /* 0x000fd40008000000 */
        /* <DEDUP_REMOVED lines=16> */
.L_x_50:
[----:B------:R-:W-:Y:S02]  /*1a80*/  UMOV UR11, UR53 ;  /* 0x00000035000b7c82 */ /* 0x000fe40008000000 */
.L_x_51:
[----:B------:R-:W2:Y:S04]  /*1a90*/  LDL.64 R4, [R1+0x48] ;  /* 0x0000480001047983 */ /* 0x000ea80000100a00 */
[----:B------:R1:W2:Y:S01]  /*1aa0*/  LDL.64 R26, [R1+0x48] ;  /* 0x00004800011a7983 */ /* 0x0002a20000100a00 */
[----:B------:R-:W-:Y:S01]  /*1ab0*/  UIADD3 UR8, UP4, UP3, UR8, UR48, UR50 ;  /* 0x0000003008087290 */ /* 0x000fe2000fb9e032 */
[----:B------:R-:W-:Y:S01]  /*1ac0*/  IMAD.U32 R12, RZ, RZ, UR5 ;  /* 0x00000005ff0c7e24 */ /* 0x000fe2000f8e00ff */
[----:B------:R-:W-:Y:S01]  /*1ad0*/  BSSY B1, `(.L_x_47) ;  /* 0x000075f000017945 */ /* 0x000fe20003800000 */
[----:B------:R-:W3:Y:S01]  /*1ae0*/  S2R R28, SR_TID.X ;  /* 0x00000000001c7919 */ /* 0x000ee20000002100 */
[----:B------:R-:W-:Y:S01]  /*1af0*/  UIADD3 UR27, UP2, UP1, UR15, UR8, UR20 ;  /* 0x000000080f1b7290 */ /* 0x000fe2000f95e014 */
[----:B------:R-:W-:Y:S01]  /*1b00*/  IMAD.U32 R10, RZ, RZ, UR4 ;  /* 0x00000004ff0a7e24 */ /* 0x000fe2000f8e00ff */
[----:B------:R-:W-:Y:S01]  /*1b10*/  UIADD3.X UR7, UR10, UR51, UR56, UP4, UP3 ;  /* 0x000000330a077290 */ /* 0x000fe2000a7e6438 */
[----:B------:R-:W4:Y:S01]  /*1b20*/  S2R R29, SR_TID.X ;  /* 0x00000000001d7919 */ /* 0x000f220000002100 */
[----:B------:R-:W-:Y:S01]  /*1b30*/  ULDC.64 UR8, c[0x0][0x1a8] ;  /* 0x00006a0000087ab9 */ /* 0x000fe20000000a00 */
[----:B------:R-:W-:Y:S01]  /*1b40*/  IMAD.U32 R11, RZ, RZ, UR18 ;  /* 0x00000012ff0b7e24 */ /* 0x000fe2000f8e00ff */
[----:B------:R-:W-:Y:S01]  /*1b50*/  UIADD3.X UR26, UR13, UR7, UR14, UP2, UP1 ;  /* 0x000000070d1a7290 */ /* 0x000fe200097e240e */
[----:B------:R-:W5:Y:S01]  /*1b60*/  S2R R23, SR_TID.X ;  /* 0x0000000000177919 */ /* 0x000f620000002100 */
[----:B------:R-:W-:-:S02]  /*1b70*/  UIMAD UR7, UR60, UR8, URZ ;  /* 0x000000083c0772a4 */ /* 0x000fc4000f8e023f */
[----:B------:R-:W-:Y:S02]  /*1b80*/  UMOV UR14, 0x4 ;  /* 0x00000004000e7882 */ /* 0x000fe40000000000 */
[----:B------:R-:W-:Y:S02]  /*1b90*/  UIMAD UR24, UR40, UR9, UR7 ;  /* 0x00000009281872a4 */ /* 0x000fe4000f8e0207 */
[----:B------:R-:W-:Y:S02]  /*1ba0*/  ULDC.64 UR4, c[0x0][0x3c8] ;  /* 0x0000f20000047ab9 */ /* 0x000fe40000000a00 */
        /* <DEDUP_REMOVED lines=11> */
[----:B------:R-:W-:Y:S01]  /*1c60*/  UIMAD.WIDE UR8, UR8, UR14, UR4 ;  /* 0x0000000e080872a5 */ /* 0x000fe2000f8e0204 */
[----:B------:R-:W-:Y:S01]  /*1c70*/  SHF.R.S32.HI R22, RZ, 0x1f, R28 ;  /* 0x0000001fff167819 */ /* 0x000fe2000001141c */
[----:B------:R-:W-:Y:S01]  /*1c80*/  UIADD3 UR7, -UR6, UR12, UR23 ;  /* 0x0000000c06077290 */ /* 0x000fe2000fffe117 */
[----:B------:R-:W-:Y:S01]  /*1c90*/  IADD3 R6, P0, R28, UR18, RZ ;  /* 0x000000121c067c10 */ /* 0x000fe2000ff1e0ff */
[----:B------:R-:W-:-:S03]  /*1ca0*/  ULDC.64 UR4, c[0x0][0x200] ;  /* 0x0000800000047ab9 */ /* 0x000fc60000000a00 */
[----:B------:R-:W-:Y:S01]  /*1cb0*/  IADD3.X R7, R22, UR32, RZ, P0, !PT ;  /* 0x0000002016077c10 */ /* 0x000fe200087fe4ff */
[----:B------:R-:W-:Y:S02]  /*1cc0*/  UMOV UR16, UR8 ;  /* 0x0000000800107c82 */ /* 0x000fe40008000000 */
[----:B------:R-:W-:Y:S02]  /*1cd0*/  UIADD3 UR8, UR18, UR17, URZ ;  /* 0x0000001112087290 */ /* 0x000fe4000fffe03f */
[----:B------:R-:W-:Y:S01]  /*1ce0*/  IMAD R7, R7, c[0x0][0x190], RZ ;  /* 0x0000640007077a24 */ /* 0x000fe200078e02ff */
[----:B------:R-:W-:Y:S02]  /*1cf0*/  UMOV UR15, UR9 ;  /* 0x00000009000f7c82 */ /* 0x000fe40008000000 */
[----:B------:R-:W-:Y:S01]  /*1d00*/  UIMAD.WIDE UR8, UR8, UR14, UR4 ;  /* 0x0000000e080872a5 */ /* 0x000fe2000f8e0204 */
[----:B------:R3:W4:Y:S01]  /*1d10*/  R2UR UR4, R10 ;  /* 0x000000000a0473c2 */ /* 0x00072200000e0000 */
[----:B------:R-:W-:-:S02]  /*1d20*/  ULDC UR32, c[0x0][0x2e8] ;  /* 0x0000ba0000207ab9 */ /* 0x000fc40000000800 */
[----:B------:R-:W-:-:S03]  /*1d30*/  UIADD3 UR7, UR7, -UR32, URZ ;  /* 0x8000002007077290 */ /* 0x000fc6000fffe03f */
[----:B------:R-:W-:Y:S02]  /*1d40*/  UMOV UR14, UR8 ;  /* 0x00000008000e7c82 */ /* 0x000fe40008000000 */
[----:B------:R-:W-:Y:S01]  /*1d50*/  USHF.R.S32.HI UR17, URZ, 0x1f, UR7 ;  /* 0x0000001f3f117899 */ /* 0x000fe20008011407 */
[----:B------:R1:W1:Y:S01]  /*1d60*/  R2UR UR5, R12 ;  /* 0x000000000c0573c2 */ /* 0x00026200000e0000 */
[----:B------:R-:W-:Y:S02]  /*1d70*/  UMOV UR13, UR9 ;  /* 0x00000009000d7c82 */ /* 0x000fe40008000000 */
[----:B------:R-:W-:Y:S02]  /*1d80*/  ULEA.HI UR17, UR17, UR7, URZ, 0x6 ;  /* 0x0000000711117291 */ /* 0x000fe4000f8f303f */
[----:B------:R-:W-:Y:S02]  /*1d90*/  UIADD3 UR7, UR34, -0x1, URZ ;  /* 0xffffffff22077890 */ /* 0x000fe4000fffe03f */
[----:B------:R-:W-:-:S04]  /*1da0*/  USHF.R.S32.HI UR17, URZ, 0x6, UR17 ;  /* 0x000000063f117899 */ /* 0x000fc80008011411 */
[----:B------:R-:W-:-:S04]  /*1db0*/  UISETP.LT.AND UP1, UPT, URZ, UR17, UPT ;  /* 0x000000113f00728c */ /* 0x000fc8000bf21270 */
[----:B------:R-:W-:-:S04]  /*1dc0*/  USEL UR17, URZ, UR17, !UP1 ;  /* 0x000000113f117287 */ /* 0x000fc8000c800000 */
[----:B------:R-:W-:Y:S01]  /*1dd0*/  UISETP.GT.AND UP1, UPT, UR34, UR17, UPT ;  /* 0x000000112200728c */ /* 0x000fe2000bf24270 */
[----:B--2---:R-:W-:-:S05]  /*1de0*/  IMAD.MOV.U32 R26, RZ, RZ, R4 ;  /* 0x000000ffff1a7224 */ /* 0x004fca00078e0004 */
[----:B------:R-:W-:-:S05]  /*1df0*/  SHF.R.S32.HI R27, RZ, 0x1f, R26 ;  /* 0x0000001fff1b7819 */ /* 0x000fca000001141a */
[C---:B------:R-:W-:Y:S01]  /*1e00*/  IMAD.WIDE.U32 R4, R6.reuse, c[0x0][0x190], R26 ;  /* 0x0000640006047a25 */ /* 0x040fe200078e001a */
[----:B------:R2:W-:Y:S03]  /*1e10*/  STL [R1+0x4c], R27 ;  /* 0x00004c1b01007387 */ /* 0x0005e60000100800 */
[----:B------:R-:W-:Y:S01]  /*1e20*/  IMAD R6, R6, c[0x0][0x194], R7 ;  /* 0x0000650006067a24 */ /* 0x000fe200078e0207 */
[----:B------:R-:W-:Y:S02]  /*1e30*/  IADD3 R8, P0, R4, UR41, RZ ;  /* 0x0000002904087c10 */ /* 0x000fe4000ff1e0ff */
[----:B------:R-:W-:Y:S02]  /*1e40*/  LEA.HI R7, R24, R23, RZ, 0x5 ;  /* 0x0000001718077211 */ /* 0x000fe400078f28ff */
[----:B------:R-:W-:Y:S02]  /*1e50*/  IADD3.X R9, R5, UR37, R6, P0, !PT ;  /* 0x0000002505097c10 */ /* 0x000fe400087fe406 */
[----:B------:R-:W-:-:S02]  /*1e60*/  LOP3.LUT R6, R7, 0xffffffe0, RZ, 0xc0, !PT ;  /* 0xffffffe007067812 */ /* 0x000fc400078ec0ff */
[----:B------:R-:W-:Y:S02]  /*1e70*/  IADD3 R4, P0, R26, UR28, RZ ;  /* 0x0000001c1a047c10 */ /* 0x000fe4000ff1e0ff */
[----:B------:R-:W-:Y:S01]  /*1e80*/  SHF.R.S32.HI R7, RZ, 0x5, R7 ;  /* 0x00000005ff077819 */ /* 0x000fe20000011407 */
[----:B------:R-:W-:Y:S01]  /*1e90*/  IMAD.IADD R6, R23, 0x1, -R6 ;  /* 0x0000000117067824 */ /* 0x000fe200078e0a06 */
[----:B------:R-:W-:-:S03]  /*1ea0*/  IADD3.X R5, R27, UR31, RZ, P0, !PT ;  /* 0x0000001f1b057c10 */ /* 0x000fc600087fe4ff */
[----:B------:R-:W-:Y:S02]  /*1eb0*/  IMAD R6, R7, UR49, R6 ;  /* 0x0000003107067c24 */ /* 0x000fe4000f8e0206 */
[----:B------:R-:W-:-:S03]  /*1ec0*/  IMAD.WIDE.U32 R4, R11, c[0x0][0x370], R4 ;  /* 0x0000dc000b047a25 */ /* 0x000fc600078e0004 */
[C---:B---3--:R-:W-:Y:S02]  /*1ed0*/  IADD3 R10, P0, R6.reuse, UR27, RZ ;  /* 0x0000001b060a7c10 */ /* 0x048fe4000ff1e0ff */
[----:B------:R-:W-:Y:S02]  /*1ee0*/  IADD3 R5, R5, UR10, RZ ;  /* 0x0000000a05057c10 */ /* 0x000fe4000fffe0ff */
[----:B------:R-:W-:Y:S01]  /*1ef0*/  LEA.HI.X.SX32 R11, R6, UR26, 0x1, P0 ;  /* 0x0000001a060b7c11 */ /* 0x000fe200080f0eff */
[----:B------:R-:W-:Y:S01]  /*1f00*/  IMAD.U32 R6, RZ, RZ, UR40 ;  /* 0x00000028ff067e24 */ /* 0x000fe2000f8e00ff */
[----:B------:R-:W-:-:S03]  /*1f10*/  LEA R14, P0, R10, c[0x0][0x350], 0x2 ;  /* 0x0000d4000a0e7a11 */ /* 0x000fc600078010ff */
[----:B------:R-:W-:Y:S01]  /*1f20*/  IMAD.WIDE.U32 R4, R6, c[0x0][0x378], R4 ;  /* 0x0000de0006047a25 */ /* 0x000fe200078e0004 */
[----:B------:R-:W-:Y:S02]  /*1f30*/  LEA.HI.X R15, R10, c[0x0][0x354], R11, 0x2, P0 ;  /* 0x0000d5000a0f7a11 */ /* 0x000fe400000f140b */
[----:B------:R-:W-:Y:S01]  /*1f40*/  PLOP3.LUT P0, PT, PT, PT, UP1, 0x80, 0x0 ;  /* 0x000000000000781c */ /* 0x000fe20003f0f018 */
[----:B------:R-:W-:Y:S01]  /*1f50*/  IMAD.MOV.U32 R6, RZ, RZ, R4 ;  /* 0x000000ffff067224 */ /* 0x000fe200078e0004 */
[----:B------:R-:W-:Y:S01]  /*1f60*/  IADD3 R7, R5, UR20, RZ ;  /* 0x0000001405077c10 */ /* 0x000fe2000fffe0ff */
[----:B------:R-:W-:Y:S01]  /*1f70*/  IMAD.U32 R5, RZ, RZ, UR40 ;  /* 0x00000028ff057e24 */ /* 0x000fe2000f8e00ff */
[----:B------:R2:W-:Y:S03]  /*1f80*/  STL.64 [R1+0x30], R14 ;  /* 0x0000300e01007387 */ /* 0x0005e60000100a00 */
[----:B------:R-:W-:-:S04]  /*1f90*/  IMAD.WIDE.U32 R8, R5, c[0x0][0x1a8], R8 ;  /* 0x00006a0005087a25 */ /* 0x000fc800078e0008 */
[----:B------:R-:W-:Y:S01]  /*1fa0*/  IMAD R5, R22, c[0x0][0x370], RZ ;  /* 0x0000dc0016057a24 */ /* 0x000fe200078e02ff */
[----:B------:R-:W-:Y:S01]  /*1fb0*/  IADD3 R20, R9, UR24, RZ ;  /* 0x0000001809147c10 */ /* 0x000fe2000fffe0ff */
[----:B------:R-:W-:Y:S01]  /*1fc0*/  IMAD.WIDE.U32 R6, R28, c[0x0][0x370], R6 ;  /* 0x0000dc001c067a25 */ /* 0x000fe200078e0006 */
[----:B------:R-:W-:-:S03]  /*1fd0*/  LEA R30, P3, R8, c[0x0][0x160], 0x1 ;  /* 0x00005800081e7a11 */ /* 0x000fc600078608ff */
[----:B------:R-:W-:Y:S01]  /*1fe0*/  IMAD R5, R28, c[0x0][0x374], R5 ;  /* 0x0000dd001c057a24 */ /* 0x000fe200078e0205 */
[----:B------:R-:W-:Y:S02]  /*1ff0*/  LEA R32, P2, R6, c[0x0][0x330], 0x1 ;  /* 0x0000cc0006207a11 */ /* 0x000fe400078408ff */
[----:B------:R-:W-:Y:S01]  /*2000*/  LEA.HI.X R31, R8, c[0x0][0x164], R20, 0x1, P3 ;  /* 0x00005900081f7a11 */ /* 0x000fe200018f0c14 */
[----:B------:R-:W-:-:S04]  /*2010*/  IMAD.IADD R19, R7, 0x1, R5 ;  /* 0x0000000107137824 */ /* 0x000fc800078e0205 */
[----:B------:R2:W-:Y:S01]  /*2020*/  STL.64 [R1+0x40], R30 ;  /* 0x0000401e01007387 */ /* 0x0005e20000100a00 */
[----:B------:R-:W-:-:S05]  /*2030*/  LEA.HI.X R33, R6, c[0x0][0x334], R19, 0x1, P2 ;  /* 0x0000cd0006217a11 */ /* 0x000fca00010f0c13 */
[----:B------:R2:W-:Y:S01]  /*2040*/  STL.64 [R1+0x38], R32 ;  /* 0x0000382001007387 */ /* 0x0005e20000100a00 */
[----:B-1--4-:R-:W-:Y:S05]  /*2050*/  @P0 BRA `(.L_x_52) ;  /* 0x000008c000000947 */ /* 0x012fea0003800000 */
        /* <DEDUP_REMOVED lines=18> */
.L_x_53:
        /* <DEDUP_REMOVED lines=18> */
.L_x_54:
[----:B------:R1:W5:Y:S01]  /*22a0*/  LDL R13, [R1+0x68] ;  /* 0x00006800010d7983 */ /* 0x0003620000100800 */
[----:B------:R-:W-:-:S03]  /*22b0*/  ULDC.64 UR8, c[0x0][0x3a0] ;  /* 0x0000e80000087ab9 */ /* 0x000fc60000000a00 */
[----:B------:R1:W5:Y:S01]  /*22c0*/  LDL R12, [R1+0x6c] ;  /* 0x00006c00010c7983 */ /* 0x0003620000100800 */
[----:B------:R-:W-:Y:S01]  /*22d0*/  IMAD.U32 R4, RZ, RZ, UR23 ;  /* 0x00000017ff047e24 */ /* 0x000fe2000f8e00ff */
[----:B------:R-:W-:Y:S01]  /*22e0*/  UIMAD UR7, UR19, UR8, URZ ;  /* 0x00000008130772a4 */ /* 0x000fe2000f8e023f */
[----:B------:R-:W-:Y:S01]  /*22f0*/  BSSY B0, `(.L_x_55) ;  /* 0x000001d000007945 */ /* 0x000fe20003800000 */
[----:B------:R-:W-:Y:S01]  /*2300*/  UIMAD UR6, UR22, -0x40, UR6 ;  /* 0xffffffc0160678a4 */ /* 0x000fe2000f8e0206 */
[----:B------:R-:W-:Y:S01]  /*2310*/  IMAD.WIDE.U32 R4, R4, c[0x0][0x3a0], R26 ;  /* 0x0000e80004047a25 */ /* 0x000fe200078e001a */
[----:B------:R-:W-:-:S03]  /*2320*/  UIMAD UR7, UR23, UR9, UR7 ;  /* 0x00000009170772a4 */ /* 0x000fc6000f8e0207 */
[----:B------:R-:W-:Y:S01]  /*2330*/  ULDC.64 UR8, c[0x0][0x3b8] ;  /* 0x0000ee0000087ab9 */ /* 0x000fe20000000a00 */
[----:B------:R-:W-:Y:S02]  /*2340*/  IADD3 R6, P0, R4, UR14, RZ ;  /* 0x0000000e04067c10 */ /* 0x000fe4000ff1e0ff */
[----:B------:R-:W-:Y:S01]  /*2350*/  MOV R4, UR7 ;  /* 0x0000000700047c02 */ /* 0x000fe20008000f00 */
[----:B------:R-:W-:Y:S01]  /*2360*/  UIMAD UR7, UR60, UR8, URZ ;  /* 0x000000083c0772a4 */ /* 0x000fe2000f8e023f */
[----:B------:R-:W-:Y:S02]  /*2370*/  ISETP.GE.AND P4, PT, R28, UR6, PT ;  /* 0x000000061c007c0c */ /* 0x000fe4000bf86270 */
        /* <DEDUP_REMOVED lines=20> */
.L_x_56:
[----:B-1----:R-:W-:Y:S05]  /*24c0*/  BSYNC B0 ;  /* 0x0000000000007941 */ /* 0x002fea0003800000 */
.L_x_55:
        /* <DEDUP_REMOVED lines=19> */
.L_x_58:
[----:B------:R-:W-:Y:S05]  /*2600*/  BSYNC B0 ;  /* 0x0000000000007941 */ /* 0x000fea0003800000 */
.L_x_57:
[----:B------:R-:W-:Y:S01]  /*2610*/  ULDC.64 UR6, c[0x0][0x3a8] ;  /* 0x0000ea0000067ab9 */ /* 0x000fe20000000a00 */
[----:B-1----:R-:W-:Y:S01]  /*2620*/  IMAD.U32 R4, RZ, RZ, UR23 ;  /* 0x00000017ff047e24 */ /* 0x002fe2000f8e00ff */
[----:B------:R-:W-:Y:S01]  /*2630*/  UIMAD UR6, UR19, UR6, URZ ;  /* 0x00000006130672a4 */ /* 0x000fe2000f8e023f */
[----:B------:R-:W-:Y:S02]  /*2640*/  BSSY B0, `(.L_x_59) ;  /* 0x000001b000007945 */ /* 0x000fe40003800000 */
[----:B------:R-:W-:Y:S01]  /*2650*/  IMAD.WIDE.U32 R4, R4, c[0x0][0x3a8], R26 ;  /* 0x0000ea0004047a25 */ /* 0x000fe200078e001a */
[----:B------:R-:W-:-:S04]  /*2660*/  UIMAD UR6, UR23, UR7, UR6 ;  /* 0x00000007170672a4 */ /* 0x000fc8000f8e0206 */
[----:B------:R-:W-:Y:S02]  /*2670*/  IADD3 R6, P0, R4, UR10, RZ ;  /* 0x0000000a04067c10 */ /* 0x000fe4000ff1e0ff */
[----:B------:R-:W-:Y:S01]  /*2680*/  MOV R4, UR6 ;  /* 0x0000000600047c02 */ /* 0x000fe20008000f00 */
[----:B------:R-:W-:Y:S02]  /*2690*/  ULDC.64 UR6, c[0x0][0x3c0] ;  /* 0x0000f00000067ab9 */ /* 0x000fe40000000a00 */
[----:B------:R-:W-:Y:S01]  /*26a0*/  UIMAD UR6, UR60, UR6, URZ ;  /* 0x000000063c0672a4 */ /* 0x000fe2000f8e023f */
[----:B------:R-:W-:Y:S01]  /*26b0*/  IADD3.X R7, R5, UR11, R4, P0, !PT ;  /* 0x0000000b05077c10 */ /* 0x000fe200087fe404 */
[----:B------:R-:W-:Y:S02]  /*26c0*/  IMAD.U32 R4, RZ, RZ, UR40 ;  /* 0x00000028ff047e24 */ /* 0x000fe4000f8e00ff */
[----:B------:R-:W-:Y:S02]  /*26d0*/  UIMAD UR6, UR40, UR7, UR6 ;  /* 0x00000007280672a4 */ /* 0x000fe4000f8e0206 */
        /* <DEDUP_REMOVED lines=17> */
.L_x_60:
[----:B------:R-:W-:Y:S05]  /*27f0*/  BSYNC B0 ;  /* 0x0000000000007941 */ /* 0x000fea0003800000 */
.L_x_59:
[----:B------:R-:W-:Y:S05]  /*2800*/  @P3 BRA `(.L_x_61) ;  /* 0x000068b000003947 */ /* 0x000fea0003800000 */
[----:B-1----:R-:W-:Y:S01]  /*2810*/  IADD3 R4, P0, R28, 0x20, RZ ;  /* 0x000000201c047810 */ /* 0x002fe20007f1e0ff */
[----:B------:R-:W-:Y:S01]  /*2820*/  IMAD.MOV.U32 R7, RZ, RZ, R10 ;  /* 0x000000ffff077224 */ /* 0x000fe200078e000a */
[----:B------:R-:W-:-:S03]  /*2830*/  ISETP.GE.AND P1, PT, R26, c[0x0][0x220], PT ;  /* 0x000088001a007a0c */ /* 0x000fc60003f26270 */
[----:B------:R-:W-:Y:S01]  /*2840*/  IMAD.X R5, RZ, RZ, R22, P0 ;  /* 0x000000ffff057224 */ /* 0x000fe200000e0616 */
[----:B-----5:R-:W-:Y:S01]  /*2850*/  ISETP.GE.AND P0, PT, R13, c[0x0][0x220], PT ;  /* 0x000088000d007a0c */ /* 0x020fe20003f06270 */
[----:B------:R-:W-:-:S04]  /*2860*/  IMAD.WIDE.U32 R6, R4, c[0x0][0x3a8], R6 ;  /* 0x0000ea0004067a25 */ /* 0x000fc800078e0006 */
[----:B------:R-:W-:-:S04]  /*2870*/  IMAD R5, R5, c[0x0][0x3a8], RZ ;  /* 0x0000ea0005057a24 */ /* 0x000fc800078e02ff */
[----:B------:R-:W-:Y:S01]  /*2880*/  IMAD R5, R4, c[0x0][0x3ac], R5 ;  /* 0x0000eb0004057a24 */ /* 0x000fe200078e0205 */
[----:B------:R-:W-:-:S03]  /*2890*/  LEA R4, P2, R6, c[0x0][0x348], 0x1 ;  /* 0x0000d20006047a11 */ /* 0x000fc600078408ff */
[----:B------:R-:W-:-:S05]  /*28a0*/  IMAD.IADD R5, R7, 0x1, R5 ;  /* 0x0000000107057824 */ /* 0x000fca00078e0205 */
[----:B------:R-:W-:-:S05]  /*28b0*/  LEA.HI.X R5, R6, c[0x0][0x34c], R5, 0x1, P2 ;  /* 0x0000d30006057a11 */ /* 0x000fca00010f0c05 */
[----:B------:R1:W-:Y:S04]  /*28c0*/  @!P1 STG.E.128 [R4.64], RZ ;  /* 0x000000ff04009986 */ /* 0x0003e8000c101d04 */
[----:B------:R1:W-:Y:S01]  /*28d0*/  @!P0 STG.E.128 [R4.64+0x80], RZ ;  /* 0x000080ff04008986 */ /* 0x0003e2000c101d04 */
[----:B------:R-:W-:-:S13]  /*28e0*/  ISETP.GE.AND P0, PT, R12, c[0x0][0x220], PT ;  /* 0x000088000c007a0c */ /* 0x000fda0003f06270 */
[----:B------:R-:W-:Y:S05]  /*28f0*/  @P0 BRA `(.L_x_61) ;  /* 0x000067c000000947 */ /* 0x000fea0003800000 */
[----:B------:R3:W-:Y:S01]  /*2900*/  STG.E.128 [R4.64+0x100], RZ ;  /* 0x000100ff04007986 */ /* 0x0007e2000c101d04 */
[----:B------:R-:W-:Y:S05]  /*2910*/  BRA `(.L_x_61) ;  /* 0x000067a000007947 */ /* 0x000fea0003800000 */
.L_x_52:
[----:B------:R-:W3:Y:S01]  /*2920*/  LDL R25, [R1+0x2c] ;  /* 0x00002c0001197983 */ /* 0x000ee20000100800 */
[----:B------:R-:W-:Y:S01]  /*2930*/  PLOP3.LUT P0, PT, PT, PT, UP6, 0x80, 0x0 ;  /* 0x000000000000781c */ /* 0x000fe20003f0f068 */
[----:B------:R-:W-:Y:S01]  /*2940*/  ULDC.64 UR8, c[0x0][0x1a0] ;  /* 0x0000680000087ab9 */ /* 0x000fe20000000a00 */
[----:B------:R-:W-:Y:S01]  /*2950*/  MOV R4, UR23 ;  /* 0x0000001700047c02 */ /* 0x000fe20008000f00 */
[----:B------:R-:W-:Y:S01]  /*2960*/  UIMAD UR8, UR19, UR8, URZ ;  /* 0x00000008130872a4 */ /* 0x000fe2000f8e023f */
[----:B------:R-:W-:Y:S03]  /*2970*/  BSSY B0, `(.L_x_62) ;  /* 0x0000032000007945 */ /* 0x000fe60003800000 */
[----:B------:R-:W-:Y:S01]  /*2980*/  UIMAD UR8, UR23, UR9, UR8 ;  /* 0x00000009170872a4 */ /* 0x000fe2000f8e0208 */
[----:B------:R-:W-:-:S05]  /*2990*/  IMAD.WIDE.U32 R4, R4, c[0x0][0x1a0], R26 ;  /* 0x0000680004047a25 */ /* 0x000fca00078e001a */
[----:B------:R-:W-:Y:S01]  /*29a0*/  @P0 BAR.SYNC.DEFER_BLOCKING 0x0 ;  /* 0x0000000000000b1d */ /* 0x000fe20000010000 */
[----:B------:R-:W-:Y:S01]  /*29b0*/  MOV R11, UR8 ;  /* 0x00000008000b7c02 */ /* 0x000fe20008000f00 */
[----:B------:R-:W-:Y:S01]  /*29c0*/  UIMAD UR8, UR22, -0x40, UR6 ;  /* 0xffffffc0160878a4 */ /* 0x000fe2000f8e0206 */
[----:B------:R-:W-:Y:S01]  /*29d0*/  IADD3 R10, P0, R4, UR33, RZ ;  /* 0x00000021040a7c10 */ /* 0x000fe2000ff1e0ff */
[----:B------:R-:W-:-:S03]  /*29e0*/  IMAD R4, R21, c[0x0][0x1b8], RZ ;  /* 0x00006e0015047a24 */ /* 0x000fc600078e02ff */
[----:B------:R-:W-:Y:S01]  /*29f0*/  IADD3.X R11, R5, UR35, R11, P0, !PT ;  /* 0x00000023050b7c10 */ /* 0x000fe200087fe40b */
[----:B------:R-:W-:Y:S01]  /*2a00*/  IMAD R4, R17, c[0x0][0x1bc], R4 ;  /* 0x00006f0011047a24 */ /* 0x000fe200078e0204 */
[----:B------:R-:W-:-:S03]  /*2a10*/  ISETP.GE.AND P6, PT, R28, UR8, PT ;  /* 0x000000081c007c0c */ /* 0x000fc6000bfc6270 */
[----:B------:R-:W-:-:S05]  /*2a20*/  IMAD.WIDE.U32 R10, R17, c[0x0][0x1b8], R10 ;  /* 0x00006e00110a7a25 */ /* 0x000fca00078e000a */
[----:B------:R-:W-:-:S05]  /*2a30*/  IADD3 R18, R11, R4, RZ ;  /* 0x000000040b127210 */ /* 0x000fca0007ffe0ff */
[----:B---3--:R1:W-:Y:S04]  /*2a40*/  @P6 STS.128 [R25+0x12000], RZ ;  /* 0x012000ff19006388 */ /* 0x0083e80000000c00 */
[----:B------:R1:W-:Y:S04]  /*2a50*/  @P6 STS.128 [R25+0x14000], RZ ;  /* 0x014000ff19006388 */ /* 0x0003e80000000c00 */
[----:B------:R1:W-:Y:S01]  /*2a60*/  @P6 STS.128 [R25+0x16000], RZ ;  /* 0x016000ff19006388 */ /* 0x0003e20000000c00 */
[----:B------:R-:W-:Y:S05]  /*2a70*/  @P6 BRA `(.L_x_63) ;  /* 0x0000021000006947 */ /* 0x000fea0003800000 */
[----:B------:R-:W3:Y:S04]  /*2a80*/  LDL R13, [R1+0x68] ;  /* 0x00006800010d7983 */ /* 0x000ee80000100800 */
        /* <DEDUP_REMOVED lines=8> */
[C---:B--2---:R-:W-:Y:S01]  /*2b10*/  @!P4 LEA R14, P1, R4.reuse, c[0x0][0x170], 0x1 ;  /* 0x00005c00040eca11 */ /* 0x044fe200078208ff */
[----:B------:R2:W-:Y:S03]  /*2b20*/  @P4 STS.128 [R25+0x12000], RZ ;  /* 0x012000ff19004388 */ /* 0x0005e60000000c00 */
[----:B------:R-:W-:-:S05]  /*2b30*/  @!P4 LEA.HI.X R15, R4, c[0x0][0x174], R16, 0x1, P1 ;  /* 0x00005d00040fca11 */ /* 0x000fca00008f0c10 */
[----:B------:R-:W-:Y:S01]  /*2b40*/  @!PT LDS RZ, [RZ] ;  /* 0x00000000fffff984 */ /* 0x000fe20000000800 */
[----:B------:R-:W-:Y:S01]  /*2b50*/  @!PT LDS RZ, [RZ] ;  /* 0x00000000fffff984 */ /* 0x000fe20000000800 */
[----:B------:R-:W-:Y:S01]  /*2b60*/  @!PT LDS RZ, [RZ] ;  /* 0x00000000fffff984 */ /* 0x000fe20000000800 */
[----:B------:R2:W-:Y:S01]  /*2b70*/  @!P4 LDGSTS.E.BYPASS.LTC128B.128 [R25+0x12000], [R14.64] ;  /* 0x120000000e19cfae */ /* 0x0005e2000b901d44 */
[----:B---3--:R-:W-:Y:S02]  /*2b80*/  ISETP.GE.AND P3, PT, R13, c[0x0][0x220], PT ;  /* 0x000088000d007a0c */ /* 0x008fe40003f66270 */
        /* <DEDUP_REMOVED lines=10> */
[----:B--2---:R-:W-:-:S04]  /*2c30*/  LEA R12, P0, R4, c[0x0][0x170], 0x1 ;  /* 0x00005c00040c7a11 */ /* 0x004fc800078008ff */
[----:B------:R-:W-:-:S05]  /*2c40*/  LEA.HI.X R13, R4, c[0x0][0x174], R16, 0x1, P0 ;  /* 0x00005d00040d7a11 */ /* 0x000fca00000f0c10 */
[----:B------:R-:W-:Y:S01]  /*2c50*/  @!PT LDS RZ, [RZ] ;  /* 0x00000000fffff984 */ /* 0x000fe20000000800 */
[----:B------:R-:W-:Y:S01]  /*2c60*/  @!PT LDS RZ, [RZ] ;  /* 0x00000000fffff984 */ /* 0x000fe20000000800 */
[----:B------:R-:W-:Y:S01]  /*2c70*/  @!PT LDS RZ, [RZ] ;  /* 0x00000000fffff984 */ /* 0x000fe20000000800 */
[----:B------:R2:W-:Y:S04]  /*2c80*/  LDGSTS.E.BYPASS.LTC128B.128 [R25+0x16000], [R12.64+0x100] ;  /* 0x160001000c197fae */ /* 0x0005e8000b901d44 */
.L_x_63:
[----:B------:R-:W-:Y:S05]  /*2c90*/  BSYNC B0 ;  /* 0x0000000000007941 */ /* 0x000fea0003800000 */
.L_x_62:
[----:B------:R-:W-:Y:S01]  /*2ca0*/  IADD3 R16, R28, 0x20, RZ ;  /* 0x000000201c107810 */ /* 0x000fe20007ffe0ff */
[----:B------:R-:W-:Y:S03]  /*2cb0*/  BSSY B0, `(.L_x_64) ;  /* 0x0000029000007945 */ /* 0x000fe60003800000 */
[----:B------:R-:W-:-:S13]  /*2cc0*/  ISETP.GE.AND P5, PT, R16, UR8, PT ;  /* 0x0000000810007c0c */ /* 0x000fda000bfa6270 */
[----:B------:R3:W-:Y:S04]  /*2cd0*/  @P5 STS.128 [R25+0x13000], RZ ;  /* 0x013000ff19005388 */ /* 0x0007e80000000c00 */
[----:B------:R3:W-:Y:S04]  /*2ce0*/  @P5 STS.128 [R25+0x15000], RZ ;  /* 0x015000ff19005388 */ /* 0x0007e80000000c00 */
[----:B------:R3:W-:Y:S01]  /*2cf0*/  @P5 STS.128 [R25+0x17000], RZ ;  /* 0x017000ff19005388 */ /* 0x0007e20000000c00 */
[----:B------:R-:W-:Y:S05]  /*2d00*/  @P5 BRA `(.L_x_65) ;  /* 0x0000023000005947 */ /* 0x000fea0003800000 */
[----:B--2---:R-:W2:Y:S04]  /*2d10*/  LDL R13, [R1+0x68] ;  /* 0x00006800010d7983 */ /* 0x004ea80000100800 */
[----:B------:R-:W4:Y:S01]  /*2d20*/  LDL R12, [R1+0x6c] ;  /* 0x00006c00010c7983 */ /* 0x000f220000100800 */
        /* <DEDUP_REMOVED lines=10> */
[----:B--2---:R-:W-:Y:S02]  /*2dd0*/  ISETP.GE.AND P2, PT, R13, c[0x0][0x220], PT ;  /* 0x000088000d007a0c */ /* 0x004fe40003f46270 */
[----:B----4-:R-:W-:Y:S02]  /*2de0*/  ISETP.GE.AND P0, PT, R12, c[0x0][0x220], PT ;  /* 0x000088000c007a0c */ /* 0x010fe40003f06270 */
        /* <DEDUP_REMOVED lines=21> */
.L_x_65:
[----:B------:R-:W-:Y:S05]  /*2f40*/  BSYNC B0 ;  /* 0x0000000000007941 */ /* 0x000fea0003800000 */
.L_x_64:
        /* <DEDUP_REMOVED lines=29> */
.L_x_67:
[----:B------:R-:W-:Y:S05]  /*3120*/  BSYNC B0 ;  /* 0x0000000000007941 */ /* 0x000fea0003800000 */
.L_x_66:
[----:B------:R-:W-:Y:S01]  /*3130*/  ISETP.GE.AND P3, PT, R16, UR8, PT ;  /* 0x0000000810007c0c */ /* 0x000fe2000bf66270 */
[----:B------:R-:W-:Y:S01]  /*3140*/  BSSY B0, `(.L_x_68) ;  /* 0x0000027000007945 */ /* 0x000fe20003800000 */
[----:B-12---:R-:W-:-:S11]  /*3150*/  MOV R12, 0x20 ;  /* 0x00000020000c7802 */ /* 0x006fd60000000f00 */
[----:B------:R1:W-:Y:S04]  /*3160*/  @P3 STS.128 [R25+0x7000], RZ ;  /* 0x007000ff19003388 */ /* 0x0003e80000000c00 */
[----:B------:R1:W-:Y:S04]  /*3170*/  @P3 STS.128 [R25+0x9000], RZ ;  /* 0x009000ff19003388 */ /* 0x0003e80000000c00 */
[----:B------:R1:W-:Y:S01]  /*3180*/  @P3 STS.128 [R25+0xb000], RZ ;  /* 0x00b000ff19003388 */ /* 0x0003e20000000c00 */
[----:B------:R-:W-:Y:S05]  /*3190*/  @P3 BRA `(.L_x_69) ;  /* 0x0000021000003947 */ /* 0x000fea0003800000 */
[----:B------:R-:W2:Y:S04]  /*31a0*/  LDL R10, [R1+0x68] ;  /* 0x00006800010a7983 */ /* 0x000ea80000100800 */
[----:B------:R-:W5:Y:S01]  /*31b0*/  LDL R13, [R1+0x6c] ;  /* 0x00006c00010d7983 */ /* 0x000f620000100800 */
        /* <DEDUP_REMOVED lines=8> */
[----:B--2---:R-:W-:Y:S02]  /*3240*/  ISETP.GE.AND P1, PT, R10, c[0x0][0x220], PT ;  /* 0x000088000a007a0c */ /* 0x004fe40003f26270 */
        /* <DEDUP_REMOVED lines=9> */
[----:B-----5:R-:W-:-:S03]  /*32e0*/  ISETP.GE.AND P0, PT, R13, c[0x0][0x220], PT ;  /* 0x000088000d007a0c */ /* 0x020fc60003f06270 */
        /* <DEDUP_REMOVED lines=12> */
.L_x_69:
[----:B------:R-:W-:Y:S05]  /*33b0*/  BSYNC B0 ;  /* 0x0000000000007941 */ /* 0x000fea0003800000 */
.L_x_68:
        /* <DEDUP_REMOVED lines=26> */
.L_x_71:
[----:B------:R-:W-:Y:S05]  /*3560*/  BSYNC B0 ;  /* 0x0000000000007941 */ /* 0x000fea0003800000 */
.L_x_70:
        /* <DEDUP_REMOVED lines=10> */
[----:B------:R-:W-:Y:S01]  /*3610*/  @!P2 IMAD.MOV.U32 R9, RZ, RZ, c[0x0][0x194] ;  /* 0x00006500ff09a624 */ /* 0x000fe200078e00ff */
[----:B-----5:R-:W-:Y:S01]  /*3620*/  ISETP.GE.AND P1, PT, R4, c[0x0][0x220], PT ;  /* 0x0000880004007a0c */ /* 0x020fe20003f26270 */
[----:B------:R-:W-:-:S04]  /*3630*/  IMAD.WIDE.U32 R4, R12, c[0x0][0x190], RZ ;  /* 0x000064000c047a25 */ /* 0x000fc800078e00ff */
[----:B------:R-:W-:Y:S01]  /*3640*/  IMAD R12, R12, c[0x0][0x194], RZ ;  /* 0x000065000c0c7a24 */ /* 0x000fe200078e02ff */
[----:B------:R-:W-:Y:S02]  /*3650*/  IADD3 R4, P0, R8, R4, RZ ;  /* 0x0000000408047210 */ /* 0x000fe40007f1e0ff */
[C---:B------:R-:W-:Y:S02]  /*3660*/  @!P2 LEA R8, P4, R7.reuse, R30, 0x6 ;  /* 0x0000001e0708a211 */ /* 0x040fe400078830ff */
[----:B------:R-:W-:Y:S02]  /*3670*/  IADD3.X R5, R20, R5, R12, P0, !PT ;  /* 0x0000000514057210 */ /* 0x000fe400007fe40c */
[----:B--2---:R-:W-:Y:S02]  /*3680*/  ISETP.GE.AND P0, PT, R6, c[0x0][0x220], PT ;  /* 0x0000880006007a0c */ /* 0x004fe40003f06270 */
[----:B------:R-:W-:Y:S02]  /*3690*/  @!P1 LEA R6, P3, R4, c[0x0][0x160], 0x1 ;  /* 0x0000580004069a11 */ /* 0x000fe400078608ff */
[----:B------:R-:W-:-:S02]  /*36a0*/  @!P2 LEA.HI.X R9, R7, R31, R9, 0x6, P4 ;  /* 0x0000001f0709a211 */ /* 0x000fc400020f3409 */
        /* <DEDUP_REMOVED lines=18> */
.L_x_73:
[----:B------:R-:W-:Y:S05]  /*37d0*/  BSYNC B0 ;  /* 0x0000000000007941 */ /* 0x000fea0003800000 */
.L_x_72:
[----:B-1----:R-:W5:Y:S02]  /*37e0*/  LDL R6, [R1+0x80] ;  /* 0x0000800001067983 */ /* 0x002f640000100800 */
[C---:B-----5:R-:W-:Y:S01]  /*37f0*/  IADD3 R5, R6.reuse, 0x8, RZ ;  /* 0x0000000806057810 */ /* 0x060fe20007ffe0ff */
[C---:B------:R-:W-:Y:S01]  /*3800*/  IMAD.SHL.U32 R7, R6.reuse, 0x4, RZ ;  /* 0x0000000406077824 */ /* 0x040fe200078e00ff */
[----:B------:R-:W-:Y:S02]  /*3810*/  SHF.R.S32.HI R4, RZ, 0x1f, R6 ;  /* 0x0000001fff047819 */ /* 0x000fe40000011406 */
[C---:B------:R-:W-:Y:S02]  /*3820*/  ISETP.GE.AND P2, PT, R6.reuse, UR8, PT ;  /* 0x0000000806007c0c */ /* 0x040fe4000bf46270 */
[----:B------:R-:W-:Y:S01]  /*3830*/  ISETP.GE.AND P1, PT, R5, UR8, PT ;  /* 0x0000000805007c0c */ /* 0x000fe2000bf26270 */
[----:B------:R1:W-:Y:S01]  /*3840*/  STL [R1+0x74], R7 ;  /* 0x0000740701007387 */ /* 0x0003e20000100800 */
[----:B------:R-:W-:Y:S01]  /*3850*/  SHF.L.U64.HI R6, R6, 0x2, R4 ;  /* 0x0000000206067819 */ /* 0x000fe20000010204 */
[----:B------:R-:W-:Y:S01]  /*3860*/  ULDC.64 UR8, c[0x0][0x198] ;  /* 0x0000660000087ab9 */ /* 0x000fe20000000a00 */
[----:B------:R-:W-:-:S03]  /*3870*/  IADD3 R4, P0, R7, UR14, RZ ;  /* 0x0000000e07047c10 */ /* 0x000fc6000ff1e0ff */
[----:B------:R5:W-:Y:S01]  /*3880*/  STL [R1+0x70], R6 ;  /* 0x0000700601007387 */ /* 0x000be20000100800 */
[----:B------:R-:W-:Y:S01]  /*3890*/  IADD3.X R5, R6, UR13, RZ, P0, !PT ;  /* 0x0000000d06057c10 */ /* 0x000fe200087fe4ff */
[----:B-1----:R-:W-:Y:S02]  /*38a0*/  IMAD.MOV.U32 R7, RZ, RZ, 0x7f800000 ;  /* 0x7f800000ff077424 */ /* 0x002fe400078e00ff */
[----:B-----5:R-:W-:-:S04]  /*38b0*/  IMAD.MOV.U32 R6, RZ, RZ, 0x7f800000 ;  /* 0x7f800000ff067424 */ /* 0x020fc800078e00ff */
[----:B------:R1:W5:Y:S04]  /*38c0*/  @!P2 LDG.E R7, [R4.64] ;  /* 0x000000040407a981 */ /* 0x000368000c1e1900 */
[----:B--2---:R1:W2:Y:S01]  /*38d0*/  @!P1 LDG.E R6, [R4.64+0x20] ;  /* 0x0000200404069981 */ /* 0x0042a2000c1e1900 */
[----:B------:R-:W-:Y:S01]  /*38e0*/  UIMAD UR8, UR19, UR8, URZ ;  /* 0x00000008130872a4 */ /* 0x000fe2000f8e023f */
[----:B------:R-:W-:Y:S02]  /*38f0*/  BSSY B0, `(.L_x_74) ;  /* 0x0000032000007945 */ /* 0x000fe40003800000 */
[----:B------:R-:W-:Y:S01]  /*3900*/  @P6 STS.128 [R25+0xc000], RZ ;  /* 0x00c000ff19006388 */ /* 0x000fe20000000c00 */
[----:B------:R-:W-:-:S03]  /*3910*/  UIMAD UR8, UR23, UR9, UR8 ;  /* 0x00000009170872a4 */ /* 0x000fc6000f8e0208 */
[----:B------:R-:W-:Y:S04]  /*3920*/  @P6 STS.128 [R25+0xe000], RZ ;  /* 0x00e000ff19006388 */ /* 0x000fe80000000c00 */
[----:B------:R-:W-:Y:S01]  /*3930*/  @P6 STS.128 [R25+0x10000], RZ ;  /* 0x010000ff19006388 */ /* 0x000fe20000000c00 */
[----:B-1----:R-:W-:-:S05]  /*3940*/  MOV R4, UR23 ;  /* 0x0000001700047c02 */ /* 0x002fca0008000f00 */
[----:B------:R-:W-:Y:S01]  /*3950*/  IMAD.WIDE.U32 R4, R4, c[0x0][0x198], R26 ;  /* 0x0000660004047a25 */ /* 0x000fe200078e001a */
[----:B--2---:R1:W-:Y:S04]  /*3960*/  STL [R1+0x64], R6 ;  /* 0x0000640601007387 */ /* 0x0043e80000100800 */
[----:B-----5:R2:W-:Y:S01]  /*3970*/  STL [R1+0x60], R7 ;  /* 0x0000600701007387 */ /* 0x0205e20000100800 */
[----:B-1----:R-:W-:Y:S01]  /*3980*/  IADD3 R6, P0, R4, UR29, RZ ;  /* 0x0000001d04067c10 */ /* 0x002fe2000ff1e0ff */
[----:B------:R-:W-:-:S05]  /*3990*/  IMAD.U32 R4, RZ, RZ, UR8 ;  /* 0x00000008ff047e24 */ /* 0x000fca000f8e00ff */
[----:B--2---:R-:W-:Y:S01]  /*39a0*/  IADD3.X R7, R5, UR30, R4, P0, !PT ;  /* 0x0000001e05077c10 */ /* 0x004fe200087fe404 */
[----:B------:R-:W-:-:S04]  /*39b0*/  IMAD R4, R21, c[0x0][0x1b0], RZ ;  /* 0x00006c0015047a24 */ /* 0x000fc800078e02ff */
[C---:B------:R-:W-:Y:S02]  /*39c0*/  IMAD R4, R17.reuse, c[0x0][0x1b4], R4 ;  /* 0x00006d0011047a24 */ /* 0x040fe400078e0204 */
[----:B------:R-:W-:-:S05]  /*39d0*/  IMAD.WIDE.U32 R6, R17, c[0x0][0x1b0], R6 ;  /* 0x00006c0011067a25 */ /* 0x000fca00078e0006 */
[----:B------:R-:W-:Y:S01]  /*39e0*/  IADD3 R9, R7, R4, RZ ;  /* 0x0000000407097210 */ /* 0x000fe20007ffe0ff */
[----:B------:R-:W-:Y:S05]  /*39f0*/  @P6 BRA `(.L_x_75) ;  /* 0x0000021000006947 */ /* 0x000fea0003800000 */
[----:B------:R-:W2:Y:S04]  /*3a00*/  LDL R8, [R1+0x68] ;  /* 0x0000680001087983 */ /* 0x000ea80000100800 */
[----:B------:R-:W5:Y:S01]  /*3a10*/  LDL R10, [R1+0x6c] ;  /* 0x00006c00010a7983 */ /* 0x000f620000100800 */
        /* <DEDUP_REMOVED lines=8> */
[----:B-----5:R-:W-:-:S03]  /*3aa0*/  ISETP.GE.AND P0, PT, R10, c[0x0][0x220], PT ;  /* 0x000088000a007a0c */ /* 0x020fc60003f06270 */
        /* <DEDUP_REMOVED lines=22> */
.L_x_75:
[----:B------:R-:W-:Y:S05]  /*3c10*/  BSYNC B0 ;  /* 0x0000000000007941 */ /* 0x000fea0003800000 */
.L_x_74:
[----:B------:R2:W-:Y:S01]  /*3c20*/  @P5 STS.128 [R25+0xd000], RZ ;  /* 0x00d000ff19005388 */ /* 0x0005e20000000c00 */
[----:B------:R-:W-:Y:S03]  /*3c30*/  BSSY B0, `(.L_x_76) ;  /* 0x0000026000007945 */ /* 0x000fe60003800000 */
[----:B------:R2:W-:Y:S04]  /*3c40*/  @P5 STS.128 [R25+0xf000], RZ ;  /* 0x00f000ff19005388 */ /* 0x0005e80000000c00 */
[----:B------:R2:W-:Y:S01]  /*3c50*/  @P5 STS.128 [R25+0x11000], RZ ;  /* 0x011000ff19005388 */ /* 0x0005e20000000c00 */
[----:B------:R-:W-:Y:S05]  /*3c60*/  @P5 BRA `(.L_x_77) ;  /* 0x0000022000005947 */ /* 0x000fea0003800000 */
[----:B-1----:R-:W5:Y:S04]  /*3c70*/  LDL R10, [R1+0x68] ;  /* 0x00006800010a7983 */ /* 0x002f680000100800 */
[----:B--2---:R-:W2:Y:S01]  /*3c80*/  LDL R8, [R1+0x6c] ;  /* 0x00006c0001087983 */ /* 0x004ea20000100800 */
[----:B------:R-:W-:Y:S01]  /*3c90*/  IADD3 R4, P0, R28, 0x20, RZ ;  /* 0x000000201c047810 */ /* 0x000fe20007f1e0ff */
[----:B------:R-:W-:Y:S01]  /*3ca0*/  IMAD.MOV.U32 R7, RZ, RZ, R9 ;  /* 0x000000ffff077224 */ /* 0x000fe200078e0009 */
[----:B------:R-:W-:-:S03]  /*3cb0*/  ISETP.GE.AND P3, PT, R26, c[0x0][0x220], PT ;  /* 0x000088001a007a0c */ /* 0x000fc60003f66270 */
[----:B------:R-:W-:-:S04]  /*3cc0*/  IMAD.X R5, RZ, RZ, R22, P0 ;  /* 0x000000ffff057224 */ /* 0x000fc800000e0616 */
[----:B------:R-:W-:-:S06]  /*3cd0*/  IMAD R5, R5, c[0x0][0x198], RZ ;  /* 0x0000660005057a24 */ /* 0x000fcc00078e02ff */
[----:B------:R1:W-:Y:S01]  /*3ce0*/  @P3 STS.128 [R25+0xd000], RZ ;  /* 0x00d000ff19003388 */ /* 0x0003e20000000c00 */
[----:B-----5:R-:W-:Y:S01]  /*3cf0*/  ISETP.GE.AND P2, PT, R10, c[0x0][0x220], PT ;  /* 0x000088000a007a0c */ /* 0x020fe20003f46270 */
[----:B------:R-:W-:Y:S01]  /*3d00*/  IMAD.WIDE.U32 R10, R4, c[0x0][0x198], R6 ;  /* 0x00006600040a7a25 */ /* 0x000fe200078e0006 */
[----:B--2---:R-:W-:-:S03]  /*3d10*/  ISETP.GE.AND P0, PT, R8, c[0x0][0x220], PT ;  /* 0x0000880008007a0c */ /* 0x004fc60003f06270 */
        /* <DEDUP_REMOVED lines=23> */
.L_x_77:
[----:B------:R-:W-:Y:S05]  /*3e90*/  BSYNC B0 ;  /* 0x0000000000007941 */ /* 0x000fea0003800000 */
.L_x_76:
[----:B-1----:R-:W5:Y:S04]  /*3ea0*/  LDL R6, [R1] ;  /* 0x0000000001067983 */ /* 0x002f680000100800 */
[----:B--2---:R-:W2:Y:S01]  /*3eb0*/  LDL R5, [R1+0x4] ;  /* 0x0000040001057983 */ /* 0x004ea20000100800 */
[----:B------:R-:W-:Y:S01]  /*3ec0*/  LEA.HI R4, R24, R23, RZ, 0x3 ;  /* 0x0000001718047211 */ /* 0x000fe200078f18ff */
[----:B------:R-:W-:Y:S01]  /*3ed0*/  IMAD.MOV.U32 R240, RZ, RZ, 0x20 ;  /* 0x00000020fff07424 */ /* 0x000fe200078e00ff */
[----:B------:R-:W-:Y:S01]  /*3ee0*/  UIADD3 UR18, UR23, UR12, URZ ;  /* 0x0000000c17127290 */ /* 0x000fe2000fffe03f */
[----:B------:R-:W0:Y:S01]  /*3ef0*/  LDGDEPBAR ;  /* 0x00000000000079af */ /* 0x000e220000000000 */
[----:B------:R-:W-:Y:S01]  /*3f00*/  LOP3.LUT R4, R4, 0xfffffff8, RZ, 0xc0, !PT ;  /* 0xfffffff804047812 */ /* 0x000fe200078ec0ff */
[----:B------:R-:W-:Y:S01]  /*3f10*/  CS2R R142, SRZ ;  /* 0x00000000008e7805 */ /* 0x000fe2000001ff00 */
[----:B------:R-:W-:Y:S01]  /*3f20*/  UIADD3 UR19, -UR6, 0x40, UR18 ;  /* 0x0000004006137890 */ /* 0x000fe2000fffe112 */
        /* <DEDUP_REMOVED lines=45> */
[----:B------:R1:W3:Y:S01]  /*4200*/  LDSM.16.M88.4 R172, [R240+0x12000] ;  /* 0x01200000f0ac783b */ /* 0x0002e20000000200 */
[----:B------:R-:W-:Y:S01]  /*4210*/  CS2R R30, SRZ ;  /* 0x00000000001e7805 */ /* 0x000fe2000001ff00 */
[----:B------:R-:W-:Y:S01]  /*4220*/  CS2R R28, SRZ ;  /* 0x00000000001c7805 */ /* 0x000fe2000001ff00 */
[----:B------:R-:W-:Y:S01]  /*4230*/  CS2R R34, SRZ ;  /* 0x0000000000227805 */ /* 0x000fe2000001ff00 */
[----:B------:R1:W4:Y:S01]  /*4240*/  LDSM.16.M88.4 R176, [R240+0x12800] ;  /* 0x01280000f0b0783b */ /* 0x0003220000000200 */
[----:B------:R-:W-:Y:S01]  /*4250*/  CS2R R32, SRZ ;  /* 0x0000000000207805 */ /* 0x000fe2000001ff00 */
[----:B------:R-:W-:Y:S01]  /*4260*/  CS2R R26, SRZ ;  /* 0x00000000001a7805 */ /* 0x000fe2000001ff00 */
[----:B---34-:R-:W-:Y:S01]  /*4270*/  CS2R R24, SRZ ;  /* 0x0000000000187805 */ /* 0x018fe2000001ff00 */
[----:B------:R1:W3:Y:S01]  /*4280*/  LDSM.16.M88.4 R204, [R240+0x14000] ;  /* 0x01400000f0cc783b */ /* 0x0002e20000000200 */
[----:B------:R-:W-:Y:S01]  /*4290*/  CS2R R22, SRZ ;  /* 0x0000000000167805 */ /* 0x000fe2000001ff00 */
[----:B------:R-:W-:Y:S01]  /*42a0*/  CS2R R20, SRZ ;  /* 0x0000000000147805 */ /* 0x000fe2000001ff00 */
[----:B------:R-:W-:Y:S01]  /*42b0*/  ULDC UR8, c[0x0][0x2e8] ;  /* 0x0000ba0000087ab9 */ /* 0x000fe20000000800 */
[----:B------:R1:W4:Y:S01]  /*42c0*/  LDSM.16.M88.4 R208, [R240+0x14800] ;  /* 0x01480000f0d0783b */ /* 0x0003220000000200 */
[----:B------:R-:W-:-:S02]  /*42d0*/  UIADD3 UR20, UR23, 0x40, URZ ;  /* 0x0000004017147890 */ /* 0x000fc4000fffe03f */
[----:B------:R-:W-:Y:S01]  /*42e0*/  UIADD3 UR19, UR19, -UR8, URZ ;  /* 0x8000000813137290 */ /* 0x000fe2000fffe03f */
[----:B------:R1:W1:Y:S01]  /*42f0*/  LDSM.16.M88.4 R236, [R240+0x16000] ;  /* 0x01600000f0ec783b */ /* 0x0002620000000200 */
[----:B------:R-:W-:-:S03]  /*4300*/  ULDC UR10, c[0x0][0x2e4] ;  /* 0x0000b900000a7ab9 */ /* 0x000fc60000000800 */
[----:B------:R1:W1:Y:S04]  /*4310*/  LDSM.16.M88.4 R164, [R252+0x12000] ;  /* 0x01200000fca4783b */ /* 0x0002680000000200 */
[----:B------:R1:W1:Y:S04]  /*4320*/  LDSM.16.M88.4 R168, [R252+0x12800] ;  /* 0x01280000fca8783b */ /* 0x0002680000000200 */
[----:B------:R1:W1:Y:S04]  /*4330*/  LDSM.16.M88.4 R196, [R252+0x14000] ;  /* 0x01400000fcc4783b */ /* 0x0002680000000200 */
[----:B------:R1:W1:Y:S04]  /*4340*/  LDSM.16.M88.4 R200, [R252+0x14800] ;  /* 0x01480000fcc8783b */ /* 0x0002680000000200 */
[----:B------:R1:W1:Y:S04]  /*4350*/  LDSM.16.M88.4 R228, [R252+0x16000] ;  /* 0x01600000fce4783b */ /* 0x0002680000000200 */
[----:B------:R1:W1:Y:S04]  /*4360*/  LDSM.16.M88.4 R232, [R252+0x16800] ;  /* 0x01680000fce8783b */ /* 0x0002680000000200 */
[----:B------:R-:W1:Y:S04]  /*4370*/  LDSM.16.M88.4 R240, [R240+0x16800] ;  /* 0x01680000f0f0783b */ /* 0x000e680000000200 */
[----:B-----5:R1:W1:Y:S04]  /*4380*/  LDSM.16.M88.4 R148, [R6+0x12000] ;  /* 0x012000000694783b */ /* 0x0202680000000200 */
[----:B------:R1:W1:Y:S04]  /*4390*/  LDSM.16.M88.4 R152, [R6+0x12800] ;  /* 0x012800000698783b */ /* 0x0002680000000200 */
[----:B--2---:R2:W1:Y:S04]  /*43a0*/  LDSM.16.M88.4 R156, [R5+0x12000] ;  /* 0x01200000059c783b */ /* 0x0044680000000200 */
        /* <DEDUP_REMOVED lines=8> */
[----:B---34-:R2:W1:Y:S02]  /*4430*/  LDSM.16.M88.4 R224, [R5+0x16800] ;  /* 0x0168000005e0783b */ /* 0x0184640000000200 */
.L_x_82:
[----:B------:R-:W3:Y:S01]  /*4440*/  LDL R80, [R1] ;  /* 0x0000000001507983 */ /* 0x000ee20000100800 */
[----:B------:R-:W-:Y:S02]  /*4450*/  USHF.L.U32 UR9, UR7, 0x6, URZ ;  /* 0x0000000607097899 */ /* 0x000fe4000800063f */
[----:B------:R-:W-:Y:S01]  /*4460*/  ULDC UR8, c[0x0][0x2e4] ;  /* 0x0000b90000087ab9 */ /* 0x000fe20000000800 */
[----:B------:R-:W4:Y:S01]  /*4470*/  LDL R97, [R1+0x8] ;  /* 0x0000080001617983 */ /* 0x000f220000100800 */
[----:B------:R-:W-:Y:S03]  /*4480*/  UISETP.GE.AND UP0, UPT, UR9, UR19, UPT ;  /* 0x000000130900728c */ /* 0x000fe6000bf06270 */
[----:B--2---:R-:W2:Y:S04]  /*4490*/  LDL R79, [R1+0x4] ;  /* 0x00000400014f7983 */ /* 0x004ea80000100800 */
[----:B------:R-:W2:Y:S04]  /*44a0*/  LDL R96, [R1+0xc] ;  /* 0x00000c0001607983 */ /* 0x000ea80000100800 */
[----:B------:R-:W2:Y:S04]  /*44b0*/  LDL R95, [R1+0x18] ;  /* 0x00001800015f7983 */ /* 0x000ea80000100800 */
[----:B------:R-:W0:Y:S04]  /*44c0*/  LDGDEPBAR ;  /* 0x00000000000079af */ /* 0x000e280000000000 */
[----:B------:R-:W2:Y:S04]  /*44d0*/  LDL R94, [R1+0x14] ;  /* 0x00001400015e7983 */ /* 0x000ea80000100800 */
[----:B------:R-:W2:Y:S04]  /*44e0*/  LDL R78, [R1+0x10] ;  /* 0x00001000014e7983 */ /* 0x000ea80000100800 */
[----:B------:R-:W2:Y:S04]  /*44f0*/  LDL R77, [R1+0x74] ;  /* 0x00007400014d7983 */ /* 0x000ea80000100800 */
[----:B------:R-:W2:Y:S01]  /*4500*/  LDL R76, [R1+0x70] ;  /* 0x00007000014c7983 */ /* 0x000ea20000100800 */
[----:B------:R-:W-:Y:S04]  /*4510*/  DEPBAR.LE SB0, 0x0 ;  /* 0x000080000000791a */ /* 0x000fe80000000000 */
[----:B------:R-:W-:Y:S06]  /*4520*/  BAR.SYNC.DEFER_BLOCKING 0x0 ;  /* 0x0000000000007b1d */ /* 0x000fec0000010000 */
[----:B-1-3--:R-:W-:Y:S04]  /*4530*/  LDSM.16.M88.4 R8, [R80+0xc000] ;  /* 0x00c000005008783b */ /* 0x00afe80000000200 */
[----:B----4-:R-:W3:Y:S04]  /*4540*/  LDSM.16.M88.4 R16, [R97] ;  /* 0x000000006110783b */ /* 0x010ee80000000200 */
[----:B------:R-:W4:Y:S04]  /*4550*/  LDSM.16.M88.4 R68, [R80+0xc800] ;  /* 0x00c800005044783b */ /* 0x000f280000000200 */
[----:B--2---:R-:W-:Y:S01]  /*4560*/  LDSM.16.M88.4 R72, [R96] ;  /* 0x000000006048783b */ /* 0x004fe20000000200 */
[C---:B-1-3--:R-:W-:Y:S08]  /*4570*/  HMMA.16816.F32 R4, R16.reuse, R8, RZ ;  /* 0x000000081004723c */ /* 0x04aff000000018ff */
[C---:B------:R-:W-:Y:S08]  /*4580*/  HMMA.16816.F32 R8, R16.reuse, R10, RZ ;  /* 0x0000000a1008723c */ /* 0x040ff000000018ff */
[C---:B----4-:R-:W-:Y:S08]  /*4590*/  HMMA.16816.F32 R12, R16.reuse, R68, RZ ;  /* 0x00000044100c723c */ /* 0x050ff000000018ff */
[----:B------:R-:W-:Y:S01]  /*45a0*/  HMMA.16816.F32 R16, R16, R70, RZ ;  /* 0x000000461010723c */ /* 0x000fe200000018ff */
[----:B------:R-:W1:Y:S07]  /*45b0*/  LDSM.16.M88.4 R68, [R79+0xc000] ;  /* 0x00c000004f44783b */ /* 0x000e6e0000000200 */
[C---:B-1----:R-:W-:Y:S08]  /*45c0*/  HMMA.16816.F32 R4, R72.reuse, R68, R4 ;  /* 0x000000444804723c */ /* 0x042ff00000001804 */
[C---:B------:R-:W-:Y:S01]  /*45d0*/  HMMA.16816.F32 R8, R72.reuse, R70, R8 ;  /* 0x000000464808723c */ /* 0x040fe20000001808 */
[----:B------:R-:W1:Y:S07]  /*45e0*/  LDSM.16.M88.4 R68, [R79+0xc800] ;  /* 0x00c800004f44783b */ /* 0x000e6e0000000200 */
[C---:B-1----:R-:W-:Y:S08]  /*45f0*/  HMMA.16816.F32 R12, R72.reuse, R68, R12 ;  /* 0x00000044480c723c */ /* 0x042ff0000000180c */
[----:B------:R-:W-:Y:S01]  /*4600*/  HMMA.16816.F32 R16, R72, R70, R16 ;  /* 0x000000464810723c */ /* 0x000fe20000001810 */
[----:B------:R-:W-:Y:S04]  /*4610*/  LDSM.16.M88.4 R68, [R95] ;  /* 0x000000005f44783b */ /* 0x000fe80000000200 */
[----:B------:R-:W1:Y:S03]  /*4620*/  LDSM.16.M88.4 R72, [R252+0xc000] ;  /* 0x00c00000fc48783b */ /* 0x000e660000000200 */
        /* <DEDUP_REMOVED lines=12> */
[----:B------:R-:W-:Y:S04]  /*46f0*/  LDSM.16.M88.4 R68, [R97+0x2000] ;  /* 0x002000006144783b */ /* 0x000fe80000000200 */
        /* <DEDUP_REMOVED lines=53> */
[C---:B-1----:R-:W-:Y:S07]  /*4a50*/  HMMA.16816.F32 R12, R68.reuse, R72, R12 ;  /* 0x00000048440c723c */ /* 0x042fee000000180c */
[----:B------:R-:W-:Y:S01]  /*4a60*/  IADD3 R72, P0, R77, UR16, RZ ;  /* 0x000000104d487c10 */ /* 0x000fe2000ff1e0ff */
[----:B------:R-:W-:Y:S04]  /*4a70*/  HMMA.16816.F32 R16, R68, R74, R16 ;  /* 0x0000004a4410723c */ /* 0x000fe80000001810 */
[----:B------:R-:W-:Y:S02]  /*4a80*/  IADD3.X R73, R76, UR15, RZ, P0, !PT ;  /* 0x0000000f4c497c10 */ /* 0x000fe400087fe4ff */
[----:B------:R-:W-:Y:S03]  /*4a90*/  PLOP3.LUT P0, PT, PT, PT, UP0, 0x80, 0x0 ;  /* 0x000000000000781c */ /* 0x000fe60003f0f008 */
[----:B-----5:R1:W5:Y:S04]  /*4aa0*/  LDG.E R79, [R72.64] ;  /* 0x00000004484f7981 */ /* 0x020368000c1e1900 */
[----:B------:R1:W5:Y:S06]  /*4ab0*/  LDG.E R78, [R72.64+0x20] ;  /* 0x00002004484e7981 */ /* 0x00036c000c1e1900 */
[----:B------:R-:W-:-:S05]  /*4ac0*/  @!P0 BRA `(.L_x_78) ;  /* 0x0000009000008947 */ /* 0x000fca0003800000 */
[----:B------:R-:W-:Y:S01]  /*4ad0*/  UIADD3 UR11, UR10, UR18, -UR6 ;  /* 0x000000120a0b7290 */ /* 0x000fe2000fffe806 */
[----:B------:R-:W-:Y:S01]  /*4ae0*/  IMAD.U32 R68, RZ, RZ, UR20 ;  /* 0x00000014ff447e24 */ /* 0x000fe2000f8e00ff */
[----:B------:R-:W-:Y:S04]  /*4af0*/  UIADD3 UR8, UR9, 0x40, URZ ;  /* 0x0000004009087890 */ /* 0x000fe8000fffe03f */
[----:B------:R-:W-:Y:S01]  /*4b00*/  UISETP.GE.AND UP0, UPT, UR8, UR11, UPT ;  /* 0x0000000b0800728c */ /* 0x000fe2000bf06270 */
[----:B------:R-:W-:Y:S02]  /*4b10*/  ISETP.LT.AND P0, PT, R68, UR6, PT ;  /* 0x0000000644007c0c */ /* 0x000fe4000bf01270 */
[----:B------:R-:W-:Y:S03]  /*4b20*/  UMOV UR8, UR10 ;  /* 0x0000000a00087c82 */ /* 0x000fe60008000000 */
[----:B------:R-:W-:Y:S11]  /*4b30*/  PLOP3.LUT P1, PT, PT, PT, UP0, 0x80, 0x0 ;  /* 0x000000000000781c */ /* 0x000ff60003f2f008 */
[----:B------:R-:W-:Y:S02]  /*4b40*/  @!UPT UIADD3 URZ, URZ, URZ, URZ ;  /* 0x0000003f3f3ff290 */ /* 0x000fe4000fffe03f */
[----:B------:R-:W-:-:S05]  /*4b50*/  @!P1 BRA P0, `(.L_x_79) ;  /* 0x0000049000009947 */ /* 0x000fca0000000000 */
.L_x_78:
[----:B------:R-:W2:Y:S01]  /*4b60*/  LDL R68, [R1+0x80] ;  /* 0x0000800001447983 */ /* 0x000ea20000100800 */
[----:B------:R-:W-:Y:S03]  /*4b70*/  UIADD3 UR10, -UR8, UR6, -UR12 ;  /* 0x00000006080a7290 */ /* 0x000fe6000fffe90c */
[----:B------:R-:W3:Y:S01]  /*4b80*/  LDL R69, [R1+0x84] ;  /* 0x0000840001457983 */ /* 0x000ee20000100800 */
[----:B--2---:R-:W-:Y:S01]  /*4b90*/  IADD3 R80, R68, UR9, RZ ;  /* 0x0000000944507c10 */ /* 0x004fe2000fffe0ff */
[----:B------:R-:W-:Y:S01]  /*4ba0*/  UIADD3 UR9, UR6, 0x1, -UR12 ;  /* 0x0000000106097890 */ /* 0x000fe2000fffe80c */
[----:B------:R-:W-:Y:S02]  /*4bb0*/  IMAD.U32 R68, RZ, RZ, UR22 ;  /* 0x00000016ff447e24 */ /* 0x000fe4000f8e00ff */
[----:B------:R-:W-:Y:S01]  /*4bc0*/  IADD3 R70, R80, UR10, RZ ;  /* 0x0000000a50467c10 */ /* 0x000fe2000fffe0ff */
[----:B------:R-:W-:Y:S01]  /*4bd0*/  UIADD3 UR9, UR9, UR43, URZ ;  /* 0x0000002b09097290 */ /* 0x000fe2000fffe03f */
[----:B---3--:R-:W-:Y:S02]  /*4be0*/  IMAD R68, R68, 0x40, R69 ;  /* 0x0000004044447824 */ /* 0x008fe400078e0245 */
[----:B------:R-:W-:Y:S03]  /*4bf0*/  IMNMX R70, RZ, R70, !PT ;  /* 0x00000046ff467217 */ /* 0x000fe60007800200 */
[----:B------:R-:W-:Y:S02]  /*4c00*/  IADD3 R69, R80, UR9, RZ ;  /* 0x0000000950457c10 */ /* 0x000fe4000fffe0ff */
[CC--:B------:R-:W-:Y:S02]  /*4c10*/  ISETP.GE.AND P1, PT, R68.reuse, R70.reuse, PT ;  /* 0x000000464400720c */ /* 0x0c0fe40003f26270 */
[----:B------:R-:W-:Y:S02]  /*4c20*/  IMNMX R69, R69, UR6, PT ;  /* 0x0000000645457c17 */ /* 0x000fe4000b800200 */
[C---:B------:R-:W-:Y:S02]  /*4c30*/  IADD3 R77, R68.reuse, 0x1, RZ ;  /* 0x00000001444d7810 */ /* 0x040fe40007ffe0ff */
[C---:B------:R-:W-:Y:S02]  /*4c40*/  IADD3 R76, R68.reuse, 0x8, RZ ;  /* 0x00000008444c7810 */ /* 0x040fe40007ffe0ff */
[C---:B------:R-:W-:Y:S02]  /*4c50*/  IADD3 R75, R68.reuse, 0x9, RZ ;  /* 0x00000009444b7810 */ /* 0x040fe40007ffe0ff */
[C---:B------:R-:W-:Y:S02]  /*4c60*/  IADD3 R74, R68.reuse, 0x10, RZ ;  /* 0x00000010444a7810 */ /* 0x040fe40007ffe0ff */
[C---:B-1----:R-:W-:Y:S02]  /*4c70*/  IADD3 R73, R68.reuse, 0x11, RZ ;  /* 0x0000001144497810 */ /* 0x042fe40007ffe0ff */
[C---:B------:R-:W-:Y:S02]  /*4c80*/  IADD3 R72, R68.reuse, 0x18, RZ ;  /* 0x0000001844487810 */ /* 0x040fe40007ffe0ff */
[C---:B------:R-:W-:Y:S02]  /*4c90*/  IADD3 R71, R68.reuse, 0x19, RZ ;  /* 0x0000001944477810 */ /* 0x040fe40007ffe0ff */
[-C--:B------:R-:W-:Y:S02]  /*4ca0*/  ISETP.GE.OR P1, PT, R68, R69.reuse, !P1 ;  /* 0x000000454400720c */ /* 0x080fe40004f26670 */
[----:B------:R-:W-:Y:S02]  /*4cb0*/  IADD3 R80, R80, 0x8, RZ ;  /* 0x0000000850507810 */ /* 0x000fe40007ffe0ff */
[-C--:B------:R-:W-:Y:S02]  /*4cc0*/  ISETP.GE.AND P0, PT, R77, R70.reuse, PT ;  /* 0x000000464d00720c */ /* 0x080fe40003f06270 */
[-C--:B------:R-:W-:Y:S02]  /*4cd0*/  ISETP.GE.AND P6, PT, R76, R70.reuse, PT ;  /* 0x000000464c00720c */ /* 0x080fe40003fc6270 */
[-C--:B------:R-:W-:Y:S02]  /*4ce0*/  ISETP.GE.AND P5, PT, R75, R70.reuse, PT ;  /* 0x000000464b00720c */ /* 0x080fe40003fa6270 */
[-C--:B------:R-:W-:Y:S02]  /*4cf0*/  ISETP.GE.AND P4, PT, R74, R70.reuse, PT ;  /* 0x000000464a00720c */ /* 0x080fe40003f86270 */
[-C--:B------:R-:W-:Y:S02]  /*4d00*/  ISETP.GE.AND P3, PT, R73, R70.reuse, PT ;  /* 0x000000464900720c */ /* 0x080fe40003f66270 */
[-C--:B------:R-:W-:Y:S02]  /*4d10*/  ISETP.GE.AND P2, PT, R72, R70.reuse, PT ;  /* 0x000000464800720c */ /* 0x080fe40003f46270 */
[----:B------:R-:W-:Y:S02]  /*4d20*/  FSEL R4, R4, -INF , !P1 ;  /* 0xff80000004047808 */ /* 0x000fe40004800000 */
[----:B------:R-:W-:Y:S02]  /*4d30*/  ISETP.GE.AND P1, PT, R71, R70, PT ;  /* 0x000000464700720c */ /* 0x000fe40003f26270 */
[----:B------:R-:W-:Y:S01]  /*4d40*/  IADD3 R70, R80, UR10, RZ ;  /* 0x0000000a50467c10 */ /* 0x000fe2000fffe0ff */
[----:B------:R-:W-:Y:S01]  /*4d50*/  UMOV UR10, UR8 ;  /* 0x00000008000a7c82 */ /* 0x000fe20008000000 */
[-C--:B------:R-:W-:Y:S02]  /*4d60*/  ISETP.GE.OR P0, PT, R77, R69.reuse, !P0 ;  /* 0x000000454d00720c */ /* 0x080fe40004706670 */
[-C--:B------:R-:W-:Y:S02]  /*4d70*/  ISETP.GE.OR P6, PT, R76, R69.reuse, !P6 ;  /* 0x000000454c00720c */ /* 0x080fe400077c6670 */
[-C--:B------:R-:W-:Y:S02]  /*4d80*/  ISETP.GE.OR P5, PT, R75, R69.reuse, !P5 ;  /* 0x000000454b00720c */ /* 0x080fe40006fa6670 */
[-C--:B------:R-:W-:Y:S02]  /*4d90*/  ISETP.GE.OR P4, PT, R74, R69.reuse, !P4 ;  /* 0x000000454a00720c */ /* 0x080fe40006786670 */
[-C--:B------:R-:W-:Y:S02]  /*4da0*/  ISETP.GE.OR P3, PT, R73, R69.reuse, !P3 ;  /* 0x000000454900720c */ /* 0x080fe40005f66670 */
[-C--:B------:R-:W-:Y:S02]  /*4db0*/  ISETP.GE.OR P2, PT, R72, R69.reuse, !P2 ;  /* 0x000000454800720c */ /* 0x080fe40005746670 */
[----:B------:R-:W-:Y:S02]  /*4dc0*/  ISETP.GE.OR P1, PT, R71, R69, !P1 ;  /* 0x000000454700720c */ /* 0x000fe40004f26670 */
[----:B------:R-:W-:Y:S02]  /*4dd0*/  IADD3 R69, R80, UR9, RZ ;  /* 0x0000000950457c10 */ /* 0x000fe4000fffe0ff */
[----:B------:R-:W-:Y:S02]  /*4de0*/  IMNMX R70, RZ, R70, !PT ;  /* 0x00000046ff467217 */ /* 0x000fe40007800200 */
[----:B------:R-:W-:Y:S02]  /*4df0*/  IMNMX R69, R69, UR6, PT ;  /* 0x0000000645457c17 */ /* 0x000fe4000b800200 */
[----:B------:R-:W-:Y:S02]  /*4e00*/  FSEL R5, R5, -INF , !P0 ;  /* 0xff80000005057808 */ /* 0x000fe40004000000 */
[-C--:B------:R-:W-:Y:S02]  /*4e10*/  ISETP.GE.AND P0, PT, R68, R70.reuse, PT ;  /* 0x000000464400720c */ /* 0x080fe40003f06270 */
[----:B------:R-:W-:Y:S02]  /*4e20*/  FSEL R8, R8, -INF , !P6 ;  /* 0xff80000008087808 */ /* 0x000fe40007000000 */
[-C--:B------:R-:W-:Y:S02]  /*4e30*/  ISETP.GE.OR P0, PT, R68, R69.reuse, !P0 ;  /* 0x000000454400720c */ /* 0x080fe40004706670 */
[-C--:B------:R-:W-:Y:S02]  /*4e40*/  ISETP.GE.AND P6, PT, R77, R70.reuse, PT ;  /* 0x000000464d00720c */ /* 0x080fe40003fc6270 */
[----:B------:R-:W-:Y:S02]  /*4e50*/  FSEL R9, R9, -INF , !P5 ;  /* 0xff80000009097808 */ /* 0x000fe40006800000 */
        /* <DEDUP_REMOVED lines=10> */
[----:B------:R-:W-:Y:S02]  /*4f00*/  ISETP.GE.AND P0, PT, R71, R70, PT ;  /* 0x000000464700720c */ /* 0x000fe40003f06270 */
[-C--:B------:R-:W-:Y:S02]  /*4f10*/  ISETP.GE.OR P6, PT, R77, R69.reuse, !P6 ;  /* 0x000000454d00720c */ /* 0x080fe400077c6670 */
[-C--:B------:R-:W-:Y:S02]  /*4f20*/  ISETP.GE.OR P5, PT, R76, R69.reuse, !P5 ;  /* 0x000000454c00720c */ /* 0x080fe40006fa6670 */
[-C--:B------:R-:W-:Y:S02]  /*4f30*/  ISETP.GE.OR P4, PT, R75, R69.reuse, !P4 ;  /* 0x000000454b00720c */ /* 0x080fe40006786670 */
[-C--:B------:R-:W-:Y:S02]  /*4f40*/  ISETP.GE.OR P3, PT, R74, R69.reuse, !P3 ;  /* 0x000000454a00720c */ /* 0x080fe40005f66670 */
[-C--:B------:R-:W-:Y:S02]  /*4f50*/  ISETP.GE.OR P2, PT, R73, R69.reuse, !P2 ;  /* 0x000000454900720c */ /* 0x080fe40005746670 */
[-C--:B------:R-:W-:Y:S02]  /*4f60*/  ISETP.GE.OR P1, PT, R72, R69.reuse, !P1 ;  /* 0x000000454800720c */ /* 0x080fe40004f26670 */
[----:B------:R-:W-:Y:S02]  /*4f70*/  ISETP.GE.OR P0, PT, R71, R69, !P0 ;  /* 0x000000454700720c */ /* 0x000fe40004706670 */
[----:B------:R-:W-:Y:S02]  /*4f80*/  FSEL R7, R7, -INF , !P6 ;  /* 0xff80000007077808 */ /* 0x000fe40007000000 */
[----:B------:R-:W-:Y:S02]  /*4f90*/  FSEL R10, R10, -INF , !P5 ;  /* 0xff8000000a0a7808 */ /* 0x000fe40006800000 */
[----:B------:R-:W-:Y:S02]  /*4fa0*/  FSEL R11, R11, -INF , !P4 ;  /* 0xff8000000b0b7808 */ /* 0x000fe40006000000 */
[----:B------:R-:W-:Y:S02]  /*4fb0*/  FSEL R14, R14, -INF , !P3 ;  /* 0xff8000000e0e7808 */ /* 0x000fe40005800000 */
[----:B------:R-:W-:Y:S02]  /*4fc0*/  FSEL R15, R15, -INF , !P2 ;  /* 0xff8000000f0f7808 */ /* 0x000fe40005000000 */
[----:B------:R-:W-:Y:S02]  /*4fd0*/  FSEL R18, R18, -INF , !P1 ;  /* 0xff80000012127808 */ /* 0x000fe40004800000 */
[----:B------:R-:W-:Y:S02]  /*4fe0*/  FSEL R19, R19, -INF , !P0 ;  /* 0xff80000013137808 */ /* 0x000fe40004000000 */
.L_x_79:
[----:B------:R-:W2:Y:S01]  /*4ff0*/  LDL R70, [R1+0x60] ;  /* 0x0000600001467983 */ /* 0x000ea20000100800 */
[----:B------:R-:W-:Y:S03]  /*5000*/  UISETP.GT.AND UP2, UPT, UR7, UR17, UPT ;  /* 0x000000110700728c */ /* 0x000fe6000bf44270 */
[----:B------:R-:W3:Y:S04]  /*5010*/  LDL R69, [R1+0x64] ;  /* 0x0000640001457983 */ /* 0x000ee80000100800 */
[----:B------:R-:W4:Y:S04]  /*5020*/  LDL R93, [R1+0x50] ;  /* 0x00005000015d7983 */ /* 0x000f280000100800 */
[----:B------:R-:W4:Y:S04]  /*5030*/  LDL R92, [R1+0x5c] ;  /* 0x00005c00015c7983 */ /* 0x000f280000100800 */
[----:B------:R-:W4:Y:S04]  /*5040*/  LDL R91, [R1+0x54] ;  /* 0x00005400015b7983 */ /* 0x000f280000100800 */
[----:B------:R-:W4:Y:S01]  /*5050*/  LDL R90, [R1+0x58] ;  /* 0x00005800015a7983 */ /* 0x000f220000100800 */
[C---:B--2---:R-:W-:Y:S01]  /*5060*/  FMUL.FTZ R68, R70.reuse, 1.4426950216293334961 ;  /* 0x3fb8aa3b46447820 */ /* 0x044fe20000410000 */
[----:B------:R-:W-:Y:S04]  /*5070*/  FSETP.NEU.FTZ.AND P0, PT, R70, -INF , PT ;  /* 0xff8000004600780b */ /* 0x000fe80003f1d000 */
[----:B------:R-:W-:Y:S02]  /*5080*/  FSEL R68, R68, RZ, P0 ;  /* 0x000000ff44447208 */ /* 0x000fe40000000000 */
[----:B---3--:R-:W-:Y:S03]  /*5090*/  FSETP.NEU.FTZ.AND P0, PT, R69, -INF , PT ;  /* 0xff8000004500780b */ /* 0x008fe60003f1d000 */
[--C-:B------:R-:W-:Y:S02]  /*50a0*/  FFMA.FTZ R4, R4, c[0x0][0x23c], -R68.reuse ;  /* 0x00008f0004047a23 */ /* 0x100fe40000010844 */
[--C-:B------:R-:W-:Y:S02]  /*50b0*/  FFMA.FTZ R5, R5, c[0x0][0x23c], -R68.reuse ;  /* 0x00008f0005057a23 */ /* 0x100fe40000010844 */
[----:B------:R2:W-:Y:S01]  /*50c0*/  MUFU.EX2 R83, R4 ;  /* 0x0000000400537308 */ /* 0x0005e20000000800 */
[--C-:B------:R-:W-:Y:S02]  /*50d0*/  FFMA.FTZ R8, R8, c[0x0][0x23c], -R68.reuse ;  /* 0x00008f0008087a23 */ /* 0x100fe40000010844 */
[--C-:B------:R-:W-:Y:S02]  /*50e0*/  FFMA.FTZ R9, R9, c[0x0][0x23c], -R68.reuse ;  /* 0x00008f0009097a23 */ /* 0x100fe40000010844 */
[--C-:B------:R-:W-:Y:S02]  /*50f0*/  FFMA.FTZ R12, R12, c[0x0][0x23c], -R68.reuse ;  /* 0x00008f000c0c7a23 */ /* 0x100fe40000010844 */
[--C-:B------:R-:W-:Y:S02]  /*5100*/  FFMA.FTZ R13, R13, c[0x0][0x23c], -R68.reuse ;  /* 0x00008f000d0d7a23 */ /* 0x100fe40000010844 */
[--C-:B------:R-:W-:Y:S01]  /*5110*/  FFMA.FTZ R16, R16, c[0x0][0x23c], -R68.reuse ;  /* 0x00008f0010107a23 */ /* 0x100fe20000010844 */
[----:B------:R-:W3:Y:S01]  /*5120*/  MUFU.EX2 R81, R5 ;  /* 0x0000000500517308 */ /* 0x000ee20000000800 */
[----:B------:R-:W-:Y:S09]  /*5130*/  FFMA.FTZ R68, R17, c[0x0][0x23c], -R68 ;  /* 0x00008f0011447a23 */ /* 0x000ff20000010844 */
[----:B------:R-:W-:Y:S01]  /*5140*/  MUFU.EX2 R80, R8 ;  /* 0x0000000800507308 */ /* 0x000fe20000000800 */
[----:B--2---:R-:W-:Y:S05]  /*5150*/  FMUL.FTZ R4, R69, 1.4426950216293334961 ;  /* 0x3fb8aa3b45047820 */ /* 0x004fea0000410000 */
[----:B------:R-:W-:Y:S04]  /*5160*/  FSEL R4, R4, RZ, P0 ;  /* 0x000000ff04047208 */ /* 0x000fe80000000000 */
[----:B------:R-:W-:Y:S01]  /*5170*/  MUFU.EX2 R77, R9 ;  /* 0x00000009004d7308 */ /* 0x000fe20000000800 */
[----:B------:R-:W-:Y:S01]  /*5180*/  PLOP3.LUT P0, PT, PT, PT, UP2, 0x80, 0x0 ;  /* 0x000000000000781c */ /* 0x000fe20003f0f028 */
[--C-:B------:R-:W-:Y:S02]  /*5190*/  FFMA.FTZ R6, R6, c[0x0][0x23c], -R4.reuse ;  /* 0x00008f0006067a23 */ /* 0x100fe40000010804 */
[--C-:B------:R-:W-:Y:S02]  /*51a0*/  FFMA.FTZ R7, R7, c[0x0][0x23c], -R4.reuse ;  /* 0x00008f0007077a23 */ /* 0x100fe40000010804 */
[--C-:B------:R-:W-:Y:S04]  /*51b0*/  FFMA.FTZ R18, R18, c[0x0][0x23c], -R4.reuse ;  /* 0x00008f0012127a23 */ /* 0x100fe80000010804 */
[----:B------:R3:W-:Y:S01]  /*51c0*/  MUFU.EX2 R75, R6 ;  /* 0x00000006004b7308 */ /* 0x0007e20000000800 */
[--C-:B------:R-:W-:Y:S02]  /*51d0*/  FFMA.FTZ R10, R10, c[0x0][0x23c], -R4.reuse ;  /* 0x00008f000a0a7a23 */ /* 0x100fe40000010804 */
[--C-:B------:R-:W-:Y:S02]  /*51e0*/  FFMA.FTZ R11, R11, c[0x0][0x23c], -R4.reuse ;  /* 0x00008f000b0b7a23 */ /* 0x100fe40000010804 */
[--C-:B------:R-:W-:Y:S02]  /*51f0*/  FFMA.FTZ R14, R14, c[0x0][0x23c], -R4.reuse ;  /* 0x00008f000e0e7a23 */ /* 0x100fe40000010804 */
[--C-:B------:R-:W-:Y:S02]  /*5200*/  FFMA.FTZ R15, R15, c[0x0][0x23c], -R4.reuse ;  /* 0x00008f000f0f7a23 */ /* 0x100fe40000010804 */
[----:B------:R-:W-:Y:S01]  /*5210*/  FFMA.FTZ R4, R19, c[0x0][0x23c], -R4 ;  /* 0x00008f0013047a23 */ /* 0x000fe20000010804 */
[----:B-1----:R-:W1:Y:S10]  /*5220*/  MUFU.EX2 R73, R7 ;  /* 0x0000000700497308 */ /* 0x002e740000000800 */
[----:B------:R2:W-:Y:S01]  /*5230*/  MUFU.EX2 R76, R4 ;  /* 0x00000004004c7308 */ /* 0x0005e20000000800 */
[----:B---3--:R-:W-:Y:S05]  /*5240*/  F2FP.PACK_AB R6, R81, R83 ;  /* 0x000000535106723e */ /* 0x008fea00000000ff */
[----:B----4-:R3:W-:Y:S04]  /*5250*/  STS [R93+0x14000], R6 ;  /* 0x014000065d007388 */ /* 0x0107e80000000800 */
[----:B------:R-:W-:Y:S01]  /*5260*/  MUFU.EX2 R74, R10 ;  /* 0x0000000a004a7308 */ /* 0x000fe20000000800 */
[----:B-1----:R-:W-:Y:S05]  /*5270*/  F2FP.PACK_AB R5, R73, R75 ;  /* 0x0000004b4905723e */ /* 0x002fea00000000ff */
[----:B------:R1:W-:Y:S04]  /*5280*/  STS [R93+0x14400], R5 ;  /* 0x014400055d007388 */ /* 0x0003e80000000800 */
[----:B------:R-:W4:Y:S01]  /*5290*/  MUFU.EX2 R72, R11 ;  /* 0x0000000b00487308 */ /* 0x000f220000000800 */
[----:B--2---:R-:W-:Y:S05]  /*52a0*/  F2FP.PACK_AB R4, R77, R80 ;  /* 0x000000504d04723e */ /* 0x004fea00000000ff */
[----:B------:R2:W-:Y:S04]  /*52b0*/  STS [R92+0x14000], R4 ;  /* 0x014000045c007388 */ /* 0x0005e80000000800 */
[----:B------:R-:W-:Y:S10]  /*52c0*/  MUFU.EX2 R89, R12 ;  /* 0x0000000c00597308 */ /* 0x000ff40000000800 */
[----:B------:R-:W1:Y:S01]  /*52d0*/  MUFU.EX2 R88, R13 ;  /* 0x0000000d00587308 */ /* 0x000e620000000800 */
[----:B----4-:R-:W-:Y:S05]  /*52e0*/  F2FP.PACK_AB R8, R72, R74 ;  /* 0x0000004a4808723e */ /* 0x010fea00000000ff */
[----:B------:R-:W-:Y:S04]  /*52f0*/  STS [R92+0x14400], R8 ;  /* 0x014400085c007388 */ /* 0x000fe80000000800 */
[----:B------:R-:W-:Y:S10]  /*5300*/  MUFU.EX2 R86, R14 ;  /* 0x0000000e00567308 */ /* 0x000ff40000000800 */
[----:B------:R-:W3:Y:S01]  /*5310*/  MUFU.EX2 R85, R15 ;  /* 0x0000000f00557308 */ /* 0x000ee20000000800 */
[----:B-1----:R-:W-:Y:S05]  /*5320*/  F2FP.PACK_AB R7, R88, R89 ;  /* 0x000000595807723e */ /* 0x002fea00000000ff */
[----:B------:R-:W-:Y:S04]  /*5330*/  STS [R91+0x14000], R7 ;  /* 0x014000075b007388 */ /* 0x000fe80000000800 */
[----:B------:R-:W-:Y:S10]  /*5340*/  MUFU.EX2 R87, R16 ;  /* 0x0000001000577308 */ /* 0x000ff40000000800 */
[----:B------:R-:W1:Y:S01]  /*5350*/  MUFU.EX2 R84, R68 ;  /* 0x0000004400547308 */ /* 0x000e620000000800 */
[----:B---3--:R-:W-:Y:S05]  /*5360*/  F2FP.PACK_AB R6, R85, R86 ;  /* 0x000000565506723e */ /* 0x008fea00000000ff */
[----:B------:R-:W-:Y:S04]  /*5370*/  STS [R91+0x14400], R6 ;  /* 0x014400065b007388 */ /* 0x000fe80000000800 */
[----:B------:R-:W2:Y:S01]  /*5380*/  MUFU.EX2 R82, R18 ;  /* 0x0000001200527308 */ /* 0x000ea20000000800 */
[----:B-1----:R-:W-:Y:S05]  /*5390*/  F2FP.PACK_AB R5, R84, R87 ;  /* 0x000000575405723e */ /* 0x002fea00000000ff */
[----:B------:R-:W-:Y:S01]  /*53a0*/  STS [R90+0x14000], R5 ;  /* 0x014000055a007388 */ /* 0x000fe20000000800 */
[----:B--2---:R-:W-:Y:S05]  /*53b0*/  F2FP.PACK_AB R4, R76, R82 ;  /* 0x000000524c04723e */ /* 0x004fea00000000ff */
[----:B------:R-:W-:Y:S04]  /*53c0*/  STS [R90+0x14400], R4 ;  /* 0x014400045a007388 */ /* 0x000fe80000000800 */
[----:B------:R-:W1:Y:S08]  /*53d0*/  LDSM.16.M88.4 R16, [R97+0x6000] ;  /* 0x006000006110783b */ /* 0x000e700000000200 */
        /* <DEDUP_REMOVED lines=59> */
[C---:B-----5:R-:W-:Y:S02]  /*5790*/  FADD.FTZ R4, -R79.reuse, R4 ;  /* 0x000000044f047221 */ /* 0x060fe40000010100 */
[----:B------:R-:W-:Y:S02]  /*57a0*/  FADD.FTZ R5, -R79, R5 ;  /* 0x000000054f057221 */ /* 0x000fe40000010100 */
[C---:B------:R-:W-:Y:S04]  /*57b0*/  FADD.FTZ R6, -R78.reuse, R6 ;  /* 0x000000064e067221 */ /* 0x040fe80000010100 */
[----:B------:R-:W-:Y:S02]  /*57c0*/  FADD.FTZ R7, -R78, R7 ;  /* 0x000000074e077221 */ /* 0x000fe40000010100 */
[----:B------:R-:W-:Y:S02]  /*57d0*/  FMUL.FTZ R69, R83, R4 ;  /* 0x0000000453457220 */ /* 0x000fe40000410000 */
[----:B------:R-:W-:Y:S02]  /*57e0*/  FMUL.FTZ R68, R81, R5 ;  /* 0x0000000551447220 */ /* 0x000fe40000410000 */
[----:B------:R-:W-:Y:S02]  /*57f0*/  FMUL.FTZ R4, R75, R6 ;  /* 0x000000064b047220 */ /* 0x000fe40000410000 */
[----:B------:R-:W-:Y:S01]  /*5800*/  FMUL.FTZ R5, R73, R7 ;  /* 0x0000000749057220 */ /* 0x000fe20000410000 */
[----:B------:R-:W-:Y:S01]  /*5810*/  F2FP.PACK_AB R6, R68, R69 ;  /* 0x000000454406723e */ /* 0x000fe200000000ff */
[C---:B------:R-:W-:Y:S02]  /*5820*/  FADD.FTZ R8, -R79.reuse, R8 ;  /* 0x000000084f087221 */ /* 0x040fe40000010100 */
[----:B------:R-:W-:Y:S01]  /*5830*/  FADD.FTZ R9, -R79, R9 ;  /* 0x000000094f097221 */ /* 0x000fe20000010100 */
[----:B------:R-:W-:Y:S01]  /*5840*/  F2FP.PACK_AB R5, R5, R4 ;  /* 0x000000040505723e */ /* 0x000fe200000000ff */
[----:B------:R1:W-:Y:S01]  /*5850*/  STS [R93+0x12000], R6 ;  /* 0x012000065d007388 */ /* 0x0003e20000000800 */
[----:B------:R-:W-:Y:S02]  /*5860*/  FMUL.FTZ R70, R80, R8 ;  /* 0x0000000850467220 */ /* 0x000fe40000410000 */
[----:B------:R-:W-:Y:S01]  /*5870*/  FMUL.FTZ R9, R77, R9 ;  /* 0x000000094d097220 */ /* 0x000fe20000410000 */
[----:B------:R2:W-:Y:S01]  /*5880*/  STS [R93+0x12400], R5 ;  /* 0x012400055d007388 */ /* 0x0005e20000000800 */
[C---:B------:R-:W-:Y:S02]  /*5890*/  FADD.FTZ R10, -R78.reuse, R10 ;  /* 0x0000000a4e0a7221 */ /* 0x040fe40000010100 */
[----:B------:R-:W-:Y:S01]  /*58a0*/  FADD.FTZ R11, -R78, R11 ;  /* 0x0000000b4e0b7221 */ /* 0x000fe20000010100 */
[----:B------:R-:W-:Y:S01]  /*58b0*/  F2FP.PACK_AB R4, R9, R70 ;  /* 0x000000460904723e */ /* 0x000fe200000000ff */
[----:B------:R-:W-:Y:S02]  /*58c0*/  FMUL.FTZ R10, R74, R10 ;  /* 0x0000000a4a0a7220 */ /* 0x000fe40000410000 */
[----:B------:R-:W-:Y:S02]  /*58d0*/  FMUL.FTZ R8, R72, R11 ;  /* 0x0000000b48087220 */ /* 0x000fe40000410000 */
[----:B------:R3:W-:Y:S01]  /*58e0*/  STS [R92+0x12000], R4 ;  /* 0x012000045c007388 */ /* 0x0007e20000000800 */
[C---:B------:R-:W-:Y:S02]  /*58f0*/  FADD.FTZ R12, -R79.reuse, R12 ;  /* 0x0000000c4f0c7221 */ /* 0x040fe40000010100 */
[----:B------:R-:W-:Y:S01]  /*5900*/  FADD.FTZ R13, -R79, R13 ;  /* 0x0000000d4f0d7221 */ /* 0x000fe20000010100 */
[----:B------:R-:W-:Y:S01]  /*5910*/  F2FP.PACK_AB R8, R8, R10 ;  /* 0x0000000a0808723e */ /* 0x000fe200000000ff */
[C---:B------:R-:W-:Y:S02]  /*5920*/  FADD.FTZ R14, -R78.reuse, R14 ;  /* 0x0000000e4e0e7221 */ /* 0x040fe40000010100 */
[----:B------:R-:W-:Y:S02]  /*5930*/  FADD.FTZ R15, -R78, R15 ;  /* 0x0000000f4e0f7221 */ /* 0x000fe40000010100 */
[----:B------:R-:W-:Y:S01]  /*5940*/  FMUL.FTZ R12, R89, R12 ;  /* 0x0000000c590c7220 */ /* 0x000fe20000410000 */
[----:B------:R-:W-:Y:S01]  /*5950*/  STS [R92+0x12400], R8 ;  /* 0x012400085c007388 */ /* 0x000fe20000000800 */
[----:B------:R-:W-:Y:S02]  /*5960*/  FMUL.FTZ R7, R88, R13 ;  /* 0x0000000d58077220 */ /* 0x000fe40000410000 */
[C---:B------:R-:W-:Y:S01]  /*5970*/  FADD.FTZ R16, -R79.reuse, R16 ;  /* 0x000000104f107221 */ /* 0x040fe20000010100 */
[----:B------:R-:W4:Y:S01]  /*5980*/  LDL.LU.64 R88, [R1+0x30] ;  /* 0x0000300001587983 */ /* 0x000f220000300a00 */
[----:B------:R-:W-:Y:S01]  /*5990*/  FADD.FTZ R17, -R79, R17 ;  /* 0x000000114f117221 */ /* 0x000fe20000010100 */
[----:B------:R-:W-:Y:S01]  /*59a0*/  F2FP.PACK_AB R7, R7, R12 ;  /* 0x0000000c0707723e */ /* 0x000fe200000000ff */
[----:B------:R-:W-:Y:S02]  /*59b0*/  FMUL.FTZ R14, R86, R14 ;  /* 0x0000000e560e7220 */ /* 0x000fe40000410000 */
[----:B------:R-:W-:Y:S02]  /*59c0*/  FMUL.FTZ R15, R85, R15 ;  /* 0x0000000f550f7220 */ /* 0x000fe40000410000 */
[C---:B------:R-:W-:Y:S01]  /*59d0*/  FADD.FTZ R18, -R78.reuse, R18 ;  /* 0x000000124e127221 */ /* 0x040fe20000010100 */
[----:B------:R-:W-:Y:S01]  /*59e0*/  STS [R91+0x12000], R7 ;  /* 0x012000075b007388 */ /* 0x000fe20000000800 */
[----:B------:R-:W-:Y:S01]  /*59f0*/  FADD.FTZ R19, -R78, R19 ;  /* 0x000000134e137221 */ /* 0x000fe20000010100 */
[----:B-1----:R-:W-:Y:S01]  /*5a00*/  F2FP.PACK_AB R6, R15, R14 ;  /* 0x0000000e0f06723e */ /* 0x002fe200000000ff */
[----:B------:R-:W-:Y:S02]  /*5a10*/  FMUL.FTZ R16, R87, R16 ;  /* 0x0000001057107220 */ /* 0x000fe40000410000 */
[----:B--2---:R-:W-:Y:S02]  /*5a20*/  FMUL.FTZ R5, R84, R17 ;  /* 0x0000001154057220 */ /* 0x004fe40000410000 */
[----:B------:R-:W-:Y:S01]  /*5a30*/  FMUL.FTZ R18, R82, R18 ;  /* 0x0000001252127220 */ /* 0x000fe20000410000 */
[----:B------:R-:W-:Y:S01]  /*5a40*/  STS [R91+0x12400], R6 ;  /* 0x012400065b007388 */ /* 0x000fe20000000800 */
[----:B------:R-:W-:Y:S01]  /*5a50*/  FMUL.FTZ R19, R76, R19 ;  /* 0x000000134c137220 */ /* 0x000fe20000410000 */
[----:B------:R-:W-:Y:S04]  /*5a60*/  F2FP.PACK_AB R5, R5, R16 ;  /* 0x000000100505723e */ /* 0x000fe800000000ff */
[----:B---3--:R-:W-:Y:S01]  /*5a70*/  F2FP.PACK_AB R4, R19, R18 ;  /* 0x000000121304723e */ /* 0x008fe200000000ff */
[----:B------:R-:W-:Y:S04]  /*5a80*/  STS [R90+0x12000], R5 ;  /* 0x012000055a007388 */ /* 0x000fe80000000800 */
[----:B------:R-:W-:Y:S04]  /*5a90*/  STS [R90+0x12400], R4 ;  /* 0x012400045a007388 */ /* 0x000fe80000000800 */
[----:B------:R-:W-:Y:S08]  /*5aa0*/  BAR.SYNC.DEFER_BLOCKING 0x0 ;  /* 0x0000000000007b1d */ /* 0x000ff00000010000 */
[----:B------:R-:W-:Y:S08]  /*5ab0*/  LDSM.16.MT88.4 R4, [R3+0x14000] ;  /* 0x014000000304783b */ /* 0x000ff00000004200 */
[----:B------:R-:W1:Y:S08]  /*5ac0*/  LDSM.16.MT88.4 R8, [R0+0x6000] ;  /* 0x006000000008783b */ /* 0x000e700000004200 */
[----:B------:R-:W2:Y:S08]  /*5ad0*/  LDSM.16.MT88.4 R12, [R2+0x14000] ;  /* 0x01400000020c783b */ /* 0x000eb00000004200 */
[----:B------:R-:W3:Y:S08]  /*5ae0*/  LDSM.16.MT88.4 R16, [R0+0x8000] ;  /* 0x008000000010783b */ /* 0x000ef00000004200 */
[----:B------:R-:W3:Y:S08]  /*5af0*/  LDSM.16.MT88.4 R68, [R0+0xa000] ;  /* 0x00a000000044783b */ /* 0x000ef00000004200 */
[----:B------:R-:W-:Y:S01]  /*5b00*/  LDSM.16.MT88.4 R72, [R3+0x14800] ;  /* 0x014800000348783b */ /* 0x000fe20000004200 */
[-C--:B-1----:R-:W-:Y:S07]  /*5b10*/  HMMA.16816.F32 R20, R4, R8.reuse, R20 ;  /* 0x000000080414723c */ /* 0x082fee0000001814 */
[----:B------:R-:W1:Y:S01]  /*5b20*/  LDSM.16.MT88.4 R76, [R0+0x6800] ;  /* 0x00680000004c783b */ /* 0x000e620000004200 */
[C---:B--2---:R-:W-:Y:S07]  /*5b30*/  HMMA.16816.F32 R24, R12.reuse, R8, R24 ;  /* 0x000000080c18723c */ /* 0x044fee0000001818 */
[----:B------:R-:W2:Y:S01]  /*5b40*/  LDSM.16.MT88.4 R80, [R2+0x14800] ;  /* 0x014800000250783b */ /* 0x000ea20000004200 */
[-C--:B------:R-:W-:Y:S07]  /*5b50*/  HMMA.16816.F32 R28, R12, R10.reuse, R28 ;  /* 0x0000000a0c1c723c */ /* 0x080fee000000181c */
[----:B------:R-:W-:Y:S01]  /*5b60*/  LDSM.16.MT88.4 R84, [R0+0x9000] ;  /* 0x009000000054783b */ /* 0x000fe20000004200 */
[C---:B------:R-:W-:Y:S07]  /*5b70*/  HMMA.16816.F32 R32, R4.reuse, R10, R32 ;  /* 0x0000000a0420723c */ /* 0x040fee0000001820 */
[----:B------:R-:W1:Y:S01]  /*5b80*/  LDSM.16.MT88.4 R8, [R0+0x8800] ;  /* 0x008800000008783b */ /* 0x000e620000004200 */
[-C--:B---3--:R-:W-:Y:S08]  /*5b90*/  HMMA.16816.F32 R36, R4, R16.reuse, R36 ;  /* 0x000000100424723c */ /* 0x088ff00000001824 */
[C---:B------:R-:W-:Y:S08]  /*5ba0*/  HMMA.16816.F32 R40, R12.reuse, R16, R40 ;  /* 0x000000100c28723c */ /* 0x040ff00000001828 */
[-C--:B------:R-:W-:Y:S08]  /*5bb0*/  HMMA.16816.F32 R44, R12, R18.reuse, R44 ;  /* 0x000000120c2c723c */ /* 0x080ff0000000182c */
[C---:B------:R-:W-:Y:S01]  /*5bc0*/  HMMA.16816.F32 R48, R4.reuse, R18, R48 ;  /* 0x000000120430723c */ /* 0x040fe20000001830 */
[----:B------:R-:W3:Y:S07]  /*5bd0*/  LDSM.16.MT88.4 R16, [R0+0xa800] ;  /* 0x00a800000010783b */ /* 0x000eee0000004200 */
[-C--:B------:R-:W-:Y:S08]  /*5be0*/  HMMA.16816.F32 R52, R4, R68.reuse, R52 ;  /* 0x000000440434723c */ /* 0x080ff00000001834 */
[C---:B------:R-:W-:Y:S08]  /*5bf0*/  HMMA.16816.F32 R56, R12.reuse, R68, R56 ;  /* 0x000000440c38723c */ /* 0x040ff00000001838 */
[-C--:B------:R-:W-:Y:S01]  /*5c00*/  HMMA.16816.F32 R60, R12, R70.reuse, R60 ;  /* 0x000000460c3c723c */ /* 0x080fe2000000183c */
[----:B------:R-:W-:Y:S07]  /*5c10*/  LDSM.16.MT88.4 R12, [R0+0x7000] ;  /* 0x00700000000c783b */ /* 0x000fee0000004200 */
[----:B------:R-:W-:Y:S01]  /*5c20*/  HMMA.16816.F32 R64, R4, R70, R64 ;  /* 0x000000460440723c */ /* 0x000fe20000001840 */
[----:B------:R-:W3:Y:S07]  /*5c30*/  LDSM.16.MT88.4 R4, [R3+0x15000] ;  /* 0x015000000304783b */ /* 0x000eee0000004200 */
[-C--:B-1----:R-:W-:Y:S01]  /*5c40*/  HMMA.16816.F32 R20, R72, R76.reuse, R20 ;  /* 0x0000004c4814723c */ /* 0x082fe20000001814 */
[----:B------:R-:W1:Y:S07]  /*5c50*/  LDSM.16.MT88.4 R68, [R2+0x15000] ;  /* 0x015000000244783b */ /* 0x000e6e0000004200 */
[C---:B--2---:R-:W-:Y:S08]  /*5c60*/  HMMA.16816.F32 R24, R80.reuse, R76, R24 ;  /* 0x0000004c5018723c */ /* 0x044ff00000001818 */
[-C--:B------:R-:W-:Y:S08]  /*5c70*/  HMMA.16816.F32 R28, R80, R78.reuse, R28 ;  /* 0x0000004e501c723c */ /* 0x080ff0000000181c */
[C---:B------:R-:W-:Y:S01]  /*5c80*/  HMMA.16816.F32 R32, R72.reuse, R78, R32 ;  /* 0x0000004e4820723c */ /* 0x040fe20000001820 */
[----:B------:R-:W-:Y:S07]  /*5c90*/  LDSM.16.MT88.4 R76, [R0+0x9800] ;  /* 0x00980000004c783b */ /* 0x000fee0000004200 */
[-C--:B------:R-:W-:Y:S08]  /*5ca0*/  HMMA.16816.F32 R36, R72, R8.reuse, R36 ;  /* 0x000000084824723c */ /* 0x080ff00000001824 */
[C---:B------:R-:W-:Y:S08]  /*5cb0*/  HMMA.16816.F32 R40, R80.reuse, R8, R40 ;  /* 0x000000085028723c */ /* 0x040ff00000001828 */
[-C--:B------:R-:W-:Y:S08]  /*5cc0*/  HMMA.16816.F32 R44, R80, R10.reuse, R44 ;  /* 0x0000000a502c723c */ /* 0x080ff0000000182c */
[C---:B------:R-:W-:Y:S01]  /*5cd0*/  HMMA.16816.F32 R48, R72.reuse, R10, R48 ;  /* 0x0000000a4830723c */ /* 0x040fe20000001830 */
[----:B------:R-:W2:Y:S07]  /*5ce0*/  LDSM.16.MT88.4 R8, [R0+0xb000] ;  /* 0x00b000000008783b */ /* 0x000eae0000004200 */
[-C--:B---3--:R-:W-:Y:S08]  /*5cf0*/  HMMA.16816.F32 R52, R72, R16.reuse, R52 ;  /* 0x000000104834723c */ /* 0x088ff00000001834 */
[C---:B------:R-:W-:Y:S08]  /*5d00*/  HMMA.16816.F32 R56, R80.reuse, R16, R56 ;  /* 0x000000105038723c */ /* 0x040ff00000001838 */
[-C--:B------:R-:W-:Y:S01]  /*5d10*/  HMMA.16816.F32 R60, R80, R18.reuse, R60 ;  /* 0x00000012503c723c */ /* 0x080fe2000000183c */
[----:B------:R-:W-:Y:S07]  /*5d20*/  LDSM.16.MT88.4 R80, [R0+0xb800] ;  /* 0x00b800000050783b */ /* 0x000fee0000004200 */
[----:B------:R-:W-:Y:S01]  /*5d30*/  HMMA.16816.F32 R64, R72, R18, R64 ;  /* 0x000000124840723c */ /* 0x000fe20000001840 */
[----:B------:R-:W-:Y:S07]  /*5d40*/  LDSM.16.MT88.4 R16, [R0+0x7800] ;  /* 0x007800000010783b */ /* 0x000fee0000004200 */
[-C--:B------:R-:W-:Y:S01]  /*5d50*/  HMMA.16816.F32 R20, R4, R12.reuse, R20 ;  /* 0x0000000c0414723c */ /* 0x080fe20000001814 */
[----:B------:R-:W-:Y:S07]  /*5d60*/  LDSM.16.MT88.4 R72, [R2+0x15800] ;  /* 0x015800000248783b */ /* 0x000fee0000004200 */
[C---:B-1----:R-:W-:Y:S08]  /*5d70*/  HMMA.16816.F32 R24, R68.reuse, R12, R24 ;  /* 0x0000000c4418723c */ /* 0x042ff00000001818 */
[-C--:B------:R-:W-:Y:S08]  /*5d80*/  HMMA.16816.F32 R28, R68, R14.reuse, R28 ;  /* 0x0000000e441c723c */ /* 0x080ff0000000181c */
[C---:B------:R-:W-:Y:S01]  /*5d90*/  HMMA.16816.F32 R32, R4.reuse, R14, R32 ;  /* 0x0000000e0420723c */ /* 0x040fe20000001820 */
[----:B------:R-:W1:Y:S07]  /*5da0*/  LDSM.16.MT88.4 R12, [R3+0x15800] ;  /* 0x01580000030c783b */ /* 0x000e6e0000004200 */
[-C--:B------:R-:W-:Y:S01]  /*5db0*/  HMMA.16816.F32 R36, R4, R84.reuse, R36 ;  /* 0x000000540424723c */ /* 0x080fe20000001824 */
[----:B------:R-:W-:Y:S07]  /*5dc0*/  BAR.SYNC.DEFER_BLOCKING 0x0 ;  /* 0x0000000000007b1d */ /* 0x000fee0000010000 */
[C---:B------:R-:W-:Y:S08]  /*5dd0*/  HMMA.16816.F32 R40, R68.reuse, R84, R40 ;  /* 0x000000544428723c */ /* 0x040ff00000001828 */
[-C--:B------:R-:W-:Y:S08]  /*5de0*/  HMMA.16816.F32 R44, R68, R86.reuse, R44 ;  /* 0x00000056442c723c */ /* 0x080ff0000000182c */
[C---:B------:R-:W-:Y:S08]  /*5df0*/  HMMA.16816.F32 R48, R4.reuse, R86, R48 ;  /* 0x000000560430723c */ /* 0x040ff00000001830 */
[-C--:B--2---:R-:W-:Y:S08]  /*5e00*/  HMMA.16816.F32 R52, R4, R8.reuse, R52 ;  /* 0x000000080434723c */ /* 0x084ff00000001834 */
[C---:B------:R-:W-:Y:S08]  /*5e10*/  HMMA.16816.F32 R56, R68.reuse, R8, R56 ;  /* 0x000000084438723c */ /* 0x040ff00000001838 */
[-C--:B------:R-:W-:Y:S08]  /*5e20*/  HMMA.16816.F32 R60, R68, R10.reuse, R60 ;  /* 0x0000000a443c723c */ /* 0x080ff0000000183c */
[----:B------:R-:W-:Y:S07]  /*5e30*/  HMMA.16816.F32 R64, R4, R10, R64 ;  /* 0x0000000a0440723c */ /* 0x000fee0000001840 */
[----:B------:R-:W-:Y:S01]  /*5e40*/  MOV R4, c[0x0][0x22c] ;  /* 0x00008b0000047a02 */ /* 0x000fe20000000f00 */
[-C--:B-1----:R-:W-:Y:S05]  /*5e50*/  HMMA.16816.F32 R20, R12, R16.reuse, R20 ;  /* 0x000000100c14723c */ /* 0x082fea0000001814 */
[----:B------:R-:W-:Y:S03]  /*5e60*/  IMAD R90, R4, c[0x0][0x1c0], RZ ;  /* 0x00007000045a7a24 */ /* 0x000fe600078e02ff */
[C---:B------:R-:W-:Y:S04]  /*5e70*/  HMMA.16816.F32 R24, R72.reuse, R16, R24 ;  /* 0x000000104818723c */ /* 0x040fe80000001818 */
[----:B------:R-:W-:Y:S04]  /*5e80*/  LEA R4, -R90, RZ, 0x6 ;  /* 0x000000ff5a047211 */ /* 0x000fe800078e31ff */
[-C--:B------:R-:W-:Y:S04]  /*5e90*/  HMMA.16816.F32 R28, R72, R18.reuse, R28 ;  /* 0x00000012481c723c */ /* 0x080fe8000000181c */
[C---:B----4-:R-:W-:Y:S04]  /*5ea0*/  LEA R5, P1, R4.reuse, R88, 0x2 ;  /* 0x0000005804057211 */ /* 0x050fe800078210ff */
[C---:B------:R-:W-:Y:S04]  /*5eb0*/  HMMA.16816.F32 R32, R12.reuse, R18, R32 ;  /* 0x000000120c20723c */ /* 0x040fe80000001820 */
[----:B------:R-:W-:Y:S04]  /*5ec0*/  LEA.HI.X.SX32 R4, R4, R89, 0x2, P1 ;  /* 0x0000005904047211 */ /* 0x000fe800008f16ff */
[-C--:B------:R-:W-:Y:S04]  /*5ed0*/  HMMA.16816.F32 R36, R12, R76.reuse, R36 ;  /* 0x0000004c0c24723c */ /* 0x080fe80000001824 */
[-C--:B------:R-:W-:Y:S04]  /*5ee0*/  LOP3.LUT R5, R5, R4.reuse, RZ, 0x3c, !PT ;  /* 0x0000000405057212 */ /* 0x080fe800078e3cff */
[C---:B------:R-:W-:Y:S04]  /*5ef0*/  HMMA.16816.F32 R40, R72.reuse, R76, R40 ;  /* 0x0000004c4828723c */ /* 0x040fe80000001828 */
[C---:B------:R-:W-:Y:S04]  /*5f00*/  LOP3.LUT R4, R5.reuse, R4, RZ, 0x3c, !PT ;  /* 0x0000000405047212 */ /* 0x040fe800078e3cff */
[-C--:B------:R-:W-:Y:S04]  /*5f10*/  HMMA.16816.F32 R44, R72, R78.reuse, R44 ;  /* 0x0000004e482c723c */ /* 0x080fe8000000182c */
[----:B------:R-:W-:Y:S04]  /*5f20*/  LOP3.LUT R5, R5, R4, RZ, 0x3c, !PT ;  /* 0x0000000405057212 */ /* 0x000fe800078e3cff */
[C---:B------:R-:W-:Y:S01]  /*5f30*/  HMMA.16816.F32 R48, R12.reuse, R78, R48 ;  /* 0x0000004e0c30723c */ /* 0x040fe20000001830 */
[----:B------:R1:W-:Y:S07]  /*5f40*/  STL.64 [R1+0x30], R4 ;  /* 0x0000300401007387 */ /* 0x0003ee0000100a00 */
[-C--:B------:R-:W-:Y:S08]  /*5f50*/  HMMA.16816.F32 R52, R12, R80.reuse, R52 ;  /* 0x000000500c34723c */ /* 0x080ff00000001834 */
        /* <DEDUP_REMOVED lines=58> */
.L_x_80:
        /* <DEDUP_REMOVED lines=418> */
.L_x_81:
[----:B------:R-:W-:Y:S02]  /*7d20*/  UISETP.GT.AND UP0, UPT, UR7, UR17, UPT ;  /* 0x000000110700728c */ /* 0x000fe4000bf04270 */
[----:B------:R-:W-:Y:S04]  /*7d30*/  UIADD3 UR7, UR7, -0x1, URZ ;  /* 0xffffffff07077890 */ /* 0x000fe8000fffe03f */
[----:B------:R-:W-:Y:S11]  /*7d40*/  PLOP3.LUT P0, PT, PT, PT, UP0, 0x80, 0x0 ;  /* 0x000000000000781c */ /* 0x000ff60003f0f008 */
[----:B------:R-:W-:Y:S02]  /*7d50*/  @!UPT UIADD3 URZ, URZ, URZ, URZ ;  /* 0x0000003f3f3ff290 */ /* 0x000fe4000fffe03f */
        /* <DEDUP_REMOVED lines=161> */
[----:B------:R-:W-:Y:S02]  /*8770*/  USHF.R.S32.HI UR14, URZ, 0x1f, UR36 ;  /* 0x0000001f3f0e7899 */ /* 0x000fe40008011424 */
[----:B------:R-:W-:Y:S02]  /*8780*/  UIADD3 UR9, UR9, UR11, URZ ;  /* 0x0000000b09097290 */ /* 0x000fe4000fffe03f */
[----:B------:R-:W-:-:S02]  /*8790*/  ULDC.64 UR12, c[0x0][0x388] ;  /* 0x0000e200000c7ab9 */ /* 0x000fc40000000a00 */
[----:B------:R-:W-:Y:S02]  /*87a0*/  UIMAD UR7, UR14, UR12, URZ ;  /* 0x0000000c0e0772a4 */ /* 0x000fe4000f8e023f */
[----:B------:R-:W-:Y:S02]  /*87b0*/  UIMAD.WIDE.U32 UR8, UR36, UR12, UR8 ;  /* 0x0000000c240872a5 */ /* 0x000fe4000f8e0008 */
[----:B------:R-:W-:-:S04]  /*87c0*/  UIMAD UR7, UR36, UR13, UR7 ;  /* 0x0000000d240772a4 */ /* 0x000fc8000f8e0207 */
[----:B------:R-:W-:Y:S02]  /*87d0*/  UIADD3 UR15, UR9, UR7, URZ ;  /* 0x00000007090f7290 */ /* 0x000fe4000fffe03f */
[----:B------:R-:W-:Y:S02]  /*87e0*/  UMOV UR14, UR8 ;  /* 0x00000008000e7c82 */ /* 0x000fe40008000000 */
.L_x_83:
        /* <DEDUP_REMOVED lines=11> */
[----:B------:R-:W-:-:S02]  /*88a0*/  USHF.R.S32.HI UR16, URZ, 0x1f, UR36 ;  /* 0x0000001f3f107899 */ /* 0x000fc40008011424 */
[----:B------:R-:W-:Y:S02]  /*88b0*/  UIADD3 UR9, UR9, UR11, URZ ;  /* 0x0000000b09097290 */ /* 0x000fe4000fffe03f */
[----:B------:R-:W-:Y:S02]  /*88c0*/  ULDC.64 UR12, c[0x0][0x390] ;  /* 0x0000e400000c7ab9 */ /* 0x000fe40000000a00 */
[----:B------:R-:W-:Y:S02]  /*88d0*/  UIMAD UR7, UR16, UR12, URZ ;  /* 0x0000000c100772a4 */ /* 0x000fe4000f8e023f */
[----:B------:R-:W-:Y:S02]  /*88e0*/  UIMAD.WIDE.U32 UR8, UR36, UR12, UR8 ;  /* 0x0000000c240872a5 */ /* 0x000fe4000f8e0008 */
[----:B------:R-:W-:-:S04]  /*88f0*/  UIMAD UR7, UR36, UR13, UR7 ;  /* 0x0000000d240772a4 */ /* 0x000fc8000f8e0207 */
[----:B------:R-:W-:Y:S02]  /*8900*/  UIADD3 UR12, UR9, UR7, URZ ;  /* 0x00000007090c7290 */ /* 0x000fe4000fffe03f */
[----:B------:R-:W-:Y:S02]  /*8910*/  UMOV UR11, UR8 ;  /* 0x00000008000b7c82 */ /* 0x000fe40008000000 */
.L_x_84:
[----:B------:R-:W-:Y:S01]  /*8920*/  BAR.SYNC.DEFER_BLOCKING 0x0 ;  /* 0x0000000000007b1d */ /* 0x000fe20000010000 */
[----:B------:R-:W-:Y:S01]  /*8930*/  USHF.R.S32.HI UR10, URZ, 0x1f, UR23 ;  /* 0x0000001f3f0a7899 */ /* 0x000fe20008011417 */
[--C-:B-1----:R-:W-:Y:S01]  /*8940*/  SHF.R.S32.HI R7, RZ, 0x1f, R246.reuse ;  /* 0x0000001fff077819 */ /* 0x102fe200000114f6 */
[----:B------:R-:W-:Y:S01]  /*8950*/  IMAD.U32 R4, RZ, RZ, UR23 ;  /* 0x00000017ff047e24 */ /* 0x000fe2000f8e00ff */
[----:B------:R-:W-:Y:S01]  /*8960*/  UIMAD UR6, UR22, -0x40, UR6 ;  /* 0xffffffc0160678a4 */ /* 0x000fe2000f8e0206 */
[----:B------:R-:W-:Y:S01]  /*8970*/  IMAD.MOV.U32 R6, RZ, RZ, R246 ;  /* 0x000000ffff067224 */ /* 0x000fe200078e00f6 */
[----:B------:R-:W1:Y:S01]  /*8980*/  S2R R15, SR_TID.X ;  /* 0x00000000000f7919 */ /* 0x000e620000002100 */
[----:B------:R-:W-:Y:S01]  /*8990*/  ULDC.64 UR8, c[0x0][0x3a0] ;  /* 0x0000e80000087ab9 */ /* 0x000fe20000000a00 */
[----:B------:R-:W-:Y:S01]  /*89a0*/  BSSY B0, `(.L_x_85) ;  /* 0x000002e000007945 */ /* 0x000fe20003800000 */
[----:B------:R-:W-:Y:S01]  /*89b0*/  UIMAD UR7, UR10, UR8, URZ ;  /* 0x000000080a0772a4 */ /* 0x000fe2000f8e023f */
[----:B------:R-:W2:Y:S01]  /*89c0*/  S2R R64, SR_TID.X ;  /* 0x0000000000407919 */ /* 0x000ea20000002100 */
[----:B------:R-:W-:-:S02]  /*89d0*/  IMAD.WIDE.U32 R4, R4, c[0x0][0x3a0], R6 ;  /* 0x0000e80004047a25 */ /* 0x000fc400078e0006 */
[----:B------:R-:W-:-:S03]  /*89e0*/  UIMAD UR7, UR23, UR9, UR7 ;  /* 0x00000009170772a4 */ /* 0x000fc6000f8e0207 */
[----:B------:R-:W-:Y:S01]  /*89f0*/  IADD3 R4, P0, R4, UR14, RZ ;  /* 0x0000000e04047c10 */ /* 0x000fe2000ff1e0ff */
[----:B------:R-:W-:Y:S02]  /*8a00*/  ULDC.64 UR8, c[0x0][0x3b8] ;  /* 0x0000ee0000087ab9 */ /* 0x000fe40000000a00 */
[----:B------:R-:W-:Y:S01]  /*8a10*/  IMAD.U32 R8, RZ, RZ, UR7 ;  /* 0x00000007ff087e24 */ /* 0x000fe2000f8e00ff */
[----:B------:R-:W-:Y:S01]  /*8a20*/  UIMAD UR7, UR61, UR8, URZ ;  /* 0x000000083d0772a4 */ /* 0x000fe2000f8e023f */
[----:B------:R3:W4:Y:S03]  /*8a30*/  LDS.128 R36, [R248+0xd000] ;  /* 0x00d00000f8247984 */ /* 0x0007260000000c00 */
[----:B------:R-:W-:Y:S01]  /*8a40*/  IADD3.X R5, R5, UR15, R8, P0, !PT ;  /* 0x0000000f05057c10 */ /* 0x000fe200087fe408 */
[----:B------:R-:W-:Y:S01]  /*8a50*/  IMAD.U32 R8, RZ, RZ, UR40 ;  /* 0x00000028ff087e24 */ /* 0x000fe2000f8e00ff */
[----:B------:R-:W-:Y:S01]  /*8a60*/  UIMAD UR7, UR40, UR9, UR7 ;  /* 0x00000009280772a4 */ /* 0x000fe2000f8e0207 */
[----:B------:R3:W3:Y:S01]  /*8a70*/  LDS.128 R32, [R248+0xf000] ;  /* 0x00f00000f8207984 */ /* 0x0006e20000000c00 */
[----:B-1----:R-:W-:Y:S01]  /*8a80*/  SHF.R.S32.HI R15, RZ, 0x1f, R15 ;  /* 0x0000001fff0f7819 */ /* 0x002fe2000001140f */
[----:B------:R-:W-:-:S02]  /*8a90*/  IMAD.WIDE.U32 R8, R8, c[0x0][0x3b8], R4 ;  /* 0x0000ee0008087a25 */ /* 0x000fc400078e0004 */
[----:B------:R1:W1:Y:S01]  /*8aa0*/  LDS.128 R28, [R248+0x11000] ;  /* 0x01100000f81c7984 */ /* 0x0002620000000c00 */
[----:B--2---:R-:W-:-:S03]  /*8ab0*/  LEA.HI R15, R15, R64, RZ, 0x3 ;  /* 0x000000400f0f7211 */ /* 0x004fc600078f18ff */
        /* <DEDUP_REMOVED lines=28> */
.L_x_86:
[----:B------:R-:W-:Y:S05]  /*8c80*/  BSYNC B0 ;  /* 0x0000000000007941 */ /* 0x000fea0003800000 */
.L_x_85:
        /* <DEDUP_REMOVED lines=19> */
.L_x_88:
[----:B------:R-:W-:Y:S05]  /*8dc0*/  BSYNC B0 ;  /* 0x0000000000007941 */ /* 0x000fea0003800000 */
.L_x_87:
[----:B------:R-:W-:Y:S01]  /*8dd0*/  ULDC.64 UR6, c[0x0][0x3a8] ;  /* 0x0000ea0000067ab9 */ /* 0x000fe20000000a00 */
[----:B---3--:R-:W-:Y:S01]  /*8de0*/  IMAD.U32 R4, RZ, RZ, UR23 ;  /* 0x00000017ff047e24 */ /* 0x008fe2000f8e00ff */
        /* <DEDUP_REMOVED lines=28> */
.L_x_90:
[----:B------:R-:W-:Y:S05]  /*8fb0*/  BSYNC B0 ;  /* 0x0000000000007941 */ /* 0x000fea0003800000 */
.L_x_89:
[----:B------:R-:W-:Y:S05]  /*8fc0*/  @P3 BRA `(.L_x_61) ;  /* 0x000000f000003947 */ /* 0x000fea0003800000 */
[----:B-1----:R-:W-:Y:S01]  /*8fd0*/  IADD3 R4, P0, R15, 0x20, RZ ;  /* 0x000000200f047810 */ /* 0x002fe20007f1e0ff */
[----:B------:R-:W-:Y:S01]  /*8fe0*/  IMAD.MOV.U32 R7, RZ, RZ, R10 ;  /* 0x000000ffff077224 */ /* 0x000fe200078e000a */
[----:B------:R-:W-:-:S02]  /*8ff0*/  ISETP.GE.AND P2, PT, R246, c[0x0][0x220], PT ;  /* 0x00008800f6007a0c */ /* 0x000fc40003f46270 */
        /* <DEDUP_REMOVED lines=10> */
[----:B------:R1:W-:Y:S04]  /*90a0*/  @!P1 STG.E.128 [R4.64+0x80], R56 ;  /* 0x0000803804009986 */ /* 0x0003e8000c101d04 */
[----:B------:R1:W-:Y:S02]  /*90b0*/  @!P0 STG.E.128 [R4.64+0x100], R52 ;  /* 0x0001003404008986 */ /* 0x0003e4000c101d04 */
.L_x_61:
[----:B------:R-:W-:Y:S05]  /*90c0*/  BSYNC B1 ;  /* 0x0000000000017941 */ /* 0x000fea0003800000 */
.L_x_47:
        /* <DEDUP_REMOVED lines=11> */
.L_x_91:
[----:B------:R-:W-:Y:S05]  /*9180*/  EXIT ;  /* 0x000000000000794d */ /* 0x000fea0003800000 */
.L_x_93:
        /* <DEDUP_REMOVED lines=15> */
.L_x_1579:


//--------------------- .text._ZN5flash44flash_bwd_dq_dk_dv_loop_seqk_parallel_kernelI23Flash_bwd_kernel_traitsILi192ELi64ELi64ELi8ELi4ELi2ELi2ELb1ELb1EN7cutlass6half_tE19Flash_kernel_traitsILi192ELi64ELi64ELi8ES3_EELb0ELb0ELb0ELb0ELb0ELb1ELb0EEEvNS_16Flash_bwd_paramsE --------------------------
	.section	.text._ZN5flash44flash_bwd_dq_dk_dv_loop_seqk_parallel_kernelI23Flash_bwd_kernel_traitsILi192ELi64ELi64ELi8ELi4ELi2ELi2ELb1ELb1EN7cutlass6half_tE19Flash_kernel_traitsILi192ELi64ELi64ELi8ES3_EELb0ELb0ELb0ELb0ELb0ELb1ELb0EEEvNS_16Flash_bwd_paramsE,"ax",@progbits
	.sectioninfo	@"SHI_REGISTERS=255"
	.align	128
        .global         _ZN5flash44flash_bwd_dq_dk_dv_loop_seqk_parallel_kernelI23Flash_bwd_kernel_traitsILi192ELi64ELi64ELi8ELi4ELi2ELi2ELb1ELb1EN7cutlass6half_tE19Flash_kernel_traitsILi192ELi64ELi64ELi8ES3_EELb0ELb0ELb0ELb0ELb0ELb1ELb0EEEvNS_16Flash_bwd_paramsE
        .type           _ZN5flash44flash_bwd_dq_dk_dv_loop_seqk_parallel_kernelI23Flash_bwd_kernel_traitsILi192ELi64ELi64ELi8ELi4ELi2ELi2ELb1ELb1EN7cutlass6half_tE19Flash_kernel_traitsILi192ELi64ELi64ELi8ES3_EELb0ELb0ELb0ELb0ELb0ELb1ELb0EEEvNS_16Flash_bwd_paramsE,@function
        .size           _ZN5flash44flash_bwd_dq_dk_dv_loop_seqk_parallel_kernelI23Flash_bwd_kernel_traitsILi192ELi64ELi64ELi8ELi4ELi2ELi2ELb1ELb1EN7cutlass6half_tE19Flash_kernel_traitsILi192ELi64ELi64ELi8ES3_EELb0ELb0ELb0ELb0ELb0ELb1ELb0EEEvNS_16Flash_bwd_paramsE,(.L_x_1580 - _ZN5flash44flash_bwd_dq_dk_dv_loop_seqk_parallel_kernelI23Flash_bwd_kernel_traitsILi192ELi64ELi64ELi8ELi4ELi2ELi2ELb1ELb1EN7cutlass6half_tE19Flash_kernel_traitsILi192ELi64ELi64ELi8ES3_EELb0ELb0ELb0ELb0ELb0ELb1ELb0EEEvNS_16Flash_bwd_paramsE)
        .other          _ZN5flash44flash_bwd_dq_dk_dv_loop_seqk_parallel_kernelI23Flash_bwd_kernel_traitsILi192ELi64ELi64ELi8ELi4ELi2ELi2ELb1ELb1EN7cutlass6half_tE19Flash_kernel_traitsILi192ELi64ELi64ELi8ES3_EELb0ELb0ELb0ELb0ELb0ELb1ELb0EEEvNS_16Flash_bwd_paramsE,@"STO_CUDA_ENTRY STV_DEFAULT"
_ZN5flash44flash_bwd_dq_dk_dv_loop_seqk_parallel_kernelI23Flash_bwd_kernel_traitsILi192ELi64ELi64ELi8ELi4ELi2ELi2ELb1ELb1EN7cutlass6half_tE19Flash_kernel_traitsILi192ELi64ELi64ELi8ES3_EELb0ELb0ELb0ELb0ELb0ELb1ELb0EEEvNS_16Flash_bwd_paramsE:
.text._ZN5flash44flash_bwd_dq_dk_dv_loop_seqk_parallel_kernelI23Flash_bwd_kernel_traitsILi192ELi64ELi64ELi8ELi4ELi2ELi2ELb1ELb1EN7cutlass6half_tE19Flash_kernel_traitsILi192ELi64ELi64ELi8ES3_EELb0ELb0ELb0ELb0ELb0ELb1ELb0EEEvNS_16Flash_bwd_paramsE:
        /* <DEDUP_REMOVED lines=21> */
[----:B------:R-:W-:Y:S02]  /*0150*/  UIMAD.WIDE UR36, UR46, UR36, URZ ;  /* 0x000000242e2472a5 */ /* 0x000fe4000f8e023f */
        /* <DEDUP_REMOVED lines=26> */
[----:B------:R-:W-:Y:S01]  /*0300*/  LOP3.LUT R2, R7, 0xfffffffe, RZ, 0xc0, !PT ;  /* 0xfffffffe07027812 */ /* 0x000fe200078ec0ff */
[----:B------:R-:W-:Y:S01]  /*0310*/  IMAD.IADD R16, R5, 0x1, -R3 ;  /* 0x0000000105107824 */ /* 0x000fe200078e0a03 */
[-C--:B------:R-:W-:Y:S01]  /*0320*/  LEA.HI R17, R11, R14.reuse, RZ, 0x2 ;  /* 0x0000000e0b117211 */ /* 0x080fe200078f10ff */
[----:B------:R-:W-:Y:S01]  /*0330*/  IMAD.IADD R15, R5, 0x1, -R0 ;  /* 0x00000001050f7824 */ /* 0x000fe200078e0a00 */
[----:B------:R-:W-:Y:S01]  /*0340*/  LOP3.LUT R0, R4, 0xffffffe0, RZ, 0xc0, !PT ;  /* 0xffffffe004007812 */ /* 0x000fe200078ec0ff */
[----:B------:R-:W-:Y:S01]  /*0350*/  IMAD.IADD R12, R6, 0x1, -R2 ;  /* 0x00000001060c7824 */ /* 0x000fe200078e0a02 */
[--C-:B------:R-:W-:Y:S01]  /*0360*/  SHF.R.S32.HI R5, RZ, 0x2, R17.reuse ;  /* 0x00000002ff057819 */ /* 0x100fe20000011411 */
[----:B------:R-:W-:Y:S01]  /*0370*/  ULDC UR56, c[0x0][0x1c8] ;  /* 0x0000720000387ab9 */ /* 0x000fe20000000800 */
[----:B------:R-:W-:Y:S01]  /*0380*/  SHF.R.S32.HI R2, RZ, 0x1f, R17 ;  /* 0x0000001fff027819 */ /* 0x000fe20000011411 */
[----:B------:R-:W-:Y:S01]  /*0390*/  IMAD.IADD R0, R14, 0x1, -R0 ;  /* 0x000000010e007824 */ /* 0x000fe200078e0a00 */
[----:B------:R-:W-:Y:S01]  /*03a0*/  LEA.HI R6, R11, R14, RZ, 0x3 ;  /* 0x0000000e0b067211 */ /* 0x000fe200078f18ff */
[----:B------:R-:W-:Y:S01]  /*03b0*/  ULDC.U8 UR10, c[0x0][0x3d0] ;  /* 0x0000f400000a7ab9 */ /* 0x000fe20000000000 */
[----:B------:R-:W-:Y:S01]  /*03c0*/  LEA.HI R2, R2, R5, RZ, 0x3 ;  /* 0x0000000502027211 */ /* 0x000fe200078f18ff */
[----:B------:R-:W-:Y:S01]  /*03d0*/  ULDC UR50, c[0x0][0x224] ;  /* 0x0000890000327ab9 */ /* 0x000fe20000000800 */
[----:B------:R-:W-:Y:S01]  /*03e0*/  SHF.R.S32.HI R3, RZ, 0x1f, R0 ;  /* 0x0000001fff037819 */ /* 0x000fe20000011400 */
[----:B------:R-:W-:Y:S01]  /*03f0*/  @UP2 UIMAD UR54, UR31, UR49, URZ ;  /* 0x000000311f3622a4 */ /* 0x000fe2000f8e023f */
[----:B------:R-:W-:Y:S01]  /*0400*/  LOP3.LUT R2, R2, 0xfffffff8, RZ, 0xc0, !PT ;  /* 0xfffffff802027812 */ /* 0x000fe200078ec0ff */
[----:B------:R-:W-:Y:S01]  /*0410*/  ULDC.64 UR4, c[0x0][0x118] ;  /* 0x0000460000047ab9 */ /* 0x000fe20000000a00 */
[----:B------:R-:W-:Y:S01]  /*0420*/  LEA.HI R19, R3, R0, RZ, 0x2 ;  /* 0x0000000003137211 */ /* 0x000fe200078f10ff */
[----:B------:R-:W-:Y:S01]  /*0430*/  ULOP3.LUT UR56, UR38, UR56, URZ, 0x3c, !UPT ;  /* 0x0000003826387292 */ /* 0x000fe2000f8e3c3f */
[----:B------:R-:W-:Y:S01]  /*0440*/  SHF.R.S32.HI R10, RZ, 0x3, R6 ;  /* 0x00000003ff0a7819 */ /* 0x000fe20000011406 */
[----:B------:R-:W-:Y:S01]  /*0450*/  IMAD.IADD R8, R5, 0x1, -R2 ;  /* 0x0000000105087824 */ /* 0x000fe200078e0a02 */
[----:B------:R-:W-:Y:S01]  /*0460*/  LOP3.LUT R2, R9, 0xfffffff0, RZ, 0xc0, !PT ;  /* 0xfffffff009027812 */ /* 0x000fe200078ec0ff */
[----:B------:R-:W-:Y:S01]  /*0470*/  USHF.R.S32.HI UR61, URZ, 0x1f, UR38 ;  /* 0x0000001f3f3d7899 */ /* 0x000fe20008011426 */
[----:B------:R-:W-:Y:S01]  /*0480*/  LOP3.LUT R0, R6, 0xfffffff8, RZ, 0xc0, !PT ;  /* 0xfffffff806007812 */ /* 0x000fe200078ec0ff */
[----:B------:R-:W-:Y:S01]  /*0490*/  IMAD.SHL.U32 R3, R10, 0x40, RZ ;  /* 0x000000400a037824 */ /* 0x000fe200078e00ff */
[----:B------:R-:W-:Y:S01]  /*04a0*/  LEA.HI R7, R11, R14, RZ, 0x7 ;  /* 0x0000000e0b077211 */ /* 0x000fe200078f38ff */
[C---:B------:R-:W-:Y:S01]  /*04b0*/  IMAD.IADD R2, R14.reuse, 0x1, -R2 ;  /* 0x000000010e027824 */ /* 0x040fe200078e0a02 */
[----:B------:R-:W-:Y:S01]  /*04c0*/  UISETP.NE.AND UP3, UPT, UR10, URZ, UPT ;  /* 0x0000003f0a00728c */ /* 0x000fe2000bf65270 */
[----:B------:R-:W-:Y:S01]  /*04d0*/  IMAD.IADD R0, R14, 0x1, -R0 ;  /* 0x000000010e007824 */ /* 0x000fe200078e0a00 */
[----:B------:R-:W-:Y:S01]  /*04e0*/  LOP3.LUT R3, R3, 0x1c0, RZ, 0xc0, !PT ;  /* 0x000001c003037812 */ /* 0x000fe200078ec0ff */
[----:B------:R-:W-:Y:S01]  /*04f0*/  USHF.R.S32.HI UR60, URZ, 0x1f, UR31 ;  /* 0x0000001f3f3c7899 */ /* 0x000fe2000801141f */
[----:B------:R-:W-:Y:S01]  /*0500*/  SHF.R.S32.HI R4, RZ, 0x1f, R2 ;  /* 0x0000001fff047819 */ /* 0x000fe20000011402 */
[----:B------:R-:W-:Y:S01]  /*0510*/  IMAD.SHL.U32 R20, R0, 0x8, RZ ;  /* 0x0000000800147824 */ /* 0x000fe200078e00ff */
[----:B------:R-:W-:Y:S01]  /*0520*/  SHF.R.U32.HI R5, RZ, 0x3, R3 ;  /* 0x00000003ff057819 */ /* 0x000fe20000011603 */
[----:B------:R-:W-:Y:S01]  /*0530*/  USHF.R.S32.HI UR59, URZ, 0x1f, UR38 ;  /* 0x0000001f3f3b7899 */ /* 0x000fe20008011426 */
[----:B------:R-:W-:Y:S01]  /*0540*/  LEA.HI R13, R4, R2, RZ, 0x3 ;  /* 0x00000002040d7211 */ /* 0x000fe200078f18ff */
[----:B------:R-:W-:Y:S01]  /*0550*/  USHF.R.S32.HI UR58, URZ, 0x1f, UR31 ;  /* 0x0000001f3f3a7899 */ /* 0x000fe2000801141f */
[----:B------:R-:W-:Y:S01]  /*0560*/  LOP3.LUT R4, R3, 0x38, R20, 0xf8, !PT ;  /* 0x0000003803047812 */ /* 0x000fe200078ef814 */
[----:B------:R-:W-:Y:S01]  /*0570*/  STL [R1+0x78], R20 ;  /* 0x0000781401007387 */ /* 0x000fe20000100800 */
[----:B------:R-:W-:Y:S01]  /*0580*/  LOP3.LUT R3, R13, 0xfffffff8, RZ, 0xc0, !PT ;  /* 0xfffffff80d037812 */ /* 0x000fe200078ec0ff */
[----:B------:R-:W-:Y:S01]  /*0590*/  USHF.R.S32.HI UR57, URZ, 0x1f, UR38 ;  /* 0x0000001f3f397899 */ /* 0x000fe20008011426 */
[C---:B------:R-:W-:Y:S01]  /*05a0*/  LOP3.LUT P4, RZ, R0.reuse, 0x2, RZ, 0xc0, !PT ;  /* 0x0000000200ff7812 */ /* 0x040fe2000788c0ff */
[----:B------:R-:W-:Y:S01]  /*05b0*/  UIMAD.WIDE.U32 UR42, UR36, UR44, URZ ;  /* 0x0000002c242a72a5 */ /* 0x000fe2000f8e003f */
[C---:B------:R-:W-:Y:S01]  /*05c0*/  LOP3.LUT P3, RZ, R0.reuse, 0x4, RZ, 0xc0, !PT ;  /* 0x0000000400ff7812 */ /* 0x040fe2000786c0ff */
[----:B------:R-:W-:Y:S01]  /*05d0*/  IMAD.SHL.U32 R0, R0, 0x40, RZ ;  /* 0x0000004000007824 */ /* 0x000fe200078e00ff */
[----:B------:R-:W-:Y:S01]  /*05e0*/  LOP3.LUT R9, R4, R5, RZ, 0x3c, !PT ;  /* 0x0000000504097212 */ /* 0x000fe200078e3cff */
[----:B------:R-:W-:Y:S01]  /*05f0*/  IMAD.IADD R10, R2, 0x1, -R3 ;  /* 0x00000001020a7824 */ /* 0x000fe200078e0a03 */
[----:B------:R-:W-:Y:S01]  /*0600*/  LOP3.LUT R3, R8, 0x1, RZ, 0xc0, !PT ;  /* 0x0000000108037812 */ /* 0x000fe200078ec0ff */
[----:B------:R-:W-:Y:S01]  /*0610*/  IMAD.SHL.U32 R2, R15, 0x10, RZ ;  /* 0x000000100f027824 */ /* 0x000fe200078e00ff */
[----:B------:R-:W-:Y:S01]  /*0620*/  LOP3.LUT R0, R0, 0x1c0, RZ, 0xc0, !PT ;  /* 0x000001c000007812 */ /* 0x000fe200078ec0ff */
[----:B------:R-:W-:Y:S01]  /*0630*/  IMAD.U32 R5, RZ, RZ, UR14 ;  /* 0x0000000eff057e24 */ /* 0x000fe2000f8e00ff */
[----:B------:R-:W-:Y:S01]  /*0640*/  ISETP.NE.U32.AND P0, PT, R3, 0x1, PT ;  /* 0x000000010300780c */ /* 0x000fe20003f05070 */
[----:B------:R-:W-:Y:S01]  /*0650*/  IMAD.SHL.U32 R5, R12, 0x200, RZ ;  /* 0x000002000c057824 */ /* 0x000fe200078e00ff */
[----:B------:R-:W-:Y:S01]  /*0660*/  SHF.R.S32.HI R7, RZ, 0x7, R7 ;  /* 0x00000007ff077819 */ /* 0x000fe20000011407 */
[----:B------:R-:W-:Y:S01]  /*0670*/  UIMAD UR51, UR37, UR44, URZ ;  /* 0x0000002c253372a4 */ /* 0x000fe2000f8e023f */
[C---:B------:R-:W-:Y:S01]  /*0680*/  LOP3.LUT R2, R0.reuse, 0x10, R2, 0xf8, !PT ;  /* 0x0000001000027812 */ /* 0x040fe200078ef802 */
[----:B------:R-:W-:Y:S01]  /*0690*/  USHF.R.S32.HI UR53, URZ, 0x1f, UR47 ;  /* 0x0000001f3f357899 */ /* 0x000fe2000801142f */
[----:B------:R-:W-:Y:S01]  /*06a0*/  LOP3.LUT R3, R0, 0x8, R6, 0xf8, !PT ;  /* 0x0000000800037812 */ /* 0x000fe200078ef806 */
[----:B------:R-:W-:Y:S01]  /*06b0*/  UIMAD UR50, UR6, UR50, URZ ;  /* 0x00000032063272a4 */ /* 0x000fe2000f8e023f */
[----:B------:R-:W-:Y:S01]  /*06c0*/  SHF.R.U32.HI R4, RZ, 0x3, R0 ;  /* 0x00000003ff047819 */ /* 0x000fe20000011600 */
[----:B------:R-:W-:Y:S01]  /*06d0*/  @!UP2 UIMAD UR49, UR7, UR49, URZ ;  /* 0x000000310731a2a4 */ /* 0x000fe2000f8e023f */
[----:B------:R-:W-:Y:S01]  /*06e0*/  LOP3.LUT R6, R2, 0x8, R6, 0xf8, !PT ;  /* 0x0000000802067812 */ /* 0x000fe200078ef806 */
[----:B------:R-:W-:Y:S01]  /*06f0*/  IMAD R2, R7, 0x800, R5 ;  /* 0x0000080007027824 */ /* 0x000fe200078e0205 */
[----:B------:R-:W-:Y:S01]  /*0700*/  LOP3.LUT R0, R3, R4, RZ, 0x3c, !PT ;  /* 0x0000000403007212 */ /* 0x000fe200078e3cff */
[----:B------:R-:W-:Y:S01]  /*0710*/  USHF.R.S32.HI UR48, URZ, 0x1f, UR41 ;  /* 0x0000001f3f307899 */ /* 0x000fe20008011429 */
[----:B------:R-:W-:-:S02]  /*0720*/  LEA.HI R3, R11, R14, RZ, 0x6 ;  /* 0x0000000e0b037211 */ /* 0x000fc400078f30ff */
[----:B------:R-:W-:Y:S01]  /*0730*/  R2P PR, R8, 0x6 ;  /* 0x0000000608007804 */ /* 0x000fe20000000000 */
[----:B------:R-:W-:Y:S01]  /*0740*/  IMAD.IADD R0, R2, 0x1, R0 ;  /* 0x0000000102007824 */ /* 0x000fe200078e0200 */
[----:B------:R-:W-:Y:S02]  /*0750*/  SHF.R.S32.HI R2, RZ, 0x6, R3 ;  /* 0x00000006ff027819 */ /* 0x000fe40000011403 */
[----:B------:R-:W-:Y:S01]  /*0760*/  LOP3.LUT R3, R5, R6, R4, 0xf6, !PT ;  /* 0x0000000605037212 */ /* 0x000fe200078ef604 */
[----:B------:R-:W-:Y:S01]  /*0770*/  IMAD.SHL.U32 R5, R7, 0x20, RZ ;  /* 0x0000002007057824 */ /* 0x000fe200078e00ff */
[----:B------:R-:W-:Y:S01]  /*0780*/  LOP3.LUT R4, R17, 0x7ffffffc, RZ, 0xc0, !PT ;  /* 0x7ffffffc11047812 */ /* 0x000fe200078ec0ff */
        /* <DEDUP_REMOVED lines=9> */
[----:B------:R-:W-:Y:S02]  /*0820*/  IMAD.SHL.U32 R7, R12, 0x20, RZ ;  /* 0x000000200c077824 */ /* 0x000fe400078e00ff */
[----:B------:R-:W-:Y:S01]  /*0830*/  IMAD.SHL.U32 R252, R0, 0x2, RZ ;  /* 0x0000000200fc7824 */ /* 0x000fe200078e00ff */
[----:B------:R-:W-:Y:S02]  /*0840*/  LOP3.LUT R8, R5, 0x6, R14, 0xf8, !PT ;  /* 0x0000000605087812 */ /* 0x000fe400078ef80e */
[----:B------:R-:W-:Y:S02]  /*0850*/  SHF.R.U32.HI R6, RZ, 0x3, R2 ;  /* 0x00000003ff067819 */ /* 0x000fe40000011602 */
[----:B------:R-:W-:Y:S01]  /*0860*/  LOP3.LUT R5, R2, 0x20, R5, 0xf8, !PT ;  /* 0x0000002002057812 */ /* 0x000fe200078ef805 */
[----:B------:R1:W-:Y:S01]  /*0870*/  STL [R1+0x74], R8 ;  /* 0x0000740801007387 */ /* 0x0003e20000100800 */
[----:B------:R-:W-:Y:S01]  /*0880*/  LOP3.LUT R11, R4, 0x20, R7, 0xf8, !PT ;  /* 0x00000020040b7812 */ /* 0x000fe200078ef807 */
[----:B------:R-:W-:-:S02]  /*0890*/  IMAD.SHL.U32 R7, R10, 0x40, RZ ;  /* 0x000000400a077824 */ /* 0x000fc400078e00ff */
[----:B------:R-:W-:-:S05]  /*08a0*/  IMAD.MOV.U32 R10, RZ, RZ, -0x10 ;  /* 0xfffffff0ff0a7424 */ /* 0x000fca00078e00ff */
[----:B------:R-:W-:Y:S02]  /*08b0*/  SEL R10, R10, 0x10, !P0 ;  /* 0x000000100a0a7807 */ /* 0x000fe40004000000 */
        /* <DEDUP_REMOVED lines=8> */
[--C-:B------:R-:W-:Y:S01]  /*0940*/  SHF.R.U32.HI R4, RZ, 0x3, R2.reuse ;  /* 0x00000003ff047819 */ /* 0x100fe20000011602 */
[----:B------:R-:W-:Y:S02]  /*0950*/  IMAD.SHL.U32 R5, R12, 0x8, RZ ;  /* 0x000000080c057824 */ /* 0x000fe400078e00ff */
[----:B------:R-:W-:Y:S01]  /*0960*/  IMAD.SHL.U32 R7, R13, 0x40, RZ ;  /* 0x000000400d077824 */ /* 0x000fe200078e00ff */
[----:B------:R-:W-:Y:S01]  /*0970*/  LOP3.LUT R6, R4, R11, R2, 0x1e, !PT ;  /* 0x0000000b04067212 */ /* 0x000fe200078e1e02 */
[----:B------:R-:W-:Y:S01]  /*0980*/  IMAD.SHL.U32 R11, R18, 0x2, RZ ;  /* 0x00000002120b7824 */ /* 0x000fe200078e00ff */
[----:B------:R-:W-:Y:S01]  /*0990*/  LOP3.LUT R5, R2, 0x8, R5, 0xf8, !PT ;  /* 0x0000000802057812 */ /* 0x000fe200078ef805 */
[----:B------:R-:W-:Y:S01]  /*09a0*/  IMAD.SHL.U32 R13, R17, 0x2, RZ ;  /* 0x00000002110d7824 */ /* 0x000fe200078e00ff */
[----:B------:R-:W-:-:S02]  /*09b0*/  LOP3.LUT R7, R7, 0xfffffe00, RZ, 0xc0, !PT ;  /* 0xfffffe0007077812 */ /* 0x000fc400078ec0ff */
[----:B------:R-:W-:Y:S02]  /*09c0*/  SHF.R.S32.HI R2, RZ, 0x2, R19 ;  /* 0x00000002ff027819 */ /* 0x000fe40000011413 */
[----:B------:R-:W-:Y:S01]  /*09d0*/  LOP3.LUT R4, R5, R4, RZ, 0x3c, !PT ;  /* 0x0000000405047212 */ /* 0x000fe200078e3cff */
[--C-:B------:R-:W-:Y:S01]  /*09e0*/  IMAD R8, R16, 0x400, R7.reuse ;  /* 0x0000040010087824 */ /* 0x100fe200078e0207 */
[----:B------:R-:W-:Y:S01]  /*09f0*/  LEA R12, R14, 0xc000, 0x1 ;  /* 0x0000c0000e0c7811 */ /* 0x000fe200078e08ff */
[----:B------:R-:W-:Y:S01]  /*0a00*/  IMAD R9, R15, 0x400, R7 ;  /* 0x000004000f097824 */ /* 0x000fe200078e0207 */
[----:B------:R-:W-:Y:S01]  /*0a10*/  LOP3.LUT R7, R6, R7, RZ, 0xfc, !PT ;  /* 0x0000000706077212 */ /* 0x000fe200078efcff */
[----:B------:R-:W-:Y:S02]  /*0a20*/  IMAD R2, R16, 0x10, R2 ;  /* 0x0000001010027824 */ /* 0x000fe400078e0202 */
[----:B------:R-:W-:Y:S02]  /*0a30*/  IMAD.MOV.U32 R6, RZ, RZ, 0x20 ;  /* 0x00000020ff067424 */ /* 0x000fe400078e00ff */
[----:B------:R-:W-:Y:S01]  /*0a40*/  IMAD.MOV.U32 R5, RZ, RZ, 0x40 ;  /* 0x00000040ff057424 */ /* 0x000fe200078e00ff */
[----:B------:R1:W-:Y:S01]  /*0a50*/  STL [R1+0x80], R2 ;  /* 0x0000800201007387 */ /* 0x0003e20000100800 */
[----:B------:R-:W-:-:S02]  /*0a60*/  IMAD.IADD R8, R8, 0x1, R4 ;  /* 0x0000000108087824 */ /* 0x000fc400078e0204 */
[----:B------:R-:W-:Y:S01]  /*0a70*/  IMAD.IADD R9, R4, 0x1, R9 ;  /* 0x0000000104097824 */ /* 0x000fe200078e0209 */
[C---:B------:R-:W-:Y:S01]  /*0a80*/  SEL R4, R6.reuse, 0xffffffe0, !P4 ;  /* 0xffffffe006047807 */ /* 0x040fe20006000000 */
[----:B------:R2:W-:Y:S01]  /*0a90*/  STL [R1+0x38], R11 ;  /* 0x0000380b01007387 */ /* 0x0005e20000100800 */
[----:B------:R-:W-:Y:S01]  /*0aa0*/  SEL R6, R6, 0xffffffe0, !P6 ;  /* 0xffffffe006067807 */ /* 0x000fe20007000000 */
[----:B------:R-:W-:Y:S01]  /*0ab0*/  IMAD.SHL.U32 R8, R8, 0x2, RZ ;  /* 0x0000000208087824 */ /* 0x000fe200078e00ff */
[----:B------:R-:W-:Y:S01]  /*0ac0*/  LEA R9, R9, 0x12000, 0x1 ;  /* 0x0001200009097811 */ /* 0x000fe200078e08ff */
[--C-:B------:R-:W-:Y:S01]  /*0ad0*/  IMAD.IADD R15, R252, 0x1, R4.reuse ;  /* 0x00000001fc0f7824 */ /* 0x100fe200078e0204 */
[C---:B-1----:R-:W-:Y:S02]  /*0ae0*/  SEL R2, R5.reuse, 0xffffffc0, !P3 ;  /* 0xffffffc005027807 */ /* 0x042fe40005800000 */
[----:B------:R-:W-:Y:S02]  /*0af0*/  SEL R5, R5, 0xffffffc0, !P5 ;  /* 0xffffffc005057807 */ /* 0x000fe40006800000 */
[----:B------:R-:W-:Y:S01]  /*0b00*/  IADD3 R0, R2, R252, R4 ;  /* 0x000000fc02007210 */ /* 0x000fe20007ffe004 */
[----:B--2---:R-:W-:-:S02]  /*0b10*/  IMAD.IADD R11, R252, 0x1, R2 ;  /* 0x00000001fc0b7824 */ /* 0x004fc400078e0202 */
[C---:B------:R-:W-:Y:S02]  /*0b20*/  IMAD R2, R3.reuse, 0x2, R2 ;  /* 0x0000000203027824 */ /* 0x040fe400078e0202 */
[----:B------:R1:W-:Y:S01]  /*0b30*/  STL [R1+0x10], R0 ;  /* 0x0000100001007387 */ /* 0x0003e20000100800 */
[----:B------:R-:W-:-:S03]  /*0b40*/  IMAD.SHL.U32 R3, R3, 0x2, RZ ;  /* 0x0000000203037824 */ /* 0x000fc600078e00ff */
[----:B------:R2:W-:Y:S04]  /*0b50*/  STL [R1], R11 ;  /* 0x0000000b01007387 */ /* 0x0005e80000100800 */
[----:B------:R-:W-:Y:S04]  /*0b60*/  STL [R1+0x4], R15 ;  /* 0x0000040f01007387 */ /* 0x000fe80000100800 */
[----:B------:R-:W-:Y:S01]  /*0b70*/  STL [R1+0x3c], R13 ;  /* 0x00003c0d01007387 */ /* 0x000fe20000100800 */
[----:B-1----:R-:W-:Y:S01]  /*0b80*/  IMAD.IADD R0, R4, 0x1, R11 ;  /* 0x0000000104007824 */ /* 0x002fe200078e020b */
[----:B------:R-:W-:-:S02]  /*0b90*/  IADD3 R4, R12, 0x40, RZ ;  /* 0x000000400c047810 */ /* 0x000fc40007ffe0ff */
[----:B------:R-:W-:Y:S02]  /*0ba0*/  @P2 IADD3 R4, R12, -0x40, RZ ;  /* 0xffffffc00c042810 */ /* 0x000fe40007ffe0ff */
[----:B------:R1:W-:Y:S01]  /*0bb0*/  STL [R1+0x2c], R0 ;  /* 0x00002c0001007387 */ /* 0x0003e20000100800 */
[C---:B--2---:R-:W-:Y:S02]  /*0bc0*/  IADD3 R11, R13.reuse, 0x20, RZ ;  /* 0x000000200d0b7810 */ /* 0x044fe40007ffe0ff */
[C---:B------:R-:W-:Y:S01]  /*0bd0*/  @P1 IADD3 R11, R13.reuse, -0x20, RZ ;  /* 0xffffffe00d0b1810 */ /* 0x040fe20007ffe0ff */
[----:B------:R-:W-:Y:S01]  /*0be0*/  STL [R1+0x6c], R12 ;  /* 0x00006c0c01007387 */ /* 0x000fe20000100800 */
[----:B-1----:R-:W-:-:S05]  /*0bf0*/  IMAD.IADD R0, R13, 0x1, R10 ;  /* 0x000000010d007824 */ /* 0x002fca00078e020a */
[----:B------:R1:W-:Y:S04]  /*0c00*/  STL [R1+0x58], R0 ;  /* 0x0000580001007387 */ /* 0x0003e80000100800 */
[----:B------:R-:W-:Y:S04]  /*0c10*/  STL [R1+0x50], R11 ;  /* 0x0000500b01007387 */ /* 0x000fe80000100800 */
[----:B------:R2:W-:Y:S04]  /*0c20*/  STL [R1+0x70], R4 ;  /* 0x0000700401007387 */ /* 0x0005e80000100800 */
[----:B------:R3:W-:Y:S01]  /*0c30*/  STL [R1+0x8], R8 ;  /* 0x0000080801007387 */ /* 0x0007e20000100800 */
[----:B-1----:R-:W-:-:S02]  /*0c40*/  IMAD.SHL.U32 R0, R7, 0x2, RZ ;  /* 0x0000000207007824 */ /* 0x002fc400078e00ff */
[----:B------:R-:W-:Y:S02]  /*0c50*/  IMAD.IADD R7, R8, 0x1, R6 ;  /* 0x0000000108077824 */ /* 0x000fe400078e0206 */
[----:B--2---:R-:W-:Y:S02]  /*0c60*/  IMAD.IADD R4, R10, 0x1, R11 ;  /* 0x000000010a047824 */ /* 0x004fe400078e020b */
[----:B------:R-:W-:Y:S02]  /*0c70*/  IMAD.IADD R10, R8, 0x1, R5 ;  /* 0x00000001080a7824 */ /* 0x000fe400078e0205 */
[--C-:B---3--:R-:W-:Y:S01]  /*0c80*/  IMAD.IADD R8, R6, 0x1, R9.reuse ;  /* 0x0000000106087824 */ /* 0x108fe200078e0209 */
[----:B------:R1:W-:Y:S04]  /*0c90*/  STL [R1+0x54], R4 ;  /* 0x0000540401007387 */ /* 0x0003e80000100800 */
[----:B------:R-:W-:Y:S04]  /*0ca0*/  STL [R1+0x1c], R9 ;  /* 0x00001c0901007387 */ /* 0x000fe80000100800 */
        /* <DEDUP_REMOVED lines=9> */
.L_x_122:
        /* <DEDUP_REMOVED lines=12> */
[----:B-12---:R-:W-:Y:S01]  /*0e00*/  IMAD.U32 R4, RZ, RZ, UR6 ;  /* 0x00000006ff047e24 */ /* 0x006fe2000f8e00ff */
        /* <DEDUP_REMOVED lines=14> */
[----:B------:R4:W5:Y:S01]  /*0ef0*/  @P0 LDG.E R6, [R6.64] ;  /* 0x0000000406060981 */ /* 0x000962000c1e1900 */
        /* <DEDUP_REMOVED lines=25> */
.L_x_94:
        /* <DEDUP_REMOVED lines=27> */
[----:B------:R-:W-:-:S02]  /*1240*/  UISETP.NE.AND UP1, UPT, UR15, -0x1, UPT ;  /* 0xffffffff0f00788c */ /* 0x000fc4000bf25270 */
[----:B------:R-:W-:Y:S02]  /*1250*/  @UP0 UIADD3 UR14, UR18, UR24, URZ ;  /* 0x00000018120e0290 */ /* 0x000fe4000fffe03f */
[----:B------:R-:W-:Y:S02]  /*1260*/  ULEA.HI UR32, UR8, UR7, URZ, 0x6 ;  /* 0x0000000708207291 */ /* 0x000fe4000f8f303f */
[----:B------:R-:W-:Y:S02]  /*1270*/  ULDC.64 UR16, c[0x0][0x178] ;  /* 0x00005e0000107ab9 */ /* 0x000fe40000000a00 */
[----:B------:R-:W-:Y:S02]  /*1280*/  ULDC.64 UR20, c[0x0][0x198] ;  /* 0x0000660000147ab9 */ /* 0x000fe40000000a00 */
[----:B------:R-:W-:Y:S02]  /*1290*/  UIMAD UR23, UR15, UR9, URZ ;  /* 0x000000090f1772a4 */ /* 0x000fe4000f8e023f */
[----:B------:R-:W-:-:S02]  /*12a0*/  UIMAD UR22, UR39, UR16, URZ ;  /* 0x00000010271672a4 */ /* 0x000fc4000f8e023f */
[----:B------:R-:W-:Y:S02]  /*12b0*/  @UP0 UIMAD.WIDE.U32 UR8, UR14, UR20, URZ ;  /* 0x000000140e0802a5 */ /* 0x000fe4000f8e003f */
[----:B------:R-:W-:Y:S02]  /*12c0*/  ULOP3.LUT UR7, UR32, 0xffffffc0, URZ, 0xc0, !UPT ;  /* 0xffffffc020077892 */ /* 0x000fe4000f8ec03f */
[----:B------:R-:W-:Y:S02]  /*12d0*/  UIMAD.WIDE.U32 UR12, UR31, UR16, URZ ;  /* 0x000000101f0c72a5 */ /* 0x000fe4000f8e003f */
[----:B------:R-:W-:Y:S02]  /*12e0*/  UIMAD UR17, UR31, UR17, UR22 ;  /* 0x000000111f1172a4 */ /* 0x000fe4000f8e0216 */
[----:B------:R-:W-:Y:S02]  /*12f0*/  @UP0 UIMAD UR35, UR14, UR21, UR9 ;  /* 0x000000150e2302a4 */ /* 0x000fe4000f8e0209 */
[----:B------:R-:W-:-:S02]  /*1300*/  UIADD3 UR14, UR7, -0x40, URZ ;  /* 0xffffffc0070e7890 */ /* 0x000fc4000fffe03f */
[----:B------:R-:W-:Y:S02]  /*1310*/  UIADD3 UR33, UR13, UR17, URZ ;  /* 0x000000110d217290 */ /* 0x000fe4000fffe03f */
[----:B------:R-:W-:Y:S02]  /*1320*/  USEL UR40, UR12, UR10, !UP1 ;  /* 0x0000000a0c287287 */ /* 0x000fe4000c800000 */
[----:B------:R-:W-:Y:S02]  /*1330*/  @UP1 UIADD3 UR33, UR11, UR23, URZ ;  /* 0x000000170b211290 */ /* 0x000fe4000fffe03f */
        /* <DEDUP_REMOVED lines=15> */
.L_x_96:
        /* <DEDUP_REMOVED lines=18> */
.L_x_97:
        /* <DEDUP_REMOVED lines=38> */
[----:B------:R-:W-:Y:S02]  /*17b0*/  USEL UR8, UR12, URZ, UP6 ;  /* 0x0000003f0c087287 */ /* 0x000fe4000b000000 */
[----:B------:R-:W-:Y:S01]  /*17c0*/  USEL UR23, UR11, URZ, UP3 ;  /* 0x0000003f0b177287 */ /* 0x000fe20009800000 */
[----:B------:R-:W-:Y:S01]  /*17d0*/  IMAD.HI.U32 R4, R5, R6, R4 ;  /* 0x0000000605047227 */ /* 0x000fe200078e0004 */
[----:B------:R-:W-:-:S02]  /*17e0*/  UIADD3 UR8, UP0, UR14, UR8, URZ ;  /* 0x000000080e087290 */ /* 0x000fc4000ff1e03f */
        /* <DEDUP_REMOVED lines=11> */
[----:B------:R-:W-:Y:S02]  /*18a0*/  UIADD3 UR21, UR9, UR10, URZ ;  /* 0x0000000a09157290 */ /* 0x000fe4000fffe03f */
[----:B------:R-:W-:-:S03]  /*18b0*/  ISETP.GT.U32.AND P0, PT, R8, R5, PT ;  /* 0x000000050800720c */ /* 0x000fc60003f04070 */
[----:B------:R-:W-:-:S10]  /*18c0*/  @!UP2 UMOV UR12, UR49 ;  /* 0x00000031000cac82 */ /* 0x000fd40008000000 */
[----:B------:R-:W-:Y:S01]  /*18d0*/  @!P0 IMAD.IADD R5, R5, 0x1, -R8 ;  /* 0x0000000105058824 */ /* 0x000fe200078e0a08 */
[----:B------:R-:W-:Y:S02]  /*18e0*/  @!P0 IADD3 R4, R4, 0x1, RZ ;  /* 0x0000000104048810 */ /* 0x000fe40007ffe0ff */
[----:B------:R-:W-:Y:S02]  /*18f0*/  ISETP.LE.AND P0, PT, RZ, UR56, PT ;  /* 0x00000038ff007c0c */ /* 0x000fe4000bf03270 */
[----:B------:R-:W-:-:S13]  /*1900*/  ISETP.GE.U32.AND P2, PT, R5, R8, PT ;  /* 0x000000080500720c */ /* 0x000fda0003f46070 */
[----:B------:R-:W-:-:S05]  /*1910*/  @P2 IADD3 R4, R4, 0x1, RZ ;  /* 0x0000000104042810 */ /* 0x000fca0007ffe0ff */
        /* <DEDUP_REMOVED lines=10> */
.L_x_98:
[----:B------:R-:W-:Y:S02]  /*19c0*/  UMOV UR11, UR50 ;  /* 0x00000032000b7c82 */ /* 0x000fe40008000000 */
.L_x_99:
[----:B------:R-:W2:Y:S04]  /*19d0*/  LDL.64 R6, [R1+0x78] ;  /* 0x0000780001067983 */ /* 0x000ea80000100a00 */
[----:B------:R1:W3:Y:S01]  /*19e0*/  LDL.64 R16, [R1+0x78] ;  /* 0x0000780001107983 */ /* 0x0002e20000100a00 */
[----:B------:R-:W-:Y:S01]  /*19f0*/  UIADD3 UR8, UP5, UP4, UR8, UR41, UR47 ;  /* 0x0000002908087290 */ /* 0x000fe2000fcbe02f */
[----:B------:R-:W-:Y:S01]  /*1a00*/  IMAD.U32 R12, RZ, RZ, UR38 ;  /* 0x00000026ff0c7e24 */ /* 0x000fe2000f8e00ff */
[----:B------:R-:W-:Y:S01]  /*1a10*/  UMOV UR39, 0x4 ;  /* 0x0000000400277882 */ /* 0x000fe20000000000 */
[----:B------:R-:W4:Y:S01]  /*1a20*/  S2R R34, SR_TID.X ;  /* 0x0000000000227919 */ /* 0x000f220000002100 */
[----:B------:R-:W-:Y:S01]  /*1a30*/  UIADD3 UR15, UP1, UP0, UR13, UR8, UR16 ;  /* 0x000000080d0f7290 */ /* 0x000fe2000f83e010 */
[----:B------:R-:W-:Y:S02]  /*1a40*/  BSSY B1, `(.L_x_95) ;  /* 0x0000622000017945 */ /* 0x000fe40003800000 */
[----:B------:R-:W5:Y:S01]  /*1a50*/  S2R R35, SR_TID.X ;  /* 0x0000000000237919 */ /* 0x000f620000002100 */
[----:B------:R-:W-:-:S02]  /*1a60*/  ULDC.64 UR8, c[0x0][0x1a8] ;  /* 0x00006a0000087ab9 */ /* 0x000fc40000000a00 */
[----:B------:R-:W-:Y:S01]  /*1a70*/  UIMAD UR7, UR61, UR8, URZ ;  /* 0x000000083d0772a4 */ /* 0x000fe2000f8e023f */
[----:B------:R-:W1:Y:S03]  /*1a80*/  S2R R10, SR_TID.X ;  /* 0x00000000000a7919 */ /* 0x000e660000002100 */
[----:B------:R-:W-:-:S03]  /*1a90*/  UIMAD UR13, UR38, UR9, UR7 ;  /* 0x00000009260d72a4 */ /* 0x000fc6000f8e0207 */
[----:B------:R-:W-:Y:S02]  /*1aa0*/  ULDC.64 UR8, c[0x0][0x378] ;  /* 0x0000de0000087ab9 */ /* 0x000fe40000000a00 */
[----:B------:R-:W-:-:S04]  /*1ab0*/  UIMAD UR7, UR61, UR8, URZ ;  /* 0x000000083d0772a4 */ /* 0x000fc8000f8e023f */
[----:B------:R-:W-:-:S03]  /*1ac0*/  UIMAD UR10, UR38, UR9, UR7 ;  /* 0x00000009260a72a4 */ /* 0x000fc6000f8e0207 */
[----:B------:R-:W-:Y:S01]  /*1ad0*/  ULDC.64 UR8, c[0x0][0x370] ;  /* 0x0000dc0000087ab9 */ /* 0x000fe20000000a00 */
[----:B----4-:R-:W-:Y:S01]  /*1ae0*/  SHF.R.S32.HI R34, RZ, 0x1f, R34 ;  /* 0x0000001fff227819 */ /* 0x010fe20000011422 */
[----:B------:R-:W-:Y:S02]  /*1af0*/  UIMAD UR7, UR28, UR8, URZ ;  /* 0x000000081c0772a4 */ /* 0x000fe4000f8e023f */
[----:B------:R-:W-:Y:S01]  /*1b00*/  UIADD3 UR8, UR14, UR12, URZ ;  /* 0x0000000c0e087290 */ /* 0x000fe2000fffe03f */
[----:B-----5:R-:W-:Y:S01]  /*1b10*/  LEA.HI R34, R34, R35, RZ, 0x3 ;  /* 0x0000002322227211 */ /* 0x020fe200078f18ff */
[----:B------:R-:W-:Y:S02]  /*1b20*/  UIMAD UR7, UR14, UR9, UR7 ;  /* 0x000000090e0772a4 */ /* 0x000fe4000f8e0207 */
[----:B------:R-:W-:Y:S01]  /*1b30*/  UIADD3 UR9, UR14, UR11, URZ ;  /* 0x0000000b0e097290 */ /* 0x000fe2000fffe03f */
[----:B------:R-:W-:-:S04]  /*1b40*/  SHF.R.S32.HI R34, RZ, 0x3, R34 ;  /* 0x00000003ff227819 */ /* 0x000fc80000011422 */
[----:B------:R-:W-:Y:S02]  /*1b50*/  SHF.R.S32.HI R26, RZ, 0x1f, R34 ;  /* 0x0000001fff1a7819 */ /* 0x000fe40000011422 */
[----:B------:R-:W-:-:S04]  /*1b60*/  IADD3 R5, P1, R34, UR14, RZ ;  /* 0x0000000e22057c10 */ /* 0x000fc8000ff3e0ff */
[----:B--2---:R-:W-:Y:S01]  /*1b70*/  IADD3.X R7, R26, UR28, RZ, P1, !PT ;  /* 0x0000001c1a077c10 */ /* 0x004fe20008ffe4ff */
[----:B---3--:R-:W-:-:S04]  /*1b80*/  IMAD.MOV.U32 R16, RZ, RZ, R6 ;  /* 0x000000ffff107224 */ /* 0x008fc800078e0006 */
[----:B------:R-:W-:Y:S01]  /*1b90*/  IMAD R7, R7, c[0x0][0x190], RZ ;  /* 0x0000640007077a24 */ /* 0x000fe200078e02ff */
[----:B------:R-:W-:Y:S02]  /*1ba0*/  SHF.R.S32.HI R17, RZ, 0x1f, R16 ;  /* 0x0000001fff117819 */ /* 0x000fe40000011410 */
[----:B------:R-:W-:-:S03]  /*1bb0*/  IADD3 R6, P0, R16, UR22, RZ ;  /* 0x0000001610067c10 */ /* 0x000fc6000ff1e0ff */
[C---:B------:R-:W-:Y:S01]  /*1bc0*/  IMAD.WIDE.U32 R8, R5.reuse, c[0x0][0x190], R16 ;  /* 0x0000640005087a25 */ /* 0x040fe200078e0010 */
[----:B------:R2:W-:Y:S03]  /*1bd0*/  STL [R1+0x7c], R17 ;  /* 0x00007c1101007387 */ /* 0x0005e60000100800 */
[----:B------:R-:W-:Y:S01]  /*1be0*/  IMAD R5, R5, c[0x0][0x194], R7 ;  /* 0x0000650005057a24 */ /* 0x000fe200078e0207 */
[----:B------:R-:W-:Y:S02]  /*1bf0*/  IADD3 R8, P1, R8, UR40, RZ ;  /* 0x0000002808087c10 */ /* 0x000fe4000ff3e0ff */
[----:B------:R-:W-:Y:S02]  /*1c00*/  IADD3.X R7, R17, UR26, RZ, P0, !PT ;  /* 0x0000001a11077c10 */ /* 0x000fe400087fe4ff */
[----:B------:R-:W-:Y:S01]  /*1c10*/  IADD3.X R9, R9, UR33, R5, P1, !PT ;  /* 0x0000002109097c10 */ /* 0x000fe20008ffe405 */
[----:B------:R-:W-:-:S04]  /*1c20*/  IMAD.U32 R5, RZ, RZ, UR14 ;  /* 0x0000000eff057e24 */ /* 0x000fc8000f8e00ff */
[----:B------:R-:W-:Y:S01]  /*1c30*/  IMAD.WIDE.U32 R6, R5, c[0x0][0x370], R6 ;  /* 0x0000dc0005067a25 */ /* 0x000fe200078e0006 */
[----:B-1----:R-:W-:-:S04]  /*1c40*/  SHF.R.S32.HI R5, RZ, 0x1f, R10 ;  /* 0x0000001fff057819 */ /* 0x002fc8000001140a */
[----:B------:R-:W-:Y:S02]  /*1c50*/  LEA.HI R5, R5, R10, RZ, 0x5 ;  /* 0x0000000a05057211 */ /* 0x000fe400078f28ff */
[----:B------:R-:W-:Y:S01]  /*1c60*/  IADD3 R7, R7, UR7, RZ ;  /* 0x0000000707077c10 */ /* 0x000fe2000fffe0ff */
[----:B------:R-:W-:Y:S01]  /*1c70*/  UIADD3.X UR7, UR21, UR48, UR53, UP5, UP4 ;  /* 0x0000003015077290 */ /* 0x000fe2000afe8435 */
[----:B------:R-:W-:Y:S01]  /*1c80*/  LOP3.LUT R11, R5, 0xffffffe0, RZ, 0xc0, !PT ;  /* 0xffffffe0050b7812 */ /* 0x000fe200078ec0ff */
[----:B------:R-:W-:Y:S02]  /*1c90*/  UISETP.GE.AND UP4, UPT, UR27, 0x1, UPT ;  /* 0x000000011b00788c */ /* 0x000fe4000bf86270 */
[----:B------:R-:W-:Y:S01]  /*1ca0*/  UIADD3.X UR7, UR23, UR7, UR20, UP1, UP0 ;  /* 0x0000000717077290 */ /* 0x000fe20008fe0414 */
[----:B------:R-:W-:-:S04]  /*1cb0*/  IMAD.WIDE.U32 R6, R12, c[0x0][0x378], R6 ;  /* 0x0000de000c067a25 */ /* 0x000fc800078e0006 */
[----:B------:R-:W-:Y:S01]  /*1cc0*/  IMAD.IADD R11, R10, 0x1, -R11 ;  /* 0x000000010a0b7824 */ /* 0x000fe200078e0a0b */
[----:B------:R-:W-:Y:S01]  /*1cd0*/  SHF.R.S32.HI R10, RZ, 0x5, R5 ;  /* 0x00000005ff0a7819 */ /* 0x000fe20000011405 */
[----:B------:R-:W-:Y:S01]  /*1ce0*/  IMAD.U32 R5, RZ, RZ, UR38 ;  /* 0x00000026ff057e24 */ /* 0x000fe2000f8e00ff */
[----:B------:R-:W-:Y:S01]  /*1cf0*/  IADD3 R7, R7, UR10, RZ ;  /* 0x0000000a07077c10 */ /* 0x000fe2000fffe0ff */
[----:B------:R-:W-:Y:S02]  /*1d00*/  ULEA.HI.SX32 UR10, UR32, 0xffffffff, 0x1a ;  /* 0xffffffff200a7891 */ /* 0x000fe4000f8fd23f */
[----:B------:R-:W-:Y:S01]  /*1d10*/  IMAD.WIDE.U32 R8, R5, c[0x0][0x1a8], R8 ;  /* 0x00006a0005087a25 */ /* 0x000fe200078e0008 */
[----:B------:R-:W-:-:S03]  /*1d20*/  ULDC.64 UR32, c[0x0][0x200] ;  /* 0x0000800000207ab9 */ /* 0x000fc60000000a00 */
[----:B------:R-:W-:Y:S01]  /*1d30*/  IMAD R10, R10, UR46, R11 ;  /* 0x0000002e0a0a7c24 */ /* 0x000fe2000f8e020b */
[----:B------:R-:W-:Y:S01]  /*1d40*/  IADD3 R11, R9, UR13, RZ ;  /* 0x0000000d090b7c10 */ /* 0x000fe2000fffe0ff */
[----:B------:R-:W-:Y:S01]  /*1d50*/  IMAD R5, R26, c[0x0][0x370], RZ ;  /* 0x0000dc001a057a24 */ /* 0x000fe200078e02ff */
[----:B------:R-:W-:Y:S01]  /*1d60*/  LEA R20, P1, R8, c[0x0][0x160], 0x1 ;  /* 0x0000580008147a11 */ /* 0x000fe200078208ff */
[----:B------:R-:W-:Y:S01]  /*1d70*/  IMAD.WIDE.U32 R6, R34, c[0x0][0x370], R6 ;  /* 0x0000dc0022067a25 */ /* 0x000fe200078e0006 */
[----:B------:R-:W-:Y:S02]  /*1d80*/  UIMAD.WIDE UR12, UR8, UR39, UR32 ;  /* 0x00000027080c72a5 */ /* 0x000fe4000f8e0220 */
[----:B------:R-:W-:Y:S01]  /*1d90*/  LEA.HI.X R21, R8, c[0x0][0x164], R11, 0x1, P1 ;  /* 0x0000590008157a11 */ /* 0x000fe200008f0c0b */
[----:B------:R-:W-:Y:S01]  /*1da0*/  IMAD R9, R34, c[0x0][0x374], R5 ;  /* 0x0000dd0022097a24 */ /* 0x000fe200078e0205 */
[----:B------:R-:W-:Y:S01]  /*1db0*/  IADD3 R5, P0, R10, UR15, RZ ;  /* 0x0000000f0a057c10 */ /* 0x000fe2000ff1e0ff */
[----:B------:R-:W-:Y:S01]  /*1dc0*/  ULDC.64 UR32, c[0x0][0x3c8] ;  /* 0x0000f20000207ab9 */ /* 0x000fe20000000a00 */
[----:B------:R-:W-:Y:S01]  /*1dd0*/  LEA R12, P2, R6, c[0x0][0x330], 0x1 ;  /* 0x0000cc00060c7a11 */ /* 0x000fe200078408ff */
[----:B------:R-:W-:Y:S01]  /*1de0*/  IMAD.IADD R7, R7, 0x1, R9 ;  /* 0x0000000107077824 */ /* 0x000fe200078e0209 */
[----:B------:R-:W-:Y:S01]  /*1df0*/  LEA.HI.X.SX32 R10, R10, UR7, 0x1, P0 ;  /* 0x000000070a0a7c11 */ /* 0x000fe200080f0eff */
[----:B------:R-:W-:Y:S01]  /*1e00*/  UIMAD.WIDE UR14, UR9, UR39, UR32 ;  /* 0x00000027090e72a5 */ /* 0x000fe2000f8e0220 */
[----:B------:R-:W-:-:S02]  /*1e10*/  PLOP3.LUT P0, PT, PT, PT, UP4, 0x80, 0x0 ;  /* 0x000000000000781c */ /* 0x000fc40003f0f048 */
[C---:B------:R-:W-:Y:S02]  /*1e20*/  LEA R24, P1, R5.reuse, c[0x0][0x350], 0x2 ;  /* 0x0000d40005187a11 */ /* 0x040fe400078210ff */
[----:B------:R-:W-:Y:S02]  /*1e30*/  LEA.HI.X R13, R6, c[0x0][0x334], R7, 0x1, P2 ;  /* 0x0000cd00060d7a11 */ /* 0x000fe400010f0c07 */
[----:B------:R-:W-:-:S07]  /*1e40*/  LEA.HI.X R25, R5, c[0x0][0x354], R10, 0x2, P1 ;  /* 0x0000d50005197a11 */ /* 0x000fce00008f140a */
[----:B------:R-:W-:Y:S05]  /*1e50*/  @!P0 BRA `(.L_x_100) ;  /* 0x000055a000008947 */ /* 0x000fea0003800000 */
[----:B--2---:R-:W2:Y:S01]  /*1e60*/  LDL R28, [R1+0x38] ;  /* 0x00003800011c7983 */ /* 0x004ea20000100800 */
[----:B------:R-:W-:Y:S01]  /*1e70*/  ULDC.64 UR8, c[0x0][0x1a0] ;  /* 0x0000680000087ab9 */ /* 0x000fe20000000a00 */
[----:B------:R-:W-:Y:S01]  /*1e80*/  IMAD.U32 R6, RZ, RZ, UR25 ;  /* 0x00000019ff067e24 */ /* 0x000fe2000f8e00ff */
[----:B------:R-:W-:Y:S01]  /*1e90*/  UIMAD UR8, UR17, UR8, URZ ;  /* 0x00000008110872a4 */ /* 0x000fe2000f8e023f */
[----:B------:R-:W3:Y:S01]  /*1ea0*/  LDL R29, [R1+0x80] ;  /* 0x00008000011d7983 */ /* 0x000ee20000100800 */
[----:B------:R-:W-:Y:S01]  /*1eb0*/  UMOV UR7, UR10 ;  /* 0x0000000a00077c82 */ /* 0x000fe20008000000 */
[----:B------:R-:W-:Y:S01]  /*1ec0*/  IMAD.U32 R8, RZ, RZ, UR25 ;  /* 0x00000019ff087e24 */ /* 0x000fe2000f8e00ff */
[----:B------:R-:W-:Y:S01]  /*1ed0*/  UIMAD UR11, UR25, UR9, UR8 ;  /* 0x00000009190b72a4 */ /* 0x000fe2000f8e0208 */
[----:B------:R-:W-:Y:S01]  /*1ee0*/  IADD3 R11, R34, 0x20, RZ ;  /* 0x00000020220b7810 */ /* 0x000fe20007ffe0ff */
[----:B------:R-:W-:Y:S01]  /*1ef0*/  UIMAD UR10, UR7, -0x40, UR27 ;  /* 0xffffffc0070a78a4 */ /* 0x000fe2000f8e021b */
[----:B------:R-:W-:Y:S01]  /*1f00*/  IMAD.WIDE.U32 R6, R6, c[0x0][0x198], R16 ;  /* 0x0000660006067a25 */ /* 0x000fe200078e0010 */
[----:B------:R-:W-:-:S02]  /*1f10*/  ULDC.64 UR8, c[0x0][0x198] ;  /* 0x0000660000087ab9 */ /* 0x000fc40000000a00 */
[----:B------:R-:W-:Y:S01]  /*1f20*/  UIMAD UR8, UR17, UR8, URZ ;  /* 0x00000008110872a4 */ /* 0x000fe2000f8e023f */
[----:B------:R-:W-:Y:S01]  /*1f30*/  IMAD.WIDE.U32 R8, R8, c[0x0][0x1a0], R16 ;  /* 0x0000680008087a25 */ /* 0x000fe200078e0010 */
[----:B------:R-:W-:Y:S02]  /*1f40*/  ISETP.GE.AND P1, PT, R11, UR10, PT ;  /* 0x0000000a0b007c0c */ /* 0x000fe4000bf26270 */
[----:B------:R-:W-:Y:S02]  /*1f50*/  UIMAD UR9, UR25, UR9, UR8 ;  /* 0x00000009190972a4 */ /* 0x000fe4000f8e0208 */
[----:B------:R-:W-:Y:S01]  /*1f60*/  UIMAD UR8, UR19, -0x40, UR6 ;  /* 0xffffffc0130878a4 */ /* 0x000fe2000f8e0206 */
[----:B------:R-:W-:Y:S01]  /*1f70*/  IADD3 R10, P0, R6, UR34, RZ ;  /* 0x00000022060a7c10 */ /* 0x000fe2000ff1e0ff */
[----:B------:R-:W-:Y:S01]  /*1f80*/  IMAD.MOV.U32 R27, RZ, RZ, 0x40 ;  /* 0x00000040ff1b7424 */ /* 0x000fe200078e00ff */
[----:B------:R-:W-:Y:S01]  /*1f90*/  IADD3 R8, P3, R8, UR29, RZ ;  /* 0x0000001d08087c10 */ /* 0x000fe2000ff7e0ff */
[----:B------:R-:W-:Y:S01]  /*1fa0*/  IMAD.U32 R5, RZ, RZ, UR9 ;  /* 0x00000009ff057e24 */ /* 0x000fe2000f8e00ff */
[----:B------:R-:W-:-:S02]  /*1fb0*/  MOV R6, UR11 ;  /* 0x0000000b00067c02 */ /* 0x000fc40008000f00 */
[----:B------:R-:W-:Y:S01]  /*1fc0*/  ISETP.GE.AND P2, PT, R11, UR8, PT ;  /* 0x000000080b007c0c */ /* 0x000fe2000bf46270 */
[----:B------:R-:W-:Y:S01]  /*1fd0*/  IMAD.WIDE.U32 R16, R27, c[0x0][0x370], RZ ;  /* 0x0000dc001b107a25 */ /* 0x000fe200078e00ff */
[----:B------:R-:W-:Y:S02]  /*1fe0*/  IADD3.X R9, R9, UR30, R6, P3, !PT ;  /* 0x0000001e09097c10 */ /* 0x000fe40009ffe406 */
[----:B------:R-:W-:Y:S01]  /*1ff0*/  MOV R32, R12 ;  /* 0x0000000c00207202 */ /* 0x000fe20000000f00 */
[----:B------:R-:W-:Y:S01]  /*2000*/  IMAD.MOV.U32 R33, RZ, RZ, R13 ;  /* 0x000000ffff217224 */ /* 0x000fe200078e000d */
[----:B------:R-:W-:Y:S01]  /*2010*/  ISETP.GE.AND P3, PT, R34, UR8, PT ;  /* 0x0000000822007c0c */ /* 0x000fe2000bf66270 */
[----:B------:R-:W-:Y:S01]  /*2020*/  IMAD R13, R27, c[0x0][0x374], RZ ;  /* 0x0000dd001b0d7a24 */ /* 0x000fe200078e02ff */
[----:B------:R-:W-:Y:S01]  /*2030*/  IADD3.X R11, R7, UR35, R5, P0, !PT ;  /* 0x00000023070b7c10 */ /* 0x000fe200087fe405 */
[----:B------:R-:W-:Y:S01]  /*2040*/  IMAD R5, R14, c[0x0][0x1b8], RZ ;  /* 0x00006e000e057a24 */ /* 0x000fe200078e02ff */
[----:B------:R-:W-:Y:S01]  /*2050*/  @!P1 IADD3 R16, P0, R32, R16, RZ ;  /* 0x0000001020109210 */ /* 0x000fe20007f1e0ff */
[----:B------:R-:W-:-:S02]  /*2060*/  IMAD R12, R14, c[0x0][0x1b0], RZ ;  /* 0x00006c000e0c7a24 */ /* 0x000fc400078e02ff */
[C---:B------:R-:W-:Y:S01]  /*2070*/  IMAD R5, R4.reuse, c[0x0][0x1bc], R5 ;  /* 0x00006f0004057a24 */ /* 0x040fe200078e0205 */
[----:B------:R-:W-:Y:S01]  /*2080*/  @!P1 IADD3.X R17, R33, R17, R13, P0, !PT ;  /* 0x0000001121119210 */ /* 0x000fe200007fe40d */
[----:B------:R-:W-:Y:S01]  /*2090*/  IMAD.WIDE.U32 R6, R4, c[0x0][0x1b8], R8 ;  /* 0x00006e0004067a25 */ /* 0x000fe200078e0008 */
[----:B------:R-:W-:-:S03]  /*20a0*/  @!P2 IADD3 R13, P4, R34, 0x20, RZ ;  /* 0x00000020220da810 */ /* 0x000fc60007f9e0ff */
[C---:B------:R-:W-:Y:S02]  /*20b0*/  IMAD R12, R4.reuse, c[0x0][0x1b4], R12 ;  /* 0x00006d00040c7a24 */ /* 0x040fe400078e020c */
[----:B------:R-:W-:Y:S01]  /*20c0*/  IMAD.IADD R7, R7, 0x1, R5 ;  /* 0x0000000107077824 */ /* 0x000fe200078e0205 */
[----:B------:R-:W-:Y:S01]  /*20d0*/  @!P2 IADD3.X R9, RZ, R26, RZ, P4, !PT ;  /* 0x0000001aff09a210 */ /* 0x000fe200027fe4ff */
[----:B------:R-:W-:-:S04]  /*20e0*/  IMAD.WIDE.U32 R4, R4, c[0x0][0x1b0], R10 ;  /* 0x00006c0004047a25 */ /* 0x000fc800078e000a */
[----:B------:R-:W-:Y:S01]  /*20f0*/  @!P3 IMAD R8, R26, c[0x0][0x1a0], RZ ;  /* 0x000068001a08ba24 */ /* 0x000fe200078e02ff */
[----:B------:R-:W-:Y:S01]  /*2100*/  IADD3 R5, R5, R12, RZ ;  /* 0x0000000c05057210 */ /* 0x000fe20007ffe0ff */
[----:B------:R-:W-:Y:S01]  /*2110*/  @!P2 IMAD R12, R9, c[0x0][0x1a0], RZ ;  /* 0x00006800090caa24 */ /* 0x000fe200078e02ff */
[C---:B------:R-:W-:Y:S01]  /*2120*/  @!P2 IADD3 R10, P0, R34.reuse, 0x20, RZ ;  /* 0x00000020220aa810 */ /* 0x040fe20007f1e0ff */
[C---:B------:R-:W-:Y:S02]  /*2130*/  @!P3 IMAD R22, R34.reuse, c[0x0][0x1a4], R8 ;  /* 0x000069002216ba24 */ /* 0x040fe400078e0208 */
[----:B------:R-:W-:-:S04]  /*2140*/  @!P3 IMAD.WIDE.U32 R8, R34, c[0x0][0x1a0], R6 ;  /* 0x000068002208ba25 */ /* 0x000fc800078e0006 */
[----:B------:R-:W-:Y:S01]  /*2150*/  @!P2 IMAD.MOV.U32 R14, RZ, RZ, R6 ;  /* 0x000000ffff0ea224 */ /* 0x000fe200078e0006 */
[----:B------:R-:W-:Y:S01]  /*2160*/  @!P3 IADD3 R9, R9, R22, RZ ;  /* 0x000000160909b210 */ /* 0x000fe20007ffe0ff */
[----:B------:R-:W-:Y:S02]  /*2170*/  @!P2 IMAD.MOV.U32 R15, RZ, RZ, R7 ;  /* 0x000000ffff0fa224 */ /* 0x000fe400078e0007 */
[----:B------:R-:W-:Y:S02]  /*2180*/  @!P2 IMAD.X R11, RZ, RZ, R26, P0 ;  /* 0x000000ffff0ba224 */ /* 0x000fe400000e061a */
[C---:B------:R-:W-:Y:S01]  /*2190*/  @!P2 IMAD R23, R13.reuse, c[0x0][0x1a4], R12 ;  /* 0x000069000d17aa24 */ /* 0x040fe200078e020c */
[----:B------:R-:W-:Y:S01]  /*21a0*/  @!P3 LEA R12, P0, R8, c[0x0][0x170], 0x1 ;  /* 0x00005c00080cba11 */ /* 0x000fe200078008ff */
[----:B------:R-:W-:-:S03]  /*21b0*/  @!P2 IMAD.WIDE.U32 R6, R13, c[0x0][0x1a0], R14 ;  /* 0x000068000d06aa25 */ /* 0x000fc600078e000e */
[----:B------:R-:W-:Y:S02]  /*21c0*/  @!P3 LEA.HI.X R13, R8, c[0x0][0x174], R9, 0x1, P0 ;  /* 0x00005d00080dba11 */ /* 0x000fe400000f0c09 */
[----:B------:R-:W-:-:S13]  /*21d0*/  PLOP3.LUT P0, PT, PT, PT, UP3, 0x80, 0x0 ;  /* 0x000000000000781c */ /* 0x000fda0003f0f038 */
[----:B------:R-:W-:Y:S01]  /*21e0*/  @P0 BAR.SYNC.DEFER_BLOCKING 0x0 ;  /* 0x0000000000000b1d */ /* 0x000fe20000010000 */
[----:B------:R-:W-:Y:S01]  /*21f0*/  @!P2 MOV R18, R4 ;  /* 0x000000040012a202 */ /* 0x000fe20000000f00 */
[----:B------:R-:W-:Y:S02]  /*2200*/  @!P2 IMAD.MOV.U32 R19, RZ, RZ, R5 ;  /* 0x000000ffff13a224 */ /* 0x000fe400078e0005 */
[----:B------:R-:W-:Y:S01]  /*2210*/  @!P2 IMAD R11, R11, c[0x0][0x198], RZ ;  /* 0x000066000b0baa24 */ /* 0x000fe200078e02ff */
[----:B------:R-:W-:Y:S01]  /*2220*/  ISETP.GE.AND P0, PT, R34, UR10, PT ;  /* 0x0000000a22007c0c */ /* 0x000fe2000bf06270 */
[----:B------:R-:W-:-:S04]  /*2230*/  @!P2 IMAD.WIDE.U32 R18, R10, c[0x0][0x198], R18 ;  /* 0x000066000a12aa25 */ /* 0x000fc800078e0012 */
[----:B------:R-:W-:Y:S01]  /*2240*/  @!P2 IMAD R22, R10, c[0x0][0x19c], R11 ;  /* 0x000067000a16aa24 */ /* 0x000fe200078e020b */
[----:B------:R-:W-:Y:S01]  /*2250*/  @!P2 LEA R10, P4, R6, c[0x0][0x170], 0x1 ;  /* 0x00005c00060aaa11 */ /* 0x000fe200078808ff */
[----:B------:R-:W-:-:S05]  /*2260*/  @!P2 IMAD.IADD R7, R7, 0x1, R23 ;  /* 0x000000010707a824 */ /* 0x000fca00078e0217 */
[----:B------:R-:W-:Y:S01]  /*2270*/  @!P2 LEA.HI.X R11, R6, c[0x0][0x174], R7, 0x1, P4 ;  /* 0x00005d00060baa11 */ /* 0x000fe200020f0c07 */
[----:B------:R-:W-:Y:S01]  /*2280*/  IMAD.MOV.U32 R30, RZ, RZ, R20 ;  /* 0x000000ffff1e7224 */ /* 0x000fe200078e0014 */
[----:B------:R-:W-:Y:S01]  /*2290*/  MOV R31, R21 ;  /* 0x00000015001f7202 */ /* 0x000fe20000000f00 */
[----:B------:R-:W-:Y:S02]  /*22a0*/  @!P3 IMAD R8, R26, c[0x0][0x198], RZ ;  /* 0x000066001a08ba24 */ /* 0x000fe400078e02ff */
[----:B------:R-:W-:-:S04]  /*22b0*/  IMAD.WIDE.U32 R20, R27, c[0x0][0x190], RZ ;  /* 0x000064001b147a25 */ /* 0x000fc800078e00ff */
[C---:B------:R-:W-:Y:S02]  /*22c0*/  @!P3 IMAD R9, R34.reuse, c[0x0][0x19c], R8 ;  /* 0x000067002209ba24 */ /* 0x040fe400078e0208 */
[----:B------:R-:W-:Y:S01]  /*22d0*/  @!P3 IMAD.WIDE.U32 R14, R34, c[0x0][0x198], R4 ;  /* 0x00006600220eba25 */ /* 0x000fe200078e0004 */
[----:B------:R-:W-:-:S03]  /*22e0*/  @!P1 IADD3 R8, P6, R30, R20, RZ ;  /* 0x000000141e089210 */ /* 0x000fc60007fde0ff */
[----:B------:R-:W-:Y:S01]  /*22f0*/  IMAD R27, R27, c[0x0][0x194], RZ ;  /* 0x000065001b1b7a24 */ /* 0x000fe200078e02ff */
[----:B------:R-:W-:Y:S02]  /*2300*/  @!P3 IADD3 R5, R15, R9, RZ ;  /* 0x000000090f05b210 */ /* 0x000fe40007ffe0ff */
[----:B------:R-:W-:Y:S02]  /*2310*/  @!P3 LEA R6, P5, R14, c[0x0][0x168], 0x1 ;  /* 0x00005a000e06ba11 */ /* 0x000fe400078a08ff */
[----:B------:R-:W-:Y:S01]  /*2320*/  @!P1 IADD3.X R9, R31, R21, R27, P6, !PT ;  /* 0x000000151f099210 */ /* 0x000fe200037fe41b */
[----:B------:R-:W-:Y:S01]  /*2330*/  @!P2 IMAD.IADD R15, R19, 0x1, R22 ;  /* 0x00000001130fa824 */ /* 0x000fe200078e0216 */
[----:B------:R-:W-:Y:S01]  /*2340*/  @!P2 LEA R4, P4, R18, c[0x0][0x168], 0x1 ;  /* 0x00005a001204aa11 */ /* 0x000fe200078808ff */
[----:B------:R-:W-:Y:S02]  /*2350*/  UMOV UR9, UR12 ;  /* 0x0000000c00097c82 */ /* 0x000fe40008000000 */
[----:B------:R-:W-:Y:S01]  /*2360*/  UMOV UR8, UR13 ;  /* 0x0000000d00087c82 */ /* 0x000fe20008000000 */
[----:B------:R-:W-:Y:S04]  /*2370*/  STL.64 [R1+0x48], R32 ;  /* 0x0000482001007387 */ /* 0x000fe80000100a00 */
[----:B------:R1:W-:Y:S04]  /*2380*/  STL.64 [R1+0x40], R30 ;  /* 0x0000401e01007387 */ /* 0x0003e80000100a00 */
[----:B--2---:R-:W-:Y:S04]  /*2390*/  @P3 STS.128 [R28+0x12000], RZ ;  /* 0x012000ff1c003388 */ /* 0x004fe80000000c00 */
[----:B------:R-:W-:Y:S04]  /*23a0*/  @P3 STS.128 [R28+0x14000], RZ ;  /* 0x014000ff1c003388 */ /* 0x000fe80000000c00 */
[----:B------:R-:W-:Y:S04]  /*23b0*/  @P3 STS.128 [R28+0x16000], RZ ;  /* 0x016000ff1c003388 */ /* 0x000fe80000000c00 */
[----:B------:R-:W-:Y:S01]  /*23c0*/  @!PT LDS RZ, [RZ] ;  /* 0x00000000fffff984 */ /* 0x000fe20000000800 */
[----:B------:R-:W-:Y:S01]  /*23d0*/  @!PT LDS RZ, [RZ] ;  /* 0x00000000fffff984 */ /* 0x000fe20000000800 */
[----:B------:R-:W-:Y:S01]  /*23e0*/  @!PT LDS RZ, [RZ] ;  /* 0x00000000fffff984 */ /* 0x000fe20000000800 */
[----:B------:R2:W-:Y:S04]  /*23f0*/  @!P3 LDGSTS.E.BYPASS.LTC128B.128 [R28+0x12000], [R12.64] ;  /* 0x120000000c1cbfae */ /* 0x0005e8000b901d44 */
[----:B------:R2:W-:Y:S04]  /*2400*/  @!P3 LDGSTS.E.BYPASS.LTC128B.128 [R28+0x14000], [R12.64+0x80] ;  /* 0x140000800c1cbfae */ /* 0x0005e8000b901d44 */
[----:B------:R2:W-:Y:S04]  /*2410*/  @!P3 LDGSTS.E.BYPASS.LTC128B.128 [R28+0x16000], [R12.64+0x100] ;  /* 0x160001000c1cbfae */ /* 0x0005e8000b901d44 */
[----:B------:R-:W-:Y:S04]  /*2420*/  @P2 STS.128 [R28+0x13000], RZ ;  /* 0x013000ff1c002388 */ /* 0x000fe80000000c00 */
        /* <DEDUP_REMOVED lines=8> */
[----:B------:R-:W0:Y:S04]  /*24b0*/  LDGDEPBAR ;  /* 0x00000000000079af */ /* 0x000e280000000000 */
        /* <DEDUP_REMOVED lines=18> */
[----:B------:R-:W-:Y:S04]  /*25e0*/  @P0 STS.128 [R28], RZ ;  /* 0x000000ff1c000388 */ /* 0x000fe80000000c00 */
[----:B------:R-:W-:Y:S01]  /*25f0*/  @P0 STS.128 [R28+0x2000], RZ ;  /* 0x002000ff1c000388 */ /* 0x000fe20000000c00 */
[----:B---3--:R-:W-:-:S03]  /*2600*/  IADD3 R7, R29, 0x8, RZ ;  /* 0x000000081d077810 */ /* 0x008fc60007ffe0ff */
[----:B------:R-:W-:Y:S04]  /*2610*/  @P0 STS.128 [R28+0x4000], RZ ;  /* 0x004000ff1c000388 */ /* 0x000fe80000000c00 */
[----:B------:R-:W-:Y:S01]  /*2620*/  @!PT LDS RZ, [RZ] ;  /* 0x00000000fffff984 */ /* 0x000fe20000000800 */
[----:B------:R-:W-:Y:S01]  /*2630*/  @!PT LDS RZ, [RZ] ;  /* 0x00000000fffff984 */ /* 0x000fe20000000800 */
[----:B------:R-:W-:Y:S01]  /*2640*/  @!PT LDS RZ, [RZ] ;  /* 0x00000000fffff984 */ /* 0x000fe20000000800 */
[----:B------:R1:W-:Y:S04]  /*2650*/  @!P0 LDGSTS.E.BYPASS.LTC128B.128 [R28], [R30.64] ;  /* 0x000000001e1c8fae */ /* 0x0003e8000b901d44 */
[----:B------:R1:W-:Y:S04]  /*2660*/  @!P0 LDGSTS.E.BYPASS.LTC128B.128 [R28+0x2000], [R30.64+0x80] ;  /* 0x020000801e1c8fae */ /* 0x0003e8000b901d44 */
[----:B------:R1:W-:Y:S01]  /*2670*/  @!P0 LDGSTS.E.BYPASS.LTC128B.128 [R28+0x4000], [R30.64+0x100] ;  /* 0x040001001e1c8fae */ /* 0x0003e2000b901d44 */
[----:B------:R-:W-:-:S03]  /*2680*/  ISETP.GE.AND P6, PT, R7, UR10, PT ;  /* 0x0000000a07007c0c */ /* 0x000fc6000bfc6270 */
[----:B------:R-:W-:Y:S01]  /*2690*/  @P1 STS.128 [R28+0x1000], RZ ;  /* 0x001000ff1c001388 */ /* 0x000fe20000000c00 */
[----:B------:R-:W-:-:S03]  /*26a0*/  @!P3 LEA.HI.X R7, R14, c[0x0][0x16c], R5, 0x1, P5 ;  /* 0x00005b000e07ba11 */ /* 0x000fc600028f0c05 */
[----:B------:R-:W-:Y:S04]  /*26b0*/  @P1 STS.128 [R28+0x3000], RZ ;  /* 0x003000ff1c001388 */ /* 0x000fe80000000c00 */
[----:B------:R-:W-:Y:S04]  /*26c0*/  @P1 STS.128 [R28+0x5000], RZ ;  /* 0x005000ff1c001388 */ /* 0x000fe80000000c00 */
[----:B------:R-:W-:Y:S01]  /*26d0*/  @!PT LDS RZ, [RZ] ;  /* 0x00000000fffff984 */ /* 0x000fe20000000800 */
[----:B------:R-:W-:Y:S01]  /*26e0*/  @!PT LDS RZ, [RZ] ;  /* 0x00000000fffff984 */ /* 0x000fe20000000800 */
[----:B------:R-:W-:Y:S01]  /*26f0*/  @!PT LDS RZ, [RZ] ;  /* 0x00000000fffff984 */ /* 0x000fe20000000800 */
[----:B------:R3:W-:Y:S04]  /*2700*/  @!P1 LDGSTS.E.BYPASS.LTC128B.128 [R28+0x1000], [R8.64] ;  /* 0x01000000081c9fae */ /* 0x0007e8000b901d44 */
[----:B------:R3:W-:Y:S01]  /*2710*/  @!P1 LDGSTS.E.BYPASS.LTC128B.128 [R28+0x3000], [R8.64+0x80] ;  /* 0x03000080081c9fae */ /* 0x0007e2000b901d44 */
[----:B----4-:R-:W-:-:S03]  /*2720*/  SHF.L.U32 R11, R29, 0x2, RZ ;  /* 0x000000021d0b7819 */ /* 0x010fc600000006ff */
[----:B------:R3:W-:Y:S01]  /*2730*/  @!P1 LDGSTS.E.BYPASS.LTC128B.128 [R28+0x5000], [R8.64+0x100] ;  /* 0x05000100081c9fae */ /* 0x0007e2000b901d44 */
[----:B------:R-:W-:-:S03]  /*2740*/  ISETP.GE.AND P1, PT, R29, UR10, PT ;  /* 0x0000000a1d007c0c */ /* 0x000fc6000bf26270 */
[----:B------:R-:W-:Y:S04]  /*2750*/  @P3 STS.128 [R28+0xc000], RZ ;  /* 0x00c000ff1c003388 */ /* 0x000fe80000000c00 */
[----:B------:R-:W-:Y:S04]  /*2760*/  @P3 STS.128 [R28+0xe000], RZ ;  /* 0x00e000ff1c003388 */ /* 0x000fe80000000c00 */
[----:B------:R-:W-:Y:S04]  /*2770*/  @P3 STS.128 [R28+0x10000], RZ ;  /* 0x010000ff1c003388 */ /* 0x000fe80000000c00 */
[----:B------:R-:W-:Y:S01]  /*2780*/  @!PT LDS RZ, [RZ] ;  /* 0x00000000fffff984 */ /* 0x000fe20000000800 */
[----:B------:R-:W-:Y:S01]  /*2790*/  @!PT LDS RZ, [RZ] ;  /* 0x00000000fffff984 */ /* 0x000fe20000000800 */
[----:B------:R-:W-:Y:S01]  /*27a0*/  @!PT LDS RZ, [RZ] ;  /* 0x00000000fffff984 */ /* 0x000fe20000000800 */
[----:B------:R4:W-:Y:S04]  /*27b0*/  @!P3 LDGSTS.E.BYPASS.LTC128B.128 [R28+0xc000], [R6.64] ;  /* 0x0c000000061cbfae */ /* 0x0009e8000b901d44 */
[----:B------:R4:W-:Y:S01]  /*27c0*/  @!P3 LDGSTS.E.BYPASS.LTC128B.128 [R28+0xe000], [R6.64+0x80] ;  /* 0x0e000080061cbfae */ /* 0x0009e2000b901d44 */
[----:B------:R-:W-:-:S03]  /*27d0*/  @!P2 LEA.HI.X R5, R18, c[0x0][0x16c], R15, 0x1, P4 ;  /* 0x00005b001205aa11 */ /* 0x000fc600020f0c0f */
[----:B------:R4:W-:Y:S01]  /*27e0*/  @!P3 LDGSTS.E.BYPASS.LTC128B.128 [R28+0x10000], [R6.64+0x100] ;  /* 0x10000100061cbfae */ /* 0x0009e2000b901d44 */
[----:B---3--:R-:W-:Y:S01]  /*27f0*/  SHF.R.S32.HI R8, RZ, 0x1f, R29 ;  /* 0x0000001fff087819 */ /* 0x008fe2000001141d */
[----:B------:R-:W-:-:S03]  /*2800*/  IMAD.MOV.U32 R9, RZ, RZ, 0x7f800000 ;  /* 0x7f800000ff097424 */ /* 0x000fc600078e00ff */
[----:B------:R-:W-:Y:S01]  /*2810*/  SHF.L.U64.HI R10, R29, 0x2, R8 ;  /* 0x000000021d0a7819 */ /* 0x000fe20000010208 */
[----:B------:R-:W-:Y:S01]  /*2820*/  @P2 STS.128 [R28+0xd000], RZ ;  /* 0x00d000ff1c002388 */ /* 0x000fe20000000c00 */
[----:B------:R-:W-:-:S03]  /*2830*/  MOV R8, 0x7f800000 ;  /* 0x7f80000000087802 */ /* 0x000fc60000000f00 */
[----:B------:R-:W-:Y:S04]  /*2840*/  @P2 STS.128 [R28+0xf000], RZ ;  /* 0x00f000ff1c002388 */ /* 0x000fe80000000c00 */
[----:B------:R2:W-:Y:S04]  /*2850*/  @P2 STS.128 [R28+0x11000], RZ ;  /* 0x011000ff1c002388 */ /* 0x0005e80000000c00 */
[----:B------:R-:W-:Y:S04]  /*2860*/  STL [R1+0x68], R11 ;  /* 0x0000680b01007387 */ /* 0x000fe80000100800 */
[----:B------:R-:W-:Y:S01]  /*2870*/  @!PT LDS RZ, [RZ] ;  /* 0x00000000fffff984 */ /* 0x000fe20000000800 */
[----:B------:R-:W-:Y:S01]  /*2880*/  @!PT LDS RZ, [RZ] ;  /* 0x00000000fffff984 */ /* 0x000fe20000000800 */
[----:B------:R-:W-:Y:S01]  /*2890*/  @!PT LDS RZ, [RZ] ;  /* 0x00000000fffff984 */ /* 0x000fe20000000800 */
[----:B------:R3:W-:Y:S01]  /*28a0*/  @!P2 LDGSTS.E.BYPASS.LTC128B.128 [R28+0xd000], [R4.64] ;  /* 0x0d000000041cafae */ /* 0x0007e2000b901d44 */
[----:B----4-:R-:W-:-:S03]  /*28b0*/  IADD3 R6, P0, R11, UR9, RZ ;  /* 0x000000090b067c10 */ /* 0x010fc6000ff1e0ff */
[----:B------:R-:W-:Y:S01]  /*28c0*/  STL [R1+0x64], R10 ;  /* 0x0000640a01007387 */ /* 0x000fe20000100800 */
[----:B------:R-:W-:-:S03]  /*28d0*/  IADD3.X R7, R10, UR8, RZ, P0, !PT ;  /* 0x000000080a077c10 */ /* 0x000fc600087fe4ff */
[----:B------:R3:W-:Y:S04]  /*28e0*/  @!P2 LDGSTS.E.BYPASS.LTC128B.128 [R28+0xf000], [R4.64+0x80] ;  /* 0x0f000080041cafae */ /* 0x0007e8000b901d44 */
[----:B------:R3:W-:Y:S04]  /*28f0*/  @!P2 LDGSTS.E.BYPASS.LTC128B.128 [R28+0x11000], [R4.64+0x100] ;  /* 0x11000100041cafae */ /* 0x0007e8000b901d44 */
[----:B------:R-:W0:Y:S04]  /*2900*/  LDGDEPBAR ;  /* 0x00000000000079af */ /* 0x000e280000000000 */
[----:B------:R4:W5:Y:S04]  /*2910*/  @!P1 LDG.E R9, [R6.64] ;  /* 0x0000000406099981 */ /* 0x000968000c1e1900 */
[----:B------:R4:W5:Y:S04]  /*2920*/  @!P6 LDG.E R8, [R6.64+0x20] ;  /* 0x000020040608e981 */ /* 0x000968000c1e1900 */
[----:B------:R1:W-:Y:S04]  /*2930*/  STL.64 [R1+0x30], R24 ;  /* 0x0000301801007387 */ /* 0x0003e80000100a00 */
[----:B---3--:R-:W3:Y:S01]  /*2940*/  LDL R5, [R1] ;  /* 0x0000000001057983 */ /* 0x008ee20000100800 */
[----:B------:R-:W-:-:S04]  /*2950*/  DEPBAR.LE SB0, 0x1 ;  /* 0x000080400000791a */ /* 0x000fc80000000000 */
[----:B------:R-:W3:Y:S04]  /*2960*/  LDL R4, [R1+0x2c] ;  /* 0x00002c0001047983 */ /* 0x000ee80000100800 */
[----:B------:R-:W-:Y:S06]  /*2970*/  BAR.SYNC.DEFER_BLOCKING 0x0 ;  /* 0x0000000000007b1d */ /* 0x000fec0000010000 */
[----:B----4-:R-:W4:Y:S04]  /*2980*/  LDL R6, [R1+0x4] ;  /* 0x0000040001067983 */ /* 0x010f280000100800 */
[----:B------:R1:W1:Y:S04]  /*2990*/  LDSM.16.M88.4 R148, [R252+0x12000] ;  /* 0x01200000fc94783b */ /* 0x0002680000000200 */
[----:B------:R1:W1:Y:S04]  /*29a0*/  LDSM.16.M88.4 R152, [R252+0x12800] ;  /* 0x01280000fc98783b */ /* 0x0002680000000200 */
[----:B------:R1:W1:Y:S04]  /*29b0*/  LDSM.16.M88.4 R180, [R252+0x14000] ;  /* 0x01400000fcb4783b */ /* 0x0002680000000200 */
[----:B------:R1:W1:Y:S04]  /*29c0*/  LDSM.16.M88.4 R184, [R252+0x14800] ;  /* 0x01480000fcb8783b */ /* 0x0002680000000200 */
[----:B------:R1:W1:Y:S04]  /*29d0*/  LDSM.16.M88.4 R212, [R252+0x16000] ;  /* 0x01600000fcd4783b */ /* 0x0002680000000200 */
[----:B------:R1:W1:Y:S01]  /*29e0*/  LDSM.16.M88.4 R216, [R252+0x16800] ;  /* 0x01680000fcd8783b */ /* 0x0002620000000200 */
[----:B------:R-:W-:Y:S01]  /*29f0*/  UIADD3 UR10, UR25, 0x40, URZ ;  /* 0x00000040190a7890 */ /* 0x000fe2000fffe03f */
        /* <DEDUP_REMOVED lines=40> */
[----:B-1----:R-:W-:Y:S01]  /*2c80*/  CS2R R30, SRZ ;  /* 0x00000000001e7805 */ /* 0x002fe2000001ff00 */
[----:B--2---:R-:W-:Y:S01]  /*2c90*/  CS2R R28, SRZ ;  /* 0x00000000001c7805 */ /* 0x004fe2000001ff00 */
[----:B------:R-:W-:Y:S01]  /*2ca0*/  CS2R R34, SRZ ;  /* 0x0000000000227805 */ /* 0x000fe2000001ff00 */
[----:B------:R-:W-:Y:S01]  /*2cb0*/  CS2R R32, SRZ ;  /* 0x0000000000207805 */ /* 0x000fe2000001ff00 */
[----:B------:R-:W-:Y:S01]  /*2cc0*/  CS2R R26, SRZ ;  /* 0x00000000001a7805 */ /* 0x000fe2000001ff00 */
[----:B------:R-:W-:Y:S01]  /*2cd0*/  CS2R R24, SRZ ;  /* 0x0000000000187805 */ /* 0x000fe2000001ff00 */
[----:B------:R-:W-:Y:S01]  /*2ce0*/  CS2R R22, SRZ ;  /* 0x0000000000167805 */ /* 0x000fe2000001ff00 */
[----:B------:R-:W-:Y:S01]  /*2cf0*/  CS2R R20, SRZ ;  /* 0x0000000000147805 */ /* 0x000fe2000001ff00 */
[----:B------:R-:W-:-:S02]  /*2d00*/  UISETP.GE.AND UP0, UPT, UR10, UR6, UPT ;  /* 0x000000060a00728c */ /* 0x000fc4000bf06270 */
[----:B------:R-:W-:Y:S02]  /*2d10*/  UMOV UR11, UR14 ;  /* 0x0000000e000b7c82 */ /* 0x000fe40008000000 */
[----:B------:R-:W-:Y:S01]  /*2d20*/  UMOV UR10, UR15 ;  /* 0x0000000f000a7c82 */ /* 0x000fe20008000000 */
[----:B-----5:R1:W-:Y:S04]  /*2d30*/  STL [R1+0x5c], R9 ;  /* 0x00005c0901007387 */ /* 0x0203e80000100800 */
[----:B---3--:R1:W2:Y:S04]  /*2d40*/  LDSM.16.M88.4 R164, [R5+0x12000] ;  /* 0x0120000005a4783b */ /* 0x0082a80000000200 */
[----:B------:R1:W3:Y:S04]  /*2d50*/  LDSM.16.M88.4 R168, [R5+0x12800] ;  /* 0x0128000005a8783b */ /* 0x0002e80000000200 */
[----:B------:R1:W1:Y:S04]  /*2d60*/  LDSM.16.M88.4 R172, [R4+0x12000] ;  /* 0x0120000004ac783b */ /* 0x0002680000000200 */
[----:B------:R1:W1:Y:S04]  /*2d70*/  LDSM.16.M88.4 R176, [R4+0x12800] ;  /* 0x0128000004b0783b */ /* 0x0002680000000200 */
[----:B----4-:R4:W1:Y:S04]  /*2d80*/  LDSM.16.M88.4 R156, [R6+0x12000] ;  /* 0x01200000069c783b */ /* 0x0108680000000200 */
        /* <DEDUP_REMOVED lines=13> */
[----:B--23--:R4:W-:Y:S02]  /*2e60*/  STL [R1+0x60], R8 ;  /* 0x0000600801007387 */ /* 0x00c9e40000100800 */
.L_x_103:
[----:B------:R-:W2:Y:S01]  /*2e70*/  LDL R245, [R1+0x8] ;  /* 0x0000080001f57983 */ /* 0x000ea20000100800 */
[----:B------:R-:W-:Y:S01]  /*2e80*/  PLOP3.LUT P0, PT, PT, PT, UP0, 0x80, 0x0 ;  /* 0x000000000000781c */ /* 0x000fe20003f0f008 */
[----:B------:R-:W-:Y:S01]  /*2e90*/  UISETP.GE.AND UP5, UPT, UR7, 0x1, UPT ;  /* 0x000000010700788c */ /* 0x000fe2000bfa6270 */
[----:B------:R-:W-:Y:S02]  /*2ea0*/  PLOP3.LUT P5, PT, PT, PT, UP0, 0x80, 0x0 ;  /* 0x000000000000781c */ /* 0x000fe40003faf008 */
[----:B------:R-:W3:Y:S01]  /*2eb0*/  LDL R92, [R1+0x4] ;  /* 0x00000400015c7983 */ /* 0x000ee20000100800 */
[----:B------:R-:W-:Y:S02]  /*2ec0*/  PLOP3.LUT P1, PT, PT, PT, UP0, 0x80, 0x0 ;  /* 0x000000000000781c */ /* 0x000fe40003f2f008 */
[----:B------:R-:W-:Y:S02]  /*2ed0*/  PLOP3.LUT P4, PT, PT, PT, UP0, 0x80, 0x0 ;  /* 0x000000000000781c */ /* 0x000fe40003f8f008 */
[----:B-----5:R-:W5:Y:S01]  /*2ee0*/  LDL R244, [R1+0xc] ;  /* 0x00000c0001f47983 */ /* 0x020f620000100800 */
[----:B------:R-:W-:Y:S02]  /*2ef0*/  PLOP3.LUT P3, PT, PT, PT, UP0, 0x80, 0x0 ;  /* 0x000000000000781c */ /* 0x000fe40003f6f008 */
[----:B------:R-:W-:Y:S02]  /*2f00*/  PLOP3.LUT P6, PT, PT, PT, UP0, 0x80, 0x0 ;  /* 0x000000000000781c */ /* 0x000fe40003fcf008 */
[----:B----4-:R-:W4:Y:S05]  /*2f10*/  LDL R90, [R1] ;  /* 0x00000000015a7983 */ /* 0x010f2a0000100800 */
[----:B------:R-:W4:Y:S05]  /*2f20*/  LDL R99, [R1+0x18] ;  /* 0x0000180001637983 */ /* 0x000f2a0000100800 */
[----:B------:R-:W4:Y:S05]  /*2f30*/  LDL R89, [R1+0x10] ;  /* 0x0000100001597983 */ /* 0x000f2a0000100800 */
[----:B------:R-:W4:Y:S05]  /*2f40*/  LDL R96, [R1+0x14] ;  /* 0x0000140001607983 */ /* 0x000f2a0000100800 */
[----:B------:R-:W0:Y:S05]  /*2f50*/  LDGDEPBAR ;  /* 0x00000000000079af */ /* 0x000e2a0000000000 */
[----:B------:R-:W4:Y:S05]  /*2f60*/  LDL R91, [R1+0x74] ;  /* 0x00007400015b7983 */ /* 0x000f2a0000100800 */
[----:B------:R-:W4:Y:S05]  /*2f70*/  LDL R88, [R1+0x5c] ;  /* 0x00005c0001587983 */ /* 0x000f2a0000100800 */
[----:B------:R-:W4:Y:S05]  /*2f80*/  LDL R95, [R1+0x3c] ;  /* 0x00003c00015f7983 */ /* 0x000f2a0000100800 */
[----:B------:R-:W4:Y:S05]  /*2f90*/  LDL R94, [R1+0x58] ;  /* 0x00005800015e7983 */ /* 0x000f2a0000100800 */
[----:B------:R-:W4:Y:S05]  /*2fa0*/  LDL R93, [R1+0x50] ;  /* 0x00005000015d7983 */ /* 0x000f2a0000100800 */
[----:B------:R-:W4:Y:S05]  /*2fb0*/  LDL R98, [R1+0x68] ;  /* 0x0000680001627983 */ /* 0x000f2a0000100800 */
[----:B------:R-:W4:Y:S01]  /*2fc0*/  LDL R97, [R1+0x64] ;  /* 0x0000640001617983 */ /* 0x000f220000100800 */
[----:B------:R-:W-:Y:S04]  /*2fd0*/  DEPBAR.LE SB0, 0x0 ;  /* 0x000080000000791a */ /* 0x000fe80000000000 */
[----:B------:R-:W-:Y:S06]  /*2fe0*/  BAR.SYNC.DEFER_BLOCKING 0x0 ;  /* 0x0000000000007b1d */ /* 0x000fec0000010000 */
[----:B-1----:R-:W-:Y:S05]  /*2ff0*/  LDSM.16.M88.4 R8, [R252+0xc000] ;  /* 0x00c00000fc08783b */ /* 0x002fea0000000200 */
[----:B------:R-:W-:Y:S05]  /*3000*/  LDSM.16.M88.4 R68, [R252+0xc800] ;  /* 0x00c80000fc44783b */ /* 0x000fea0000000200 */
[----:B--2---:R-:W1:Y:S05]  /*3010*/  LDSM.16.M88.4 R16, [R245] ;  /* 0x00000000f510783b */ /* 0x004e6a0000000200 */
[----:B---3--:R-:W-:Y:S05]  /*3020*/  LDSM.16.M88.4 R76, [R92+0xc000] ;  /* 0x00c000005c4c783b */ /* 0x008fea0000000200 */
[----:B-----5:R-:W2:Y:S05]  /*3030*/  LDSM.16.M88.4 R72, [R244] ;  /* 0x00000000f448783b */ /* 0x020eaa0000000200 */
[----:B----4-:R-:W-:Y:S05]  /*3040*/  LDSM.16.M88.4 R84, [R90+0xc000] ;  /* 0x00c000005a54783b */ /* 0x010fea0000000200 */
[----:B------:R-:W-:Y:S01]  /*3050*/  LDSM.16.M88.4 R80, [R99] ;  /* 0x000000006350783b */ /* 0x000fe20000000200 */
[C---:B-1----:R-:W-:Y:S03]  /*3060*/  HMMA.16816.F32 R4, R16.reuse, R8, RZ ;  /* 0x000000081004723c */ /* 0x042fe600000018ff */
[C---:B------:R-:W-:Y:S05]  /*3070*/  FSETP.NEU.FTZ.AND P2, PT, R88.reuse, -INF , PT ;  /* 0xff8000005800780b */ /* 0x040fea0003f5d000 */
[C---:B------:R-:W-:Y:S08]  /*3080*/  HMMA.16816.F32 R8, R16.reuse, R10, RZ ;  /* 0x0000000a1008723c */ /* 0x040ff000000018ff */
[C---:B------:R-:W-:Y:S08]  /*3090*/  HMMA.16816.F32 R12, R16.reuse, R68, RZ ;  /* 0x00000044100c723c */ /* 0x040ff000000018ff */
[----:B------:R-:W-:Y:S01]  /*30a0*/  HMMA.16816.F32 R16, R16, R70, RZ ;  /* 0x000000461010723c */ /* 0x000fe200000018ff */
[----:B------:R-:W1:Y:S07]  /*30b0*/  LDSM.16.M88.4 R68, [R92+0xc800] ;  /* 0x00c800005c44783b */ /* 0x000e6e0000000200 */
[C---:B--2---:R-:W-:Y:S08]  /*30c0*/  HMMA.16816.F32 R4, R72.reuse, R76, R4 ;  /* 0x0000004c4804723c */ /* 0x044ff00000001804 */
[C---:B------:R-:W-:Y:S01]  /*30d0*/  HMMA.16816.F32 R8, R72.reuse, R78, R8 ;  /* 0x0000004e4808723c */ /* 0x040fe20000001808 */
[----:B------:R-:W2:Y:S07]  /*30e0*/  LDSM.16.M88.4 R76, [R90+0xc800] ;  /* 0x00c800005a4c783b */ /* 0x000eae0000000200 */
[C---:B-1----:R-:W-:Y:S08]  /*30f0*/  HMMA.16816.F32 R12, R72.reuse, R68, R12 ;  /* 0x00000044480c723c */ /* 0x042ff0000000180c */
[----:B------:R-:W-:Y:S01]  /*3100*/  HMMA.16816.F32 R16, R72, R70, R16 ;  /* 0x000000464810723c */ /* 0x000fe20000001810 */
[----:B------:R-:W-:Y:S05]  /*3110*/  LDSM.16.M88.4 R68, [R96] ;  /* 0x000000006044783b */ /* 0x000fea0000000200 */
[----:B------:R-:W1:Y:S02]  /*3120*/  LDSM.16.M88.4 R72, [R89+0xc000] ;  /* 0x00c000005948783b */ /* 0x000e640000000200 */
[C---:B------:R-:W-:Y:S08]  /*3130*/  HMMA.16816.F32 R4, R80.reuse, R84, R4 ;  /* 0x000000545004723c */ /* 0x040ff00000001804 */
[C---:B------:R-:W-:Y:S01]  /*3140*/  HMMA.16816.F32 R8, R80.reuse, R86, R8 ;  /* 0x000000565008723c */ /* 0x040fe20000001808 */
[----:B------:R-:W3:Y:S07]  /*3150*/  LDSM.16.M88.4 R84, [R89+0xc800] ;  /* 0x00c800005954783b */ /* 0x000eee0000000200 */
[C---:B--2---:R-:W-:Y:S08]  /*3160*/  HMMA.16816.F32 R12, R80.reuse, R76, R12 ;  /* 0x0000004c500c723c */ /* 0x044ff0000000180c */
[----:B------:R-:W-:Y:S01]  /*3170*/  HMMA.16816.F32 R16, R80, R78, R16 ;  /* 0x0000004e5010723c */ /* 0x000fe20000001810 */
[----:B------:R-:W-:Y:S05]  /*3180*/  LDSM.16.M88.4 R76, [R245+0x2000] ;  /* 0x00200000f54c783b */ /* 0x000fea0000000200 */
[----:B------:R-:W2:Y:S02]  /*3190*/  LDSM.16.M88.4 R80, [R252+0xe000] ;  /* 0x00e00000fc50783b */ /* 0x000ea40000000200 */
[C---:B-1----:R-:W-:Y:S08]  /*31a0*/  HMMA.16816.F32 R4, R68.reuse, R72, R4 ;  /* 0x000000484404723c */ /* 0x042ff00000001804 */
[C---:B------:R-:W-:Y:S01]  /*31b0*/  HMMA.16816.F32 R8, R68.reuse, R74, R8 ;  /* 0x0000004a4408723c */ /* 0x040fe20000001808 */
[----:B------:R-:W1:Y:S07]  /*31c0*/  LDSM.16.M88.4 R72, [R252+0xe800] ;  /* 0x00e80000fc48783b */ /* 0x000e6e0000000200 */
[C---:B---3--:R-:W-:Y:S08]  /*31d0*/  HMMA.16816.F32 R12, R68.reuse, R84, R12 ;  /* 0x00000054440c723c */ /* 0x048ff0000000180c */
[----:B------:R-:W-:Y:S01]  /*31e0*/  HMMA.16816.F32 R16, R68, R86, R16 ;  /* 0x000000564410723c */ /* 0x000fe20000001810 */
[----:B------:R-:W-:Y:S05]  /*31f0*/  LDSM.16.M88.4 R68, [R244+0x2000] ;  /* 0x00200000f444783b */ /* 0x000fea0000000200 */
[----:B------:R-:W3:Y:S02]  /*3200*/  LDSM.16.M88.4 R84, [R92+0xe000] ;  /* 0x00e000005c54783b */ /* 0x000ee40000000200 */
[C---:B--2---:R-:W-:Y:S08]  /*3210*/  HMMA.16816.F32 R4, R76.reuse, R80, R4 ;  /* 0x000000504c04723c */ /* 0x044ff00000001804 */
[C---:B------:R-:W-:Y:S01]  /*3220*/  HMMA.16816.F32 R8, R76.reuse, R82, R8 ;  /* 0x000000524c08723c */ /* 0x040fe20000001808 */
[----:B------:R-:W2:Y:S07]  /*3230*/  LDSM.16.M88.4 R80, [R92+0xe800] ;  /* 0x00e800005c50783b */ /* 0x000eae0000000200 */
[C---:B-1----:R-:W-:Y:S08]  /*3240*/  HMMA.16816.F32 R12, R76.reuse, R72, R12 ;  /* 0x000000484c0c723c */ /* 0x042ff0000000180c */
[----:B------:R-:W-:Y:S01]  /*3250*/  HMMA.16816.F32 R16, R76, R74, R16 ;  /* 0x0000004a4c10723c */ /* 0x000fe20000001810 */
[----:B------:R-:W-:Y:S05]  /*3260*/  LDSM.16.M88.4 R72, [R99+0x2000] ;  /* 0x002000006348783b */ /* 0x000fea0000000200 */
[----:B------:R-:W1:Y:S02]  /*3270*/  LDSM.16.M88.4 R76, [R90+0xe000] ;  /* 0x00e000005a4c783b */ /* 0x000e640000000200 */
[C---:B---3--:R-:W-:Y:S08]  /*3280*/  HMMA.16816.F32 R4, R68.reuse, R84, R4 ;  /* 0x000000544404723c */ /* 0x048ff00000001804 */
        /* <DEDUP_REMOVED lines=22> */
[----:B------:R3:W4:Y:S07]  /*33f0*/  LDSM.16.M88.4 R84, [R92+0x10800] ;  /* 0x010800005c54783b */ /* 0x00072e0000000200 */
[C---:B--2---:R-:W-:Y:S08]  /*3400*/  HMMA.16816.F32 R12, R72.reuse, R80, R12 ;  /* 0x00000050480c723c */ /* 0x044ff0000000180c */
[----:B------:R-:W-:Y:S01]  /*3410*/  HMMA.16816.F32 R16, R72, R82, R16 ;  /* 0x000000524810723c */ /* 0x000fe20000001810 */
[----:B------:R-:W-:Y:S05]  /*3420*/  LDSM.16.M88.4 R80, [R90+0x10000] ;  /* 0x010000005a50783b */ /* 0x000fea0000000200 */
[----:B------:R-:W2:Y:S05]  /*3430*/  LDSM.16.M88.4 R72, [R99+0x4000] ;  /* 0x004000006348783b */ /* 0x000eaa0000000200 */
[----:B---3--:R-:W3:Y:S01]  /*3440*/  LDL R92, [R1+0x54] ;  /* 0x00005400015c7983 */ /* 0x008ee20000100800 */
[C---:B-1----:R-:W-:Y:S08]  /*3450*/  HMMA.16816.F32 R4, R68.reuse, R76, R4 ;  /* 0x0000004c4404723c */ /* 0x042ff00000001804 */
[C---:B------:R-:W-:Y:S01]  /*3460*/  HMMA.16816.F32 R8, R68.reuse, R78, R8 ;  /* 0x0000004e4408723c */ /* 0x040fe20000001808 */
[----:B------:R1:W5:Y:S07]  /*3470*/  LDSM.16.M88.4 R76, [R90+0x10800] ;  /* 0x010800005a4c783b */ /* 0x00036e0000000200 */
[C---:B----4-:R-:W-:Y:S08]  /*3480*/  HMMA.16816.F32 R12, R68.reuse, R84, R12 ;  /* 0x00000054440c723c */ /* 0x050ff0000000180c */
[----:B------:R-:W-:Y:S01]  /*3490*/  HMMA.16816.F32 R16, R68, R86, R16 ;  /* 0x000000564410723c */ /* 0x000fe20000001810 */
[----:B------:R-:W-:Y:S05]  /*34a0*/  LDSM.16.M88.4 R68, [R96+0x4000] ;  /* 0x004000006044783b */ /* 0x000fea0000000200 */
[----:B------:R-:W4:Y:S02]  /*34b0*/  LDSM.16.M88.4 R84, [R89+0x10000] ;  /* 0x010000005954783b */ /* 0x000f240000000200 */
[C---:B--2---:R-:W-:Y:S03]  /*34c0*/  HMMA.16816.F32 R4, R72.reuse, R80, R4 ;  /* 0x000000504804723c */ /* 0x044fe60000001804 */
[----:B-1----:R-:W2:Y:S05]  /*34d0*/  LDL R90, [R1+0x60] ;  /* 0x00006000015a7983 */ /* 0x002eaa0000100800 */
[C---:B------:R-:W-:Y:S08]  /*34e0*/  HMMA.16816.F32 R8, R72.reuse, R82, R8 ;  /* 0x000000524808723c */ /* 0x040ff00000001808 */
[C---:B-----5:R-:W-:Y:S07]  /*34f0*/  HMMA.16816.F32 R12, R72.reuse, R76, R12 ;  /* 0x0000004c480c723c */ /* 0x060fee000000180c */
[----:B------:R-:W-:Y:S01]  /*3500*/  IMAD.U32 R77, RZ, RZ, UR19 ;  /* 0x00000013ff4d7e24 */ /* 0x000fe2000f8e00ff */
[----:B------:R-:W-:Y:S04]  /*3510*/  HMMA.16816.F32 R16, R72, R78, R16 ;  /* 0x0000004e4810723c */ /* 0x000fe80000001810 */
[----:B------:R-:W-:Y:S01]  /*3520*/  @P0 IMAD R77, R77, 0x40, R91 ;  /* 0x000000404d4d0824 */ /* 0x000fe200078e025b */
[----:B------:R-:W-:Y:S01]  /*3530*/  PLOP3.LUT P0, PT, PT, PT, UP0, 0x80, 0x0 ;  /* 0x000000000000781c */ /* 0x000fe20003f0f008 */
[----:B------:R-:W-:Y:S03]  /*3540*/  FMUL.FTZ R76, R88, 1.4426950216293334961 ;  /* 0x3fb8aa3b584c7820 */ /* 0x000fe60000410000 */
[C---:B------:R-:W-:Y:S02]  /*3550*/  @P1 IADD3 R72, R77.reuse, 0x1, RZ ;  /* 0x000000014d481810 */ /* 0x040fe40007ffe0ff */
[----:B------:R-:W-:Y:S01]  /*3560*/  @P5 ISETP.GE.AND P5, PT, R77, UR6, PT ;  /* 0x000000064d005c0c */ /* 0x000fe2000bfa6270 */
[C---:B----4-:R-:W-:Y:S01]  /*3570*/  HMMA.16816.F32 R4, R68.reuse, R84, R4 ;  /* 0x000000544404723c */ /* 0x050fe20000001804 */
[----:B------:R-:W-:Y:S04]  /*3580*/  PLOP3.LUT P1, PT, PT, PT, UP0, 0x80, 0x0 ;  /* 0x000000000000781c */ /* 0x000fe80003f2f008 */
[----:B------:R-:W-:Y:S02]  /*3590*/  @P4 ISETP.GE.AND P4, PT, R72, UR6, PT ;  /* 0x0000000648004c0c */ /* 0x000fe4000bf86270 */
[----:B------:R-:W-:Y:S01]  /*35a0*/  FSEL R76, R76, RZ, P2 ;  /* 0x000000ff4c4c7208 */ /* 0x000fe20001000000 */
[C---:B------:R-:W-:Y:S01]  /*35b0*/  HMMA.16816.F32 R8, R68.reuse, R86, R8 ;  /* 0x000000564408723c */ /* 0x040fe20000001808 */
[----:B------:R-:W1:Y:S11]  /*35c0*/  LDSM.16.M88.4 R72, [R89+0x10800] ;  /* 0x010800005948783b */ /* 0x000e760000000200 */
[----:B------:R-:W-:Y:S04]  /*35d0*/  @!UPT UIADD3 URZ, URZ, URZ, URZ ;  /* 0x0000003f3f3ff290 */ /* 0x000fe8000fffe03f */
[----:B------:R-:W-:Y:S02]  /*35e0*/  @P0 FSEL R4, R4, -INF , !P5 ;  /* 0xff80000004040808 */ /* 0x000fe40006800000 */
[----:B------:R-:W-:Y:S02]  /*35f0*/  @P1 FSEL R5, R5, -INF , !P4 ;  /* 0xff80000005051808 */ /* 0x000fe40006000000 */
[----:B------:R-:W-:Y:S01]  /*3600*/  PLOP3.LUT P0, PT, PT, PT, UP0, 0x80, 0x0 ;  /* 0x000000000000781c */ /* 0x000fe20003f0f008 */
[--C-:B------:R-:W-:Y:S01]  /*3610*/  FFMA.FTZ R4, R4, c[0x0][0x23c], -R76.reuse ;  /* 0x00008f0004047a23 */ /* 0x100fe2000001084c */
[----:B------:R-:W-:Y:S01]  /*3620*/  PLOP3.LUT P1, PT, PT, PT, UP0, 0x80, 0x0 ;  /* 0x000000000000781c */ /* 0x000fe20003f2f008 */
[--C-:B------:R-:W-:Y:S02]  /*3630*/  FFMA.FTZ R5, R5, c[0x0][0x23c], -R76.reuse ;  /* 0x00008f0005057a23 */ /* 0x100fe4000001084c */
[----:B------:R-:W-:Y:S08]  /*3640*/  MUFU.EX2 R88, R4 ;  /* 0x0000000400587308 */ /* 0x000ff00000000800 */
[----:B------:R-:W-:Y:S02]  /*3650*/  @P0 FSEL R6, R6, -INF , !P5 ;  /* 0xff80000006060808 */ /* 0x000fe40006800000 */
[----:B------:R4:W5:Y:S01]  /*3660*/  MUFU.EX2 R86, R5 ;  /* 0x0000000500567308 */ /* 0x0009620000000800 */
[----:B------:R-:W-:Y:S02]  /*3670*/  PLOP3.LUT P0, PT, PT, PT, UP0, 0x80, 0x0 ;  /* 0x000000000000781c */ /* 0x000fe40003f0f008 */
[----:B------:R-:W-:Y:S02]  /*3680*/  @P1 FSEL R7, R7, -INF , !P4 ;  /* 0xff80000007071808 */ /* 0x000fe40006000000 */
[----:B------:R-:W-:Y:S01]  /*3690*/  PLOP3.LUT P1, PT, PT, PT, UP0, 0x80, 0x0 ;  /* 0x000000000000781c */ /* 0x000fe20003f2f008 */
[C---:B-1----:R-:W-:Y:S01]  /*36a0*/  HMMA.16816.F32 R12, R68.reuse, R72, R12 ;  /* 0x00000048440c723c */ /* 0x042fe2000000180c */
[----:B------:R-:W-:Y:S02]  /*36b0*/  PLOP3.LUT P4, PT, PT, PT, UP0, 0x80, 0x0 ;  /* 0x000000000000781c */ /* 0x000fe40003f8f008 */
[----:B------:R-:W-:Y:S05]  /*36c0*/  PLOP3.LUT P5, PT, PT, PT, UP0, 0x80, 0x0 ;  /* 0x000000000000781c */ /* 0x000fea0003faf008 */
[----:B------:R-:W-:Y:S04]  /*36d0*/  HMMA.16816.F32 R16, R68, R74, R16 ;  /* 0x0000004a4410723c */ /* 0x000fe80000001810 */
[----:B----4-:R-:W-:Y:S02]  /*36e0*/  @P3 IADD3 R5, R77, 0x8, RZ ;  /* 0x000000084d053810 */ /* 0x010fe40007ffe0ff */
[----:B------:R-:W-:Y:S02]  /*36f0*/  PLOP3.LUT P3, PT, PT, PT, UP0, 0x80, 0x0 ;  /* 0x000000000000781c */ /* 0x000fe40003f6f008 */
[----:B------:R-:W-:Y:S11]  /*3700*/  @P6 ISETP.GE.AND P6, PT, R5, UR6, PT ;  /* 0x0000000605006c0c */ /* 0x000ff6000bfc6270 */
[----:B------:R-:W-:Y:S02]  /*3710*/  @!UPT UIADD3 URZ, URZ, URZ, URZ ;  /* 0x0000003f3f3ff290 */ /* 0x000fe4000fffe03f */
[----:B------:R-:W-:Y:S02]  /*3720*/  @P0 FSEL R8, R8, -INF , !P6 ;  /* 0xff80000008080808 */ /* 0x000fe40007000000 */
[----:B------:R-:W-:Y:S03]  /*3730*/  PLOP3.LUT P0, PT, PT, PT, UP0, 0x80, 0x0 ;  /* 0x000000000000781c */ /* 0x000fe60003f0f008 */
[----:B------:R-:W-:Y:S04]  /*3740*/  FFMA.FTZ R8, R8, c[0x0][0x23c], -R76 ;  /* 0x00008f0008087a23 */ /* 0x000fe8000001084c */
[----:B------:R-:W-:Y:S06]  /*3750*/  MUFU.EX2 R85, R8 ;  /* 0x0000000800557308 */ /* 0x000fec0000000800 */
[----:B------:R-:W-:Y:S02]  /*3760*/  @P0 FSEL R10, R10, -INF , !P6 ;  /* 0xff8000000a0a0808 */ /* 0x000fe40007000000 */
[----:B------:R-:W-:Y:S02]  /*3770*/  PLOP3.LUT P6, PT, PT, PT, UP0, 0x80, 0x0 ;  /* 0x000000000000781c */ /* 0x000fe40003fcf008 */
[----:B------:R-:W-:Y:S01]  /*3780*/  PLOP3.LUT P0, PT, PT, PT, UP0, 0x80, 0x0 ;  /* 0x000000000000781c */ /* 0x000fe20003f0f008 */
[C---:B--2---:R-:W-:Y:S01]  /*3790*/  FMUL.FTZ R4, R90.reuse, 1.4426950216293334961 ;  /* 0x3fb8aa3b5a047820 */ /* 0x044fe20000410000 */
[----:B------:R-:W-:Y:S04]  /*37a0*/  FSETP.NEU.FTZ.AND P2, PT, R90, -INF , PT ;  /* 0xff8000005a00780b */ /* 0x000fe80003f5d000 */
[----:B------:R-:W-:Y:S02]  /*37b0*/  FSEL R4, R4, RZ, P2 ;  /* 0x000000ff04047208 */ /* 0x000fe40001000000 */
[----:B------:R-:W-:Y:S03]  /*37c0*/  PLOP3.LUT P2, PT, PT, PT, UP0, 0x80, 0x0 ;  /* 0x000000000000781c */ /* 0x000fe60003f4f008 */
[--C-:B------:R-:W-:Y:S02]  /*37d0*/  FFMA.FTZ R6, R6, c[0x0][0x23c], -R4.reuse ;  /* 0x00008f0006067a23 */ /* 0x100fe40000010804 */
[--C-:B------:R-:W-:Y:S02]  /*37e0*/  FFMA.FTZ R7, R7, c[0x0][0x23c], -R4.reuse ;  /* 0x00008f0007077a23 */ /* 0x100fe40000010804 */
[----:B------:R5:W-:Y:S01]  /*37f0*/  MUFU.EX2 R91, R6 ;  /* 0x00000006005b7308 */ /* 0x000be20000000800 */
[----:B------:R-:W-:Y:S05]  /*3800*/  FFMA.FTZ R10, R10, c[0x0][0x23c], -R4 ;  /* 0x00008f000a0a7a23 */ /* 0x000fea0000010804 */
[----:B------:R-:W-:Y:S02]  /*3810*/  @P2 IADD3 R5, R77, 0x9, RZ ;  /* 0x000000094d052810 */ /* 0x000fe40007ffe0ff */
[----:B------:R-:W-:Y:S02]  /*3820*/  PLOP3.LUT P2, PT, PT, PT, UP0, 0x80, 0x0 ;  /* 0x000000000000781c */ /* 0x000fe40003f4f008 */
[----:B------:R-:W-:Y:S01]  /*3830*/  @P3 ISETP.GE.AND P3, PT, R5, UR6, PT ;  /* 0x0000000605003c0c */ /* 0x000fe2000bf66270 */
[----:B------:R-:W1:Y:S01]  /*3840*/  MUFU.EX2 R90, R7 ;  /* 0x00000007005a7308 */ /* 0x000e620000000800 */
[----:B------:R-:W-:Y:S02]  /*3850*/  @P4 IADD3 R5, R77, 0x10, RZ ;  /* 0x000000104d054810 */ /* 0x000fe40007ffe0ff */
[----:B------:R-:W-:Y:S02]  /*3860*/  PLOP3.LUT P4, PT, PT, PT, UP0, 0x80, 0x0 ;  /* 0x000000000000781c */ /* 0x000fe40003f8f008 */
[----:B------:R-:W-:Y:S05]  /*3870*/  @P5 ISETP.GE.AND P5, PT, R5, UR6, PT ;  /* 0x0000000605005c0c */ /* 0x000fea000bfa6270 */
[----:B------:R-:W-:Y:S01]  /*3880*/  @P2 IADD3 R5, R77, 0x11, RZ ;  /* 0x000000114d052810 */ /* 0x000fe20007ffe0ff */
[----:B------:R-:W-:Y:S01]  /*3890*/  MUFU.EX2 R89, R10 ;  /* 0x0000000a00597308 */ /* 0x000fe20000000800 */
[----:B------:R-:W-:Y:S02]  /*38a0*/  @P1 FSEL R9, R9, -INF , !P3 ;  /* 0xff80000009091808 */ /* 0x000fe40005800000 */
[----:B------:R-:W-:Y:S02]  /*38b0*/  PLOP3.LUT P1, PT, PT, PT, UP0, 0x80, 0x0 ;  /* 0x000000000000781c */ /* 0x000fe40003f2f008 */
[----:B------:R-:W-:Y:S01]  /*38c0*/  @P6 ISETP.GE.AND P6, PT, R5, UR6, PT ;  /* 0x0000000605006c0c */ /* 0x000fe2000bfc6270 */
[--C-:B------:R-:W-:Y:S01]  /*38d0*/  FFMA.FTZ R9, R9, c[0x0][0x23c], -R76.reuse ;  /* 0x00008f0009097a23 */ /* 0x100fe2000001084c */
[----:B------:R-:W-:Y:S02]  /*38e0*/  PLOP3.LUT P2, PT, PT, PT, UP0, 0x80, 0x0 ;  /* 0x000000000000781c */ /* 0x000fe40003f4f008 */
[----:B------:R-:W-:Y:S01]  /*38f0*/  @P0 FSEL R12, R12, -INF , !P5 ;  /* 0xff8000000c0c0808 */ /* 0x000fe20006800000 */
[----:B------:R-:W-:Y:S01]  /*3900*/  MUFU.EX2 R83, R9 ;  /* 0x0000000900537308 */ /* 0x000fe20000000800 */
[----:B------:R-:W-:Y:S02]  /*3910*/  PLOP3.LUT P0, PT, PT, PT, UP0, 0x80, 0x0 ;  /* 0x000000000000781c */ /* 0x000fe40003f0f008 */
[----:B-----5:R-:W-:Y:S01]  /*3920*/  F2FP.PACK_AB R6, R86, R88 ;  /* 0x000000585606723e */ /* 0x020fe200000000ff */
[----:B------:R-:W-:Y:S02]  /*3930*/  FFMA.FTZ R12, R12, c[0x0][0x23c], -R76 ;  /* 0x00008f000c0c7a23 */ /* 0x000fe4000001084c */
[----:B------:R-:W-:Y:S02]  /*3940*/  @P1 FSEL R11, R11, -INF , !P3 ;  /* 0xff8000000b0b1808 */ /* 0x000fe40005800000 */
[----:B------:R-:W-:Y:S01]  /*3950*/  PLOP3.LUT P1, PT, PT, PT, UP0, 0x80, 0x0 ;  /* 0x000000000000781c */ /* 0x000fe20003f2f008 */
[----:B------:R2:W-:Y:S01]  /*3960*/  STS [R95+0x14000], R6 ;  /* 0x014000065f007388 */ /* 0x0005e20000000800 */
[----:B------:R-:W-:Y:S01]  /*3970*/  PLOP3.LUT P3, PT, PT, PT, UP0, 0x80, 0x0 ;  /* 0x000000000000781c */ /* 0x000fe20003f6f008 */
[----:B------:R-:W-:Y:S01]  /*3980*/  FFMA.FTZ R11, R11, c[0x0][0x23c], -R4 ;  /* 0x00008f000b0b7a23 */ /* 0x000fe20000010804 */
[----:B------:R-:W-:Y:S01]  /*3990*/  @P2 FSEL R13, R13, -INF , !P6 ;  /* 0xff8000000d0d2808 */ /* 0x000fe20007000000 */
[----:B------:R-:W-:Y:S01]  /*39a0*/  MUFU.EX2 R81, R12 ;  /* 0x0000000c00517308 */ /* 0x000fe20000000800 */
[----:B------:R-:W-:Y:S02]  /*39b0*/  PLOP3.LUT P2, PT, PT, PT, UP0, 0x80, 0x0 ;  /* 0x000000000000781c */ /* 0x000fe40003f4f008 */
[----:B------:R-:W-:Y:S01]  /*39c0*/  @P0 FSEL R15, R15, -INF , !P6 ;  /* 0xff8000000f0f0808 */ /* 0x000fe20007000000 */
[----:B------:R-:W-:Y:S01]  /*39d0*/  FFMA.FTZ R13, R13, c[0x0][0x23c], -R76 ;  /* 0x00008f000d0d7a23 */ /* 0x000fe2000001084c */
[----:B------:R-:W-:Y:S03]  /*39e0*/  PLOP3.LUT P0, PT, PT, PT, UP0, 0x80, 0x0 ;  /* 0x000000000000781c */ /* 0x000fe60003f0f008 */
[----:B------:R-:W-:Y:S01]  /*39f0*/  @P1 FSEL R14, R14, -INF , !P5 ;  /* 0xff8000000e0e1808 */ /* 0x000fe20006800000 */
[--C-:B------:R-:W-:Y:S01]  /*3a00*/  FFMA.FTZ R15, R15, c[0x0][0x23c], -R4.reuse ;  /* 0x00008f000f0f7a23 */ /* 0x100fe20000010804 */
[----:B------:R-:W-:Y:S01]  /*3a10*/  PLOP3.LUT P1, PT, PT, PT, UP0, 0x80, 0x0 ;  /* 0x000000000000781c */ /* 0x000fe20003f2f008 */
[----:B------:R-:W4:Y:S01]  /*3a20*/  MUFU.EX2 R87, R11 ;  /* 0x0000000b00577308 */ /* 0x000f220000000800 */
[C---:B------:R-:W-:Y:S01]  /*3a30*/  @P3 IADD3 R5, R77.reuse, 0x18, RZ ;  /* 0x000000184d053810 */ /* 0x040fe20007ffe0ff */
[----:B------:R-:W-:Y:S01]  /*3a40*/  FFMA.FTZ R14, R14, c[0x0][0x23c], -R4 ;  /* 0x00008f000e0e7a23 */ /* 0x000fe20000010804 */
[----:B------:R-:W-:Y:S02]  /*3a50*/  @P4 IADD3 R77, R77, 0x19, RZ ;  /* 0x000000194d4d4810 */ /* 0x000fe40007ffe0ff */
[----:B------:R-:W-:Y:S02]  /*3a60*/  @P2 ISETP.GE.AND P3, PT, R5, UR6, PT ;  /* 0x0000000605002c0c */ /* 0x000fe4000bf66270 */
[----:B------:R-:W-:Y:S02]  /*3a70*/  PLOP3.LUT P2, PT, PT, PT, UP0, 0x80, 0x0 ;  /* 0x000000000000781c */ /* 0x000fe40003f4f008 */
[----:B-1----:R-:W-:Y:S01]  /*3a80*/  F2FP.PACK_AB R5, R90, R91 ;  /* 0x0000005b5a05723e */ /* 0x002fe200000000ff */
[----:B------:R-:W1:Y:S02]  /*3a90*/  MUFU.EX2 R78, R13 ;  /* 0x0000000d004e7308 */ /* 0x000e640000000800 */
[----:B------:R-:W-:Y:S02]  /*3aa0*/  @P1 ISETP.GE.AND P1, PT, R77, UR6, PT ;  /* 0x000000064d001c0c */ /* 0x000fe4000bf26270 */
[----:B------:R5:W-:Y:S06]  /*3ab0*/  STS [R95+0x14400], R5 ;  /* 0x014400055f007388 */ /* 0x000bec0000000800 */
[----:B------:R-:W-:Y:S01]  /*3ac0*/  @P2 FSEL R16, R16, -INF , !P3 ;  /* 0xff80000010102808 */ /* 0x000fe20005800000 */
[----:B------:R-:W-:Y:S01]  /*3ad0*/  MUFU.EX2 R84, R14 ;  /* 0x0000000e00547308 */ /* 0x000fe20000000800 */
[----:B------:R-:W-:Y:S02]  /*3ae0*/  PLOP3.LUT P2, PT, PT, PT, UP0, 0x80, 0x0 ;  /* 0x000000000000781c */ /* 0x000fe40003f4f008 */
[----:B----4-:R-:W-:Y:S01]  /*3af0*/  F2FP.PACK_AB R8, R87, R89 ;  /* 0x000000595708723e */ /* 0x010fe200000000ff */
[--C-:B------:R-:W-:Y:S01]  /*3b00*/  FFMA.FTZ R16, R16, c[0x0][0x23c], -R76.reuse ;  /* 0x00008f0010107a23 */ /* 0x100fe2000001084c */
[----:B------:R-:W-:Y:S02]  /*3b10*/  @P0 FSEL R17, R17, -INF , !P1 ;  /* 0xff80000011110808 */ /* 0x000fe40004800000 */
[----:B------:R-:W-:Y:S03]  /*3b20*/  PLOP3.LUT P0, PT, PT, PT, UP0, 0x80, 0x0 ;  /* 0x000000000000781c */ /* 0x000fe60003f0f008 */
[----:B------:R-:W-:Y:S01]  /*3b30*/  FFMA.FTZ R76, R17, c[0x0][0x23c], -R76 ;  /* 0x00008f00114c7a23 */ /* 0x000fe2000001084c */
[----:B------:R-:W2:Y:S01]  /*3b40*/  MUFU.EX2 R82, R15 ;  /* 0x0000000f00527308 */ /* 0x000ea20000000800 */
[----:B-1----:R-:W-:Y:S02]  /*3b50*/  F2FP.PACK_AB R7, R78, R81 ;  /* 0x000000514e07723e */ /* 0x002fe400000000ff */
[----:B------:R-:W-:Y:S02]  /*3b60*/  @P2 FSEL R18, R18, -INF , !P3 ;  /* 0xff80000012122808 */ /* 0x000fe40005800000 */
[----:B------:R-:W-:Y:S04]  /*3b70*/  PLOP3.LUT P3, PT, PT, PT, UP5, 0x80, 0x0 ;  /* 0x000000000000781c */ /* 0x000fe80003f6f058 */
[----:B------:R-:W-:Y:S01]  /*3b80*/  @P0 FSEL R19, R19, -INF , !P1 ;  /* 0xff80000013130808 */ /* 0x000fe20004800000 */
[--C-:B------:R-:W-:Y:S01]  /*3b90*/  FFMA.FTZ R18, R18, c[0x0][0x23c], -R4.reuse ;  /* 0x00008f0012127a23 */ /* 0x100fe20000010804 */
[----:B------:R-:W-:Y:S01]  /*3ba0*/  MUFU.EX2 R77, R16 ;  /* 0x00000010004d7308 */ /* 0x000fe20000000800 */
[----:B------:R-:W-:Y:S02]  /*3bb0*/  IADD3 R74, P0, R98, UR11, RZ ;  /* 0x0000000b624a7c10 */ /* 0x000fe4000ff1e0ff */
[----:B------:R-:W-:Y:S02]  /*3bc0*/  FFMA.FTZ R4, R19, c[0x0][0x23c], -R4 ;  /* 0x00008f0013047a23 */ /* 0x000fe40000010804 */
[----:B------:R-:W-:Y:S05]  /*3bd0*/  IADD3.X R75, R97, UR10, RZ, P0, !PT ;  /* 0x0000000a614b7c10 */ /* 0x000fea00087fe4ff */
[----:B------:R1:W-:Y:S01]  /*3be0*/  MUFU.EX2 R79, R4 ;  /* 0x00000004004f7308 */ /* 0x0003e20000000800 */
[----:B------:R-:W4:Y:S01]  /*3bf0*/  LDG.E R73, [R74.64] ;  /* 0x000000044a497981 */ /* 0x000f22000c1e1900 */
[----:B--2---:R-:W-:Y:S04]  /*3c00*/  F2FP.PACK_AB R6, R82, R84 ;  /* 0x000000545206723e */ /* 0x004fe800000000ff */
[----:B------:R-:W2:Y:S04]  /*3c10*/  LDG.E R72, [R74.64+0x20] ;  /* 0x000020044a487981 */ /* 0x000ea8000c1e1900 */
[----:B------:R-:W5:Y:S10]  /*3c20*/  MUFU.EX2 R76, R76 ;  /* 0x0000004c004c7308 */ /* 0x000f740000000800 */
[----:B------:R-:W3:Y:S01]  /*3c30*/  MUFU.EX2 R80, R18 ;  /* 0x0000001200507308 */ /* 0x000ee20000000800 */
[----:B-1----:R-:W-:Y:S05]  /*3c40*/  F2FP.PACK_AB R4, R83, R85 ;  /* 0x000000555304723e */ /* 0x002fea00000000ff */
[----:B------:R1:W-:Y:S05]  /*3c50*/  STS [R94+0x14000], R4 ;  /* 0x014000045e007388 */ /* 0x0003ea0000000800 */
[----:B------:R-:W-:Y:S01]  /*3c60*/  STS [R94+0x14400], R8 ;  /* 0x014400085e007388 */ /* 0x000fe20000000800 */
[----:B-----5:R-:W-:Y:S04]  /*3c70*/  F2FP.PACK_AB R5, R76, R77 ;  /* 0x0000004d4c05723e */ /* 0x020fe800000000ff */
[----:B------:R-:W-:Y:S05]  /*3c80*/  STS [R93+0x14000], R7 ;  /* 0x014000075d007388 */ /* 0x000fea0000000800 */
[----:B------:R-:W-:Y:S05]  /*3c90*/  STS [R93+0x14400], R6 ;  /* 0x014400065d007388 */ /* 0x000fea0000000800 */
[----:B---3--:R-:W-:Y:S01]  /*3ca0*/  STS [R92+0x14000], R5 ;  /* 0x014000055c007388 */ /* 0x008fe20000000800 */
[----:B-1----:R-:W-:Y:S05]  /*3cb0*/  F2FP.PACK_AB R4, R79, R80 ;  /* 0x000000504f04723e */ /* 0x002fea00000000ff */
[----:B------:R-:W-:Y:S05]  /*3cc0*/  STS [R92+0x14400], R4 ;  /* 0x014400045c007388 */ /* 0x000fea0000000800 */
[----:B------:R-:W1:Y:S05]  /*3cd0*/  LDSM.16.M88.4 R16, [R245+0x6000] ;  /* 0x00600000f510783b */ /* 0x000e6a0000000200 */
[----:B------:R-:W3:Y:S01]  /*3ce0*/  LDSM.16.M88.4 R68, [R244+0x6000] ;  /* 0x00600000f444783b */ /* 0x000ee20000000200 */
[C---:B-1----:R-:W-:Y:S08]  /*3cf0*/  HMMA.16816.F32 R4, R16.reuse, R148, RZ ;  /* 0x000000941004723c */ /* 0x042ff000000018ff */
[C---:B------:R-:W-:Y:S08]  /*3d00*/  HMMA.16816.F32 R8, R16.reuse, R150, RZ ;  /* 0x000000961008723c */ /* 0x040ff000000018ff */
[C---:B------:R-:W-:Y:S08]  /*3d10*/  HMMA.16816.F32 R12, R16.reuse, R152, RZ ;  /* 0x00000098100c723c */ /* 0x040ff000000018ff */
[----:B------:R-:W-:Y:S08]  /*3d20*/  HMMA.16816.F32 R16, R16, R154, RZ ;  /* 0x0000009a1010723c */ /* 0x000ff000000018ff */
[C---:B---3--:R-:W-:Y:S08]  /*3d30*/  HMMA.16816.F32 R4, R68.reuse, R156, R4 ;  /* 0x0000009c4404723c */ /* 0x048ff00000001804 */
        /* <DEDUP_REMOVED lines=53> */
[----:B--2---:R-:W-:Y:S03]  /*4090*/  FADD.FTZ R6, -R72, R6 ;  /* 0x0000000648067221 */ /* 0x004fe60000010100 */
[C---:B----4-:R-:W-:Y:S02]  /*40a0*/  FADD.FTZ R68, -R73.reuse, R4 ;  /* 0x0000000449447221 */ /* 0x050fe40000010100 */
        /* <DEDUP_REMOVED lines=127> */
[----:B-1----:R-:W2:Y:S01]  /*48a0*/  LDL.LU.64 R90, [R1+0x48] ;  /* 0x00004800015a7983 */ /* 0x002ea20000300a00 */
[----:B------:R-:W-:Y:S01]  /*48b0*/  IMAD.MOV.U32 R6, RZ, RZ, c[0x0][0x370] ;  /* 0x0000dc00ff067624 */ /* 0x000fe200078e00ff */
[----:B------:R-:W-:Y:S02]  /*48c0*/  MOV R7, c[0x0][0x374] ;  /* 0x0000dd0000077a02 */ /* 0x000fe40000000f00 */
[----:B------:R-:W3:Y:S01]  /*48d0*/  LDL R88, [R1+0x38] ;  /* 0x0000380001587983 */ /* 0x000ee20000100800 */
[----:B------:R-:W-:Y:S05]  /*48e0*/  IMAD.U32 R4, R6, -0x40, RZ ;  /* 0xffffffc006047824 */ /* 0x000fea00078e00ff */
[C---:B--2---:R-:W-:Y:S04]  /*48f0*/  LEA R5, P0, R4.reuse, R90, 0x1 ;  /* 0x0000005a04057211 */ /* 0x044fe800078008ff */
[----:B------:R-:W-:Y:S01]  /*4900*/  LEA.HI.X.SX32 R4, R4, R91, 0x1, P0 ;  /* 0x0000005b04047211 */ /* 0x000fe200000f0eff */
[----:B------:R-:W-:Y:S03]  /*4910*/  IMAD.MOV.U32 R8, RZ, RZ, R5 ;  /* 0x000000ffff087224 */ /* 0x000fe600078e0005 */
[----:B------:R-:W-:Y:S02]  /*4920*/  MOV R9, R4 ;  /* 0x0000000400097202 */ /* 0x000fe40000000f00 */
[C---:B------:R-:W-:Y:S03]  /*4930*/  LEA R4, P0, R6.reuse, R8, 0x6 ;  /* 0x0000000806047211 */ /* 0x040fe600078030ff */
[----:B------:R-:W-:Y:S01]  /*4940*/  @!PT LDS RZ, [RZ] ;  /* 0x00000000fffff984 */ /* 0x000fe20000000800 */
[----:B------:R-:W-:Y:S01]  /*4950*/  @!PT LDS RZ, [RZ] ;  /* 0x00000000fffff984 */ /* 0x000fe20000000800 */
[----:B------:R-:W-:Y:S01]  /*4960*/  @!PT LDS RZ, [RZ] ;  /* 0x00000000fffff984 */ /* 0x000fe20000000800 */
[----:B---3--:R1:W-:Y:S01]  /*4970*/  LDGSTS.E.BYPASS.LTC128B.128 [R88+0x6000], [R8.64] ;  /* 0x0600000008587fae */ /* 0x0083e2000b901d44 */
[----:B------:R-:W-:Y:S03]  /*4980*/  LEA.HI.X R5, R6, R9, R7, 0x6, P0 ;  /* 0x0000000906057211 */ /* 0x000fe600000f3407 */
[----:B------:R1:W-:Y:S04]  /*4990*/  LDGSTS.E.BYPASS.LTC128B.128 [R88+0x8000], [R8.64+0x80] ;  /* 0x0800008008587fae */ /* 0x0003e8000b901d44 */
[----:B------:R1:W-:Y:S04]  /*49a0*/  LDGSTS.E.BYPASS.LTC128B.128 [R88+0xa000], [R8.64+0x100] ;  /* 0x0a00010008587fae */ /* 0x0003e8000b901d44 */
[----:B------:R1:W-:Y:S04]  /*49b0*/  LDGSTS.E.BYPASS.LTC128B.128 [R88+0x7000], [R4.64] ;  /* 0x0700000004587fae */ /* 0x0003e8000b901d44 */
[----:B------:R1:W-:Y:S04]  /*49c0*/  LDGSTS.E.BYPASS.LTC128B.128 [R88+0x9000], [R4.64+0x80] ;  /* 0x0900008004587fae */ /* 0x0003e8000b901d44 */
[----:B------:R1:W-:Y:S04]  /*49d0*/  LDGSTS.E.BYPASS.LTC128B.128 [R88+0xb000], [R4.64+0x100] ;  /* 0x0b00010004587fae */ /* 0x0003e8000b901d44 */
[----:B------:R1:W-:Y:S04]  /*49e0*/  STL.64 [R1+0x48], R8 ;  /* 0x0000480801007387 */ /* 0x0003e80000100a00 */
[----:B------:R-:W0:Y:S02]  /*49f0*/  LDGDEPBAR ;  /* 0x00000000000079af */ /* 0x000e240000000000 */
.L_x_101:
        /* <DEDUP_REMOVED lines=117> */
[-C--:B-1----:R-:W-:Y:S01]  /*5150*/  LEA.HI.X.SX32 R5, R249, R21.reuse, 0x2, P0 ;  /* 0x00000015f9057211 */ /* 0x082fe200000f16ff */
[C---:B------:R-:W-:Y:S02]  /*5160*/  IMAD R249, R250.reuse, 0x28, RZ ;  /* 0x00000028faf97824 */ /* 0x040fe400078e02ff */
[----:B------:R-:W-:Y:S01]  /*5170*/  IMAD R250, R250, 0x30, RZ ;  /* 0x00000030fafa7824 */ /* 0x000fe200078e02ff */
[----:B---3--:R1:W-:Y:S04]  /*5180*/  @P3 STL [R1+0x5c], R25 ;  /* 0x00005c1901003387 */ /* 0x0083e80000100800 */
[----:B-1----:R1:W5:Y:S04]  /*5190*/  LDL.LU.64 R24, [R1+0x90] ;  /* 0x0000900001187983 */ /* 0x0023680000300a00 */
[----:B----4-:R2:W-:Y:S02]  /*51a0*/  @P3 STL [R1+0x60], R246 ;  /* 0x000060f601003387 */ /* 0x0105e40000100800 */
[CC--:B--2---:R-:W-:Y:S04]  /*51b0*/  LEA R246, P1, R248.reuse, R20.reuse, 0x2 ;  /* 0x00000014f8f67211 */ /* 0x0c4fe800078210ff */
[-C--:B------:R-:W-:Y:S02]  /*51c0*/  LEA.HI.X.SX32 R247, R248, R21.reuse, 0x2, P1 ;  /* 0x00000015f8f77211 */ /* 0x080fe400008f16ff */
[-C--:B------:R-:W-:Y:S03]  /*51d0*/  LEA R248, P1, R251, R20.reuse, 0x2 ;  /* 0x00000014fbf87211 */ /* 0x080fe600078210ff */
[----:B------:R2:W-:Y:S04]  /*51e0*/  RED.E.ADD.F32.FTZ.RN.STRONG.GPU [R246.64], R6 ;  /* 0x00000006f600798e */ /* 0x0005e8000c10e784 */
[----:B------:R3:W-:Y:S04]  /*51f0*/  RED.E.ADD.F32.FTZ.RN.STRONG.GPU [R4.64], R7 ;  /* 0x000000070400798e */ /* 0x0007e8000c10e784 */
[----:B--2---:R-:W2:Y:S01]  /*5200*/  LDL R6, [R1+0x38] ;  /* 0x0000380001067983 */ /* 0x004ea20000100800 */
[-C--:B------:R-:W-:Y:S02]  /*5210*/  LEA R246, P0, R249, R20.reuse, 0x2 ;  /* 0x00000014f9f67211 */ /* 0x080fe400078010ff */
[-C--:B------:R-:W-:Y:S01]  /*5220*/  LEA.HI.X.SX32 R249, R251, R21.reuse, 0x2, P1 ;  /* 0x00000015fbf97211 */ /* 0x080fe200008f16ff */
[----:B------:R-:W-:Y:S01]  /*5230*/  IMAD.MOV.U32 R251, RZ, RZ, c[0x0][0x22c] ;  /* 0x00008b00fffb7624 */ /* 0x000fe200078e00ff */
[CC--:B---3--:R-:W-:Y:S03]  /*5240*/  LEA R4, P1, R250.reuse, R20.reuse, 0x2 ;  /* 0x00000014fa047211 */ /* 0x0c8fe600078210ff */
[----:B------:R-:W-:Y:S01]  /*5250*/  IMAD R251, R251, c[0x0][0x1c0], RZ ;  /* 0x00007000fbfb7a24 */ /* 0x000fe200078e02ff */
[----:B------:R3:W-:Y:S01]  /*5260*/  RED.E.ADD.F32.FTZ.RN.STRONG.GPU [R248.64], R8 ;  /* 0x00000008f800798e */ /* 0x0007e2000c10e784 */
[-C--:B------:R-:W-:Y:S02]  /*5270*/  LEA.HI.X.SX32 R5, R250, R21.reuse, 0x2, P1 ;  /* 0x00000015fa057211 */ /* 0x080fe400008f16ff */
[C---:B------:R-:W-:Y:S02]  /*5280*/  IMAD R247, R251.reuse, 0x28, RZ ;  /* 0x00000028fbf77824 */ /* 0x040fe400078e02ff */
[----:B------:R-:W-:Y:S03]  /*5290*/  IMAD R7, R251, 0x38, RZ ;  /* 0x00000038fb077824 */ /* 0x000fe600078e02ff */
[-C--:B------:R-:W-:Y:S05]  /*52a0*/  LEA.HI.X.SX32 R247, R247, R21.reuse, 0x2, P0 ;  /* 0x00000015f7f77211 */ /* 0x080fea00000f16ff */
[----:B------:R4:W-:Y:S04]  /*52b0*/  RED.E.ADD.F32.FTZ.RN.STRONG.GPU [R246.64], R9 ;  /* 0x00000009f600798e */ /* 0x0009e8000c10e784 */
[----:B------:R1:W-:Y:S01]  /*52c0*/  RED.E.ADD.F32.FTZ.RN.STRONG.GPU [R4.64], R10 ;  /* 0x0000000a0400798e */ /* 0x0003e2000c10e784 */
[----:B---3--:R-:W-:Y:S04]  /*52d0*/  IMAD.MOV.U32 R249, RZ, RZ, c[0x0][0x22c] ;  /* 0x00008b00fff97624 */ /* 0x008fe800078e00ff */
[----:B------:R-:W-:Y:S04]  /*52e0*/  IMAD R249, R249, c[0x0][0x1c0], RZ ;  /* 0x00007000f9f97a24 */ /* 0x000fe800078e02ff */
[C---:B------:R-:W-:Y:S02]  /*52f0*/  IMAD.SHL.U32 R248, R249.reuse, 0x10, RZ ;  /* 0x00000010f9f87824 */ /* 0x040fe400078e00ff */
[----:B------:R-:W-:Y:S03]  /*5300*/  IMAD.SHL.U32 R249, R249, 0x8, RZ ;  /* 0x00000008f9f97824 */ /* 0x000fe600078e00ff */
[----:B----4-:R-:W-:Y:S05]  /*5310*/  IADD3 R9, R248, 0x20, RZ ;  /* 0x00000020f8097810 */ /* 0x010fea0007ffe0ff */
[----:B-1----:R-:W-:Y:S02]  /*5320*/  IMAD.IADD R4, R249, 0x1, R9 ;  /* 0x00000001f9047824 */ /* 0x002fe400078e0209 */
[----:B--2---:R-:W-:Y:S01]  /*5330*/  IMAD.MOV.U32 R251, RZ, RZ, R6 ;  /* 0x000000fffffb7224 */ /* 0x004fe200078e0006 */
[CC--:B------:R-:W-:Y:S04]  /*5340*/  LEA R6, P0, R7.reuse, R20.reuse, 0x2 ;  /* 0x0000001407067211 */ /* 0x0c0fe800078010ff */
[-C--:B------:R-:W-:Y:S02]  /*5350*/  LEA.HI.X.SX32 R7, R7, R21.reuse, 0x2, P0 ;  /* 0x0000001507077211 */ /* 0x080fe400000f16ff */
[CC--:B------:R-:W-:Y:S03]  /*5360*/  LEA R8, P0, R9.reuse, R20.reuse, 0x2 ;  /* 0x0000001409087211 */ /* 0x0c0fe600078010ff */
[----:B------:R1:W-:Y:S01]  /*5370*/  RED.E.ADD.F32.FTZ.RN.STRONG.GPU [R6.64], R11 ;  /* 0x0000000b0600798e */ /* 0x0003e2000c10e784 */
[-C--:B------:R-:W-:Y:S02]  /*5380*/  LEA.HI.X.SX32 R9, R9, R21.reuse, 0x2, P0 ;  /* 0x0000001509097211 */ /* 0x080fe400000f16ff */
[CC--:B------:R-:W-:Y:S01]  /*5390*/  LEA R246, P0, R4.reuse, R20.reuse, 0x2 ;  /* 0x0000001404f67211 */ /* 0x0c0fe200078010ff */
[----:B------:R2:W-:Y:S03]  /*53a0*/  RED.E.ADD.F32.FTZ.RN.STRONG.GPU [R20.64+0x80], R16 ;  /* 0x000080101400798e */ /* 0x0005e6000c10e784 */
[-C--:B------:R-:W-:Y:S01]  /*53b0*/  LEA.HI.X.SX32 R247, R4, R21.reuse, 0x2, P0 ;  /* 0x0000001504f77211 */ /* 0x080fe200000f16ff */
[----:B------:R3:W-:Y:S04]  /*53c0*/  RED.E.ADD.F32.FTZ.RN.STRONG.GPU [R244.64+0x80], R17 ;  /* 0x00008011f400798e */ /* 0x0007e8000c10e784 */
[----:B------:R4:W-:Y:S04]  /*53d0*/  RED.E.ADD.F32.FTZ.RN.STRONG.GPU [R8.64], R18 ;  /* 0x000000120800798e */ /* 0x0009e8000c10e784 */
[----:B------:R-:W-:Y:S01]  /*53e0*/  RED.E.ADD.F32.FTZ.RN.STRONG.GPU [R246.64], R19 ;  /* 0x00000013f600798e */ /* 0x000fe2000c10e784 */
[C---:B-1----:R-:W-:Y:S04]  /*53f0*/  IMAD.IADD R6, R249.reuse, 0x1, R4 ;  /* 0x00000001f9067824 */ /* 0x042fe800078e0204 */
[C---:B------:R-:W-:Y:S01]  /*5400*/  IMAD.IADD R5, R249.reuse, 0x1, R6 ;  /* 0x00000001f9057824 */ /* 0x040fe200078e0206 */
[CC--:B------:R-:W-:Y:S03]  /*5410*/  LEA R10, P1, R6.reuse, R20.reuse, 0x2 ;  /* 0x00000014060a7211 */ /* 0x0c0fe600078210ff */
[----:B------:R-:W-:Y:S01]  /*5420*/  IMAD.IADD R4, R249, 0x1, R5 ;  /* 0x00000001f9047824 */ /* 0x000fe200078e0205 */
[CC--:B--2---:R-:W-:Y:S02]  /*5430*/  LEA R16, P0, R5.reuse, R20.reuse, 0x2 ;  /* 0x0000001405107211 */ /* 0x0c4fe400078010ff */
[-C--:B------:R-:W-:Y:S02]  /*5440*/  LEA.HI.X.SX32 R11, R6, R21.reuse, 0x2, P1 ;  /* 0x00000015060b7211 */ /* 0x080fe400008f16ff */
[-C--:B---3--:R-:W-:Y:S01]  /*5450*/  LEA.HI.X.SX32 R17, R5, R21.reuse, 0x2, P0 ;  /* 0x0000001505117211 */ /* 0x088fe200000f16ff */
[----:B------:R-:W-:Y:S01]  /*5460*/  IMAD.IADD R5, R249, 0x1, R4 ;  /* 0x00000001f9057824 */ /* 0x000fe200078e0204 */
[CC--:B----4-:R-:W-:Y:S01]  /*5470*/  LEA R8, P0, R4.reuse, R20.reuse, 0x2 ;  /* 0x0000001404087211 */ /* 0x0d0fe200078010ff */
[----:B------:R1:W-:Y:S03]  /*5480*/  RED.E.ADD.F32.FTZ.RN.STRONG.GPU [R10.64], R12 ;  /* 0x0000000c0a00798e */ /* 0x0003e6000c10e784 */
[-C--:B------:R-:W-:Y:S01]  /*5490*/  LEA.HI.X.SX32 R9, R4, R21.reuse, 0x2, P0 ;  /* 0x0000001504097211 */ /* 0x080fe200000f16ff */
[----:B------:R-:W-:Y:S01]  /*54a0*/  RED.E.ADD.F32.FTZ.RN.STRONG.GPU [R16.64], R13 ;  /* 0x0000000d1000798e */ /* 0x000fe2000c10e784 */
[CC--:B------:R-:W-:Y:S03]  /*54b0*/  LEA R6, P0, R5.reuse, R20.reuse, 0x2 ;  /* 0x0000001405067211 */ /* 0x0c0fe600078010ff */
[----:B------:R2:W-:Y:S01]  /*54c0*/  RED.E.ADD.F32.FTZ.RN.STRONG.GPU [R8.64], R14 ;  /* 0x0000000e0800798e */ /* 0x0005e2000c10e784 */
[-C--:B------:R-:W-:Y:S03]  /*54d0*/  LEA.HI.X.SX32 R7, R5, R21.reuse, 0x2, P0 ;  /* 0x0000001505077211 */ /* 0x080fe600000f16ff */
[----:B------:R-:W-:Y:S04]  /*54e0*/  LDSM.16.MT88.4 R16, [R0+0x2000] ;  /* 0x002000000010783b */ /* 0x000fe80000004200 */
[----:B------:R3:W-:Y:S04]  /*54f0*/  RED.E.ADD.F32.FTZ.RN.STRONG.GPU [R6.64], R15 ;  /* 0x0000000f0600798e */ /* 0x0007e8000c10e784 */
[----:B------:R-:W-:Y:S04]  /*5500*/  RED.E.ADD.F32.FTZ.RN.STRONG.GPU [R20.64+0x100], R68 ;  /* 0x000100441400798e */ /* 0x000fe8000c10e784 */
[----:B------:R-:W-:Y:S01]  /*5510*/  RED.E.ADD.F32.FTZ.RN.STRONG.GPU [R244.64+0x100], R69 ;  /* 0x00010045f400798e */ /* 0x000fe2000c10e784 */
[----:B-1----:R-:W-:Y:S05]  /*5520*/  IADD3 R10, R248, 0x40, RZ ;  /* 0x00000040f80a7810 */ /* 0x002fea0007ffe0ff */
[C---:B------:R-:W-:Y:S01]  /*5530*/  IMAD.IADD R4, R249.reuse, 0x1, R10 ;  /* 0x00000001f9047824 */ /* 0x040fe200078e020a */
[CC--:B--2---:R-:W-:Y:S04]  /*5540*/  LEA R8, P0, R10.reuse, R20.reuse, 0x2 ;  /* 0x000000140a087211 */ /* 0x0c4fe800078010ff */
[-C--:B------:R-:W-:Y:S02]  /*5550*/  LEA.HI.X.SX32 R9, R10, R21.reuse, 0x2, P0 ;  /* 0x000000150a097211 */ /* 0x080fe400000f16ff */
[CC--:B------:R-:W-:Y:S01]  /*5560*/  LEA R14, P0, R4.reuse, R20.reuse, 0x2 ;  /* 0x00000014040e7211 */ /* 0x0c0fe200078010ff */
[C---:B---3--:R-:W-:Y:S02]  /*5570*/  IMAD.IADD R6, R249.reuse, 0x1, R4 ;  /* 0x00000001f9067824 */ /* 0x048fe400078e0204 */
[----:B------:R1:W-:Y:S01]  /*5580*/  RED.E.ADD.F32.FTZ.RN.STRONG.GPU [R8.64], R70 ;  /* 0x000000460800798e */ /* 0x0003e2000c10e784 */
[-C--:B------:R-:W-:Y:S01]  /*5590*/  LEA.HI.X.SX32 R15, R4, R21.reuse, 0x2, P0 ;  /* 0x00000015040f7211 */ /* 0x080fe200000f16ff */
[C---:B------:R-:W-:Y:S01]  /*55a0*/  IMAD.IADD R5, R249.reuse, 0x1, R6 ;  /* 0x00000001f9057824 */ /* 0x040fe200078e0206 */
[CC--:B------:R-:W-:Y:S03]  /*55b0*/  LEA R10, P1, R6.reuse, R20.reuse, 0x2 ;  /* 0x00000014060a7211 */ /* 0x0c0fe600078210ff */
[----:B------:R-:W-:Y:S01]  /*55c0*/  RED.E.ADD.F32.FTZ.RN.STRONG.GPU [R14.64], R71 ;  /* 0x000000470e00798e */ /* 0x000fe2000c10e784 */
[----:B------:R-:W-:Y:S01]  /*55d0*/  IMAD.IADD R4, R249, 0x1, R5 ;  /* 0x00000001f9047824 */ /* 0x000fe200078e0205 */
[CC--:B------:R-:W-:Y:S02]  /*55e0*/  LEA R12, P0, R5.reuse, R20.reuse, 0x2 ;  /* 0x00000014050c7211 */ /* 0x0c0fe400078010ff */
[-C--:B------:R-:W-:Y:S01]  /*55f0*/  LEA.HI.X.SX32 R11, R6, R21.reuse, 0x2, P1 ;  /* 0x00000015060b7211 */ /* 0x080fe200008f16ff */
[----:B------:R-:W-:Y:S01]  /*5600*/  LDSM.16.MT88.4 R68, [R0+0x4000] ;  /* 0x004000000044783b */ /* 0x000fe20000004200 */
[-C--:B------:R-:W-:Y:S01]  /*5610*/  LEA.HI.X.SX32 R13, R5, R21.reuse, 0x2, P0 ;  /* 0x00000015050d7211 */ /* 0x080fe200000f16ff */
[----:B------:R-:W-:Y:S02]  /*5620*/  IMAD.IADD R5, R249, 0x1, R4 ;  /* 0x00000001f9057824 */ /* 0x000fe400078e0204 */
        /* <DEDUP_REMOVED lines=10> */
[C---:B------:R-:W-:Y:S02]  /*56d0*/  IMAD.IADD R4, R249.reuse, 0x1, R10 ;  /* 0x00000001f9047824 */ /* 0x040fe400078e020a */
[----:B------:R-:W-:Y:S04]  /*56e0*/  RED.E.ADD.F32.FTZ.RN.STRONG.GPU [R244.64+0x180], R81 ;  /* 0x00018051f400798e */ /* 0x000fe8000c10e784 */
[----:B------:R-:W-:Y:S01]  /*56f0*/  LDSM.16.MT88.4 R72, [R3+0x12800] ;  /* 0x012800000348783b */ /* 0x000fe20000004200 */
[CC--:B-1----:R-:W-:Y:S04]  /*5700*/  LEA R8, P0, R10.reuse, R20.reuse, 0x2 ;  /* 0x000000140a087211 */ /* 0x0c2fe800078010ff */
[-C--:B------:R-:W-:Y:S01]  /*5710*/  LEA.HI.X.SX32 R9, R10, R21.reuse, 0x2, P0 ;  /* 0x000000150a097211 */ /* 0x080fe200000f16ff */
[C---:B---3--:R-:W-:Y:S01]  /*5720*/  IMAD.IADD R6, R249.reuse, 0x1, R4 ;  /* 0x00000001f9067824 */ /* 0x048fe200078e0204 */
[CC--:B------:R-:W-:Y:S03]  /*5730*/  LEA R14, P0, R4.reuse, R20.reuse, 0x2 ;  /* 0x00000014040e7211 */ /* 0x0c0fe600078010ff */
[----:B------:R1:W-:Y:S01]  /*5740*/  RED.E.ADD.F32.FTZ.RN.STRONG.GPU [R8.64], R82 ;  /* 0x000000520800798e */ /* 0x0003e2000c10e784 */
[C---:B------:R-:W-:Y:S01]  /*5750*/  IMAD.IADD R5, R249.reuse, 0x1, R6 ;  /* 0x00000001f9057824 */ /* 0x040fe200078e0206 */
[-C--:B------:R-:W-:Y:S02]  /*5760*/  LEA.HI.X.SX32 R15, R4, R21.reuse, 0x2, P0 ;  /* 0x00000015040f7211 */ /* 0x080fe400000f16ff */
[CC--:B------:R-:W-:Y:S01]  /*5770*/  LEA R10, P1, R6.reuse, R20.reuse, 0x2 ;  /* 0x00000014060a7211 */ /* 0x0c0fe200078210ff */
        /* <DEDUP_REMOVED lines=26> */
[-C--:B------:R-:W-:Y:S03]  /*5920*/  LEA.HI.X.SX32 R13, R4, R21.reuse, 0x2, P0 ;  /* 0x00000015040d7211 */ /* 0x080fe600000f16ff */
[----:B------:R-:W-:Y:S01]  /*5930*/  IMAD.IADD R4, R249, 0x1, R5 ;  /* 0x00000001f9047824 */ /* 0x000fe200078e0205 */
        /* <DEDUP_REMOVED lines=12> */
[----:B------:R3:W-:Y:S01]  /*5a00*/  RED.E.ADD.F32.FTZ.RN.STRONG.GPU [R6.64], R90 ;  /* 0x0000005a0600798e */ /* 0x0007e2000c10e784 */
[CC--:B-1----:R-:W-:Y:S04]  /*5a10*/  LEA R8, P0, R5.reuse, R20.reuse, 0x2 ;  /* 0x0000001405087211 */ /* 0x0c2fe800078010ff */
[-C--:B------:R-:W-:Y:S02]  /*5a20*/  LEA.HI.X.SX32 R9, R5, R21.reuse, 0x2, P0 ;  /* 0x0000001505097211 */ /* 0x080fe400000f16ff */
[CC--:B--2---:R-:W-:Y:S01]  /*5a30*/  LEA R10, P0, R4.reuse, R20.reuse, 0x2 ;  /* 0x00000014040a7211 */ /* 0x0c4fe200078010ff */
[C---:B---3--:R-:W-:Y:S02]  /*5a40*/  IMAD.IADD R6, R249.reuse, 0x1, R4 ;  /* 0x00000001f9067824 */ /* 0x048fe400078e0204 */
        /* <DEDUP_REMOVED lines=10> */
[C---:B------:R-:W-:Y:S01]  /*5af0*/  IMAD.IADD R5, R249.reuse, 0x1, R8 ;  /* 0x00000001f9057824 */ /* 0x040fe200078e0208 */
[CC--:B------:R-:W-:Y:S03]  /*5b00*/  LEA R12, P0, R8.reuse, R20.reuse, 0x2 ;  /* 0x00000014080c7211 */ /* 0x0c0fe600078010ff */
[----:B------:R-:W-:Y:S01]  /*5b10*/  IMAD.IADD R4, R249, 0x1, R5 ;  /* 0x00000001f9047824 */ /* 0x000fe200078e0205 */
[-C--:B------:R-:W-:Y:S02]  /*5b20*/  LEA.HI.X.SX32 R13, R8, R21.reuse, 0x2, P0 ;  /* 0x00000015080d7211 */ /* 0x080fe400000f16ff */
[-C--:B--2---:R-:W-:Y:S01]  /*5b30*/  LEA R10, P2, R5, R20.reuse, 0x2 ;  /* 0x00000014050a7211 */ /* 0x084fe200078410ff */
        /* <DEDUP_REMOVED lines=73> */
[----:B------:R-:W2:Y:S01]  /*5fd0*/  LDL.LU.64 R96, [R1+0x40] ;  /* 0x0000400001607983 */ /* 0x000ea20000300a00 */
[----:B------:R-:W-:Y:S01]  /*5fe0*/  IMAD.MOV.U32 R6, RZ, RZ, c[0x0][0x190] ;  /* 0x00006400ff067624 */ /* 0x000fe200078e00ff */
[----:B------:R-:W-:Y:S02]  /*5ff0*/  MOV R7, c[0x0][0x194] ;  /* 0x0000650000077a02 */ /* 0x000fe40000000f00 */
[----:B------:R-:W-:Y:S01]  /*6000*/  BAR.SYNC.DEFER_BLOCKING 0x0 ;  /* 0x0000000000007b1d */ /* 0x000fe20000010000 */
        /* <DEDUP_REMOVED lines=9> */
[----:B------:R1:W-:Y:S01]  /*60a0*/  LDGSTS.E.BYPASS.LTC128B.128 [R251], [R8.64] ;  /* 0x0000000008fb7fae */ /* 0x0003e2000b901d44 */
        /* <DEDUP_REMOVED lines=8> */
.L_x_102:
        /* <DEDUP_REMOVED lines=171> */
.L_x_104:
        /* <DEDUP_REMOVED lines=18> */
.L_x_105:
[----:B-1----:R-:W2:Y:S01]  /*6d00*/  LDL.64 R4, [R1+0x78] ;  /* 0x0000780001047983 */ /* 0x002ea20000100a00 */
[----:B------:R-:W-:Y:S01]  /*6d10*/  USHF.L.U32 UR7, UR19, 0x6, URZ ;  /* 0x0000000613077899 */ /* 0x000fe2000800063f */
[----:B------:R-:W-:Y:S01]  /*6d20*/  BSSY B0, `(.L_x_106) ;  /* 0x0000033000007945 */ /* 0x000fe20003800000 */
[----:B------:R-:W-:Y:S01]  /*6d30*/  ULDC.64 UR8, c[0x0][0x3a0] ;  /* 0x0000e80000087ab9 */ /* 0x000fe20000000a00 */
[----:B------:R-:W-:Y:S01]  /*6d40*/  BAR.SYNC.DEFER_BLOCKING 0x0 ;  /* 0x0000000000007b1d */ /* 0x000fe20000010000 */
[----:B------:R-:W-:Y:S02]  /*6d50*/  USHF.R.S32.HI UR10, URZ, 0x1f, UR7 ;  /* 0x0000001f3f0a7899 */ /* 0x000fe40008011407 */
[----:B------:R-:W-:Y:S01]  /*6d60*/  IMAD.U32 R13, RZ, RZ, UR7 ;  /* 0x00000007ff0d7e24 */ /* 0x000fe2000f8e00ff */
[----:B------:R-:W-:-:S02]  /*6d70*/  UIMAD UR6, UR19, -0x40, UR6 ;  /* 0xffffffc0130678a4 */ /* 0x000fc4000f8e0206 */
[----:B------:R-:W1:Y:S01]  /*6d80*/  S2R R64, SR_TID.X ;  /* 0x0000000000407919 */ /* 0x000e620000002100 */
[----:B------:R-:W-:-:S03]  /*6d90*/  UIMAD UR8, UR10, UR8, URZ ;  /* 0x000000080a0872a4 */ /* 0x000fc6000f8e023f */
[----:B------:R-:W3:Y:S01]  /*6da0*/  S2R R65, SR_TID.X ;  /* 0x0000000000417919 */ /* 0x000ee20000002100 */
[----:B------:R-:W-:-:S06]  /*6db0*/  UIMAD UR8, UR7, UR9, UR8 ;  /* 0x00000009070872a4 */ /* 0x000fcc000f8e0208 */
[----:B------:R-:W-:Y:S01]  /*6dc0*/  IMAD.U32 R8, RZ, RZ, UR8 ;  /* 0x00000008ff087e24 */ /* 0x000fe2000f8e00ff */
[----:B------:R-:W-:Y:S02]  /*6dd0*/  ULDC.64 UR8, c[0x0][0x3b8] ;  /* 0x0000ee0000087ab9 */ /* 0x000fe40000000a00 */
[----:B------:R-:W-:Y:S01]  /*6de0*/  UIMAD UR8, UR59, UR8, URZ ;  /* 0x000000083b0872a4 */ /* 0x000fe2000f8e023f */
[----:B------:R4:W2:Y:S03]  /*6df0*/  LDS.128 R36, [R251+0xd000] ;  /* 0x00d00000fb247984 */ /* 0x0008a60000000c00 */
[----:B------:R-:W-:Y:S01]  /*6e00*/  UIMAD UR8, UR38, UR9, UR8 ;  /* 0x00000009260872a4 */ /* 0x000fe2000f8e0208 */
[----:B------:R4:W2:Y:S01]  /*6e10*/  LDS.128 R32, [R251+0xf000] ;  /* 0x00f00000fb207984 */ /* 0x0008a20000000c00 */
[----:B-1----:R-:W-:-:S03]  /*6e20*/  SHF.R.S32.HI R64, RZ, 0x1f, R64 ;  /* 0x0000001fff407819 */ /* 0x002fc60000011440 */
[----:B------:R4:W1:Y:S01]  /*6e30*/  LDS.128 R28, [R251+0x11000] ;  /* 0x01100000fb1c7984 */ /* 0x0008620000000c00 */
[----:B---3--:R-:W-:-:S03]  /*6e40*/  LEA.HI R64, R64, R65, RZ, 0x3 ;  /* 0x0000004140407211 */ /* 0x008fc600078f18ff */
[----:B------:R4:W3:Y:S01]  /*6e50*/  LDS.128 R48, [R251+0x12000] ;  /* 0x01200000fb307984 */ /* 0x0008e20000000c00 */
[----:B------:R-:W-:-:S03]  /*6e60*/  SHF.R.S32.HI R64, RZ, 0x3, R64 ;  /* 0x00000003ff407819 */ /* 0x000fc60000011440 */
[----:B------:R4:W1:Y:S01]  /*6e70*/  LDS.128 R60, [R251+0x13000] ;  /* 0x01300000fb3c7984 */ /* 0x0008620000000c00 */
[----:B------:R-:W-:-:S03]  /*6e80*/  ISETP.GE.AND P2, PT, R64, UR6, PT ;  /* 0x0000000640007c0c */ /* 0x000fc6000bf46270 */
[----:B------:R4:W1:Y:S01]  /*6e90*/  LDS.128 R44, [R251+0x14000] ;  /* 0x01400000fb2c7984 */ /* 0x0008620000000c00 */
[----:B------:R-:W-:-:S03]  /*6ea0*/  SHF.R.S32.HI R14, RZ, 0x1f, R64 ;  /* 0x0000001fff0e7819 */ /* 0x000fc60000011440 */
[----:B------:R4:W1:Y:S04]  /*6eb0*/  LDS.128 R56, [R251+0x15000] ;  /* 0x01500000fb387984 */ /* 0x0008680000000c00 */
[----:B------:R4:W1:Y:S04]  /*6ec0*/  LDS.128 R40, [R251+0x16000] ;  /* 0x01600000fb287984 */ /* 0x0008680000000c00 */
[----:B------:R4:W1:Y:S01]  /*6ed0*/  LDS.128 R52, [R251+0x17000] ;  /* 0x01700000fb347984 */ /* 0x0008620000000c00 */
[--C-:B--2---:R-:W-:Y:S01]  /*6ee0*/  SHF.R.S32.HI R7, RZ, 0x1f, R4.reuse ;  /* 0x0000001fff077819 */ /* 0x104fe20000011404 */
[----:B------:R-:W-:-:S04]  /*6ef0*/  IMAD.MOV.U32 R6, RZ, RZ, R4 ;  /* 0x000000ffff067224 */ /* 0x000fc800078e0004 */
[----:B------:R-:W-:-:S05]  /*6f00*/  IMAD.WIDE.U32 R4, R13, c[0x0][0x3a0], R6 ;  /* 0x0000e8000d047a25 */ /* 0x000fca00078e0006 */
[----:B------:R-:W-:-:S04]  /*6f10*/  IADD3 R4, P0, R4, UR14, RZ ;  /* 0x0000000e04047c10 */ /* 0x000fc8000ff1e0ff */
[----:B------:R-:W-:Y:S01]  /*6f20*/  IADD3.X R5, R5, UR15, R8, P0, !PT ;  /* 0x0000000f05057c10 */ /* 0x000fe200087fe408 */
[----:B------:R-:W-:-:S04]  /*6f30*/  IMAD.U32 R8, RZ, RZ, UR38 ;  /* 0x00000026ff087e24 */ /* 0x000fc8000f8e00ff */
[----:B------:R-:W-:-:S05]  /*6f40*/  IMAD.WIDE.U32 R8, R8, c[0x0][0x3b8], R4 ;  /* 0x0000ee0008087a25 */ /* 0x000fca00078e0004 */
[----:B------:R-:W-:Y:S01]  /*6f50*/  IADD3 R12, R9, UR8, RZ ;  /* 0x00000008090c7c10 */ /* 0x000fe2000fffe0ff */
[----:B------:R-:W-:Y:S05]  /*6f60*/  @P2 BRA `(.L_x_107) ;  /* 0x000000e000002947 */ /* 0x000fea0003800000 */
[----:B-1-34-:R-:W1:Y:S01]  /*6f70*/  LDS.128 R20, [R251+0xe000] ;  /* 0x00e00000fb147984 */ /* 0x01ae620000000c00 */
[----:B------:R-:W-:Y:S01]  /*6f80*/  MOV R4, R8 ;  /* 0x0000000800047202 */ /* 0x000fe20000000f00 */
[----:B------:R-:W-:Y:S01]  /*6f90*/  IMAD R15, R14, c[0x0][0x3a0], RZ ;  /* 0x0000e8000e0f7a24 */ /* 0x000fe200078e02ff */
[----:B------:R-:W-:Y:S01]  /*6fa0*/  MOV R5, R12 ;  /* 0x0000000c00057202 */ /* 0x000fe20000000f00 */
[----:B------:R-:W2:Y:S04]  /*6fb0*/  LDS.128 R16, [R251+0xc000] ;  /* 0x00c00000fb107984 */ /* 0x000ea80000000c00 */
[----:B------:R-:W3:Y:S01]  /*6fc0*/  LDS.128 R24, [R251+0x10000] ;  /* 0x01000000fb187984 */ /* 0x000ee20000000c00 */
[----:B------:R-:W-:-:S04]  /*6fd0*/  IMAD.WIDE.U32 R10, R64, c[0x0][0x3a0], R4 ;  /* 0x0000e800400a7a25 */ /* 0x000fc800078e0004 */
[----:B------:R-:W-:-:S05]  /*6fe0*/  IMAD R4, R64, c[0x0][0x3a4], R15 ;  /* 0x0000e90040047a24 */ /* 0x000fca00078e020f */
[----:B------:R-:W-:Y:S02]  /*6ff0*/  IADD3 R5, R11, R4, RZ ;  /* 0x000000040b057210 */ /* 0x000fe40007ffe0ff */
[----:B------:R-:W-:-:S04]  /*7000*/  LEA R4, P0, R10, c[0x0][0x340], 0x1 ;  /* 0x0000d0000a047a11 */ /* 0x000fc800078008ff */
[----:B------:R-:W-:-:S05]  /*7010*/  LEA.HI.X R5, R10, c[0x0][0x344], R5, 0x1, P0 ;  /* 0x0000d1000a057a11 */ /* 0x000fca00000f0c05 */
[----:B-1----:R1:W-:Y:S04]  /*7020*/  STG.E.128 [R4.64+0x80], R20 ;  /* 0x0000801404007986 */ /* 0x0023e8000c101d04 */
[----:B--2---:R1:W-:Y:S04]  /*7030*/  STG.E.128 [R4.64], R16 ;  /* 0x0000001004007986 */ /* 0x0043e8000c101d04 */
[----:B---3--:R1:W-:Y:S02]  /*7040*/  STG.E.128 [R4.64+0x100], R24 ;  /* 0x0001001804007986 */ /* 0x0083e4000c101d04 */
.L_x_107:
[----:B-1-34-:R-:W-:Y:S05]  /*7050*/  BSYNC B0 ;  /* 0x0000000000007941 */ /* 0x01afea0003800000 */
.L_x_106:
[----:B------:R-:W-:Y:S01]  /*7060*/  IADD3 R4, R64, 0x20, RZ ;  /* 0x0000002040047810 */ /* 0x000fe20007ffe0ff */
[----:B------:R-:W-:Y:S03]  /*7070*/  BSSY B0, `(.L_x_108) ;  /* 0x000000f000007945 */ /* 0x000fe60003800000 */
[----:B------:R-:W-:-:S13]  /*7080*/  ISETP.GE.AND P1, PT, R4, UR6, PT ;  /* 0x0000000604007c0c */ /* 0x000fda000bf26270 */
[----:B------:R-:W-:Y:S05]  /*7090*/  @P1 BRA `(.L_x_109) ;  /* 0x000000c000001947 */ /* 0x000fea0003800000 */
[----:B------:R-:W-:Y:S02]  /*70a0*/  IADD3 R4, P0, R64, 0x20, RZ ;  /* 0x0000002040047810 */ /* 0x000fe40007f1e0ff */
[----:B------:R-:W-:Y:S02]  /*70b0*/  MOV R9, R12 ;  /* 0x0000000c00097202 */ /* 0x000fe40000000f00 */
[----:B------:R-:W-:-:S03]  /*70c0*/  IADD3.X R5, RZ, R14, RZ, P0, !PT ;  /* 0x0000000eff057210 */ /* 0x000fc600007fe4ff */
[----:B------:R-:W-:-:S04]  /*70d0*/  IMAD.WIDE.U32 R8, R4, c[0x0][0x3a0], R8 ;  /* 0x0000e80004087a25 */ /* 0x000fc800078e0008 */
[----:B------:R-:W-:-:S04]  /*70e0*/  IMAD R5, R5, c[0x0][0x3a0], RZ ;  /* 0x0000e80005057a24 */ /* 0x000fc800078e02ff */
[----:B------:R-:W-:Y:S01]  /*70f0*/  IMAD R5, R4, c[0x0][0x3a4], R5 ;  /* 0x0000e90004057a24 */ /* 0x000fe200078e0205 */
[----:B------:R-:W-:-:S04]  /*7100*/  LEA R4, P0, R8, c[0x0][0x340], 0x1 ;  /* 0x0000d00008047a11 */ /* 0x000fc800078008ff */
[----:B------:R-:W-:-:S04]  /*7110*/  IADD3 R5, R9, R5, RZ ;  /* 0x0000000509057210 */ /* 0x000fc80007ffe0ff */
[----:B------:R-:W-:-:S05]  /*7120*/  LEA.HI.X R5, R8, c[0x0][0x344], R5, 0x1, P0 ;  /* 0x0000d10008057a11 */ /* 0x000fca00000f0c05 */
[----:B------:R1:W-:Y:S04]  /*7130*/  STG.E.128 [R4.64], R36 ;  /* 0x0000002404007986 */ /* 0x0003e8000c101d04 */
[----:B------:R1:W-:Y:S04]  /*7140*/  STG.E.128 [R4.64+0x80], R32 ;  /* 0x0000802004007986 */ /* 0x0003e8000c101d04 */
[----:B------:R1:W-:Y:S02]  /*7150*/  STG.E.128 [R4.64+0x100], R28 ;  /* 0x0001001c04007986 */ /* 0x0003e4000c101d04 */
.L_x_109:
[----:B------:R-:W-:Y:S05]  /*7160*/  BSYNC B0 ;  /* 0x0000000000007941 */ /* 0x000fea0003800000 */
.L_x_108:
[----:B------:R-:W-:Y:S01]  /*7170*/  ULDC.64 UR8, c[0x0][0x3a8] ;  /* 0x0000ea0000087ab9 */ /* 0x000fe20000000a00 */
[----:B------:R-:W-:Y:S01]  /*7180*/  IMAD.WIDE.U32 R6, R13, c[0x0][0x3a8], R6 ;  /* 0x0000ea000d067a25 */ /* 0x000fe200078e0006 */
[----:B------:R-:W-:Y:S01]  /*7190*/  UIMAD UR6, UR10, UR8, URZ ;  /* 0x000000080a0672a4 */ /* 0x000fe2000f8e023f */
[----:B------:R-:W-:Y:S03]  /*71a0*/  BSSY B0, `(.L_x_110) ;  /* 0x0000017000007945 */ /* 0x000fe60003800000 */
[----:B------:R-:W-:Y:S01]  /*71b0*/  UIMAD UR7, UR7, UR9, UR6 ;  /* 0x00000009070772a4 */ /* 0x000fe2000f8e0206 */
[----:B------:R-:W-:-:S05]  /*71c0*/  IADD3 R6, P0, R6, UR11, RZ ;  /* 0x0000000b06067c10 */ /* 0x000fca000ff1e0ff */
[----:B-1----:R-:W-:Y:S01]  /*71d0*/  IMAD.U32 R4, RZ, RZ, UR7 ;  /* 0x00000007ff047e24 */ /* 0x002fe2000f8e00ff */
        /* <DEDUP_REMOVED lines=9> */
[----:B------:R-:W-:Y:S01]  /*7270*/  IMAD R11, R14, c[0x0][0x3a8], RZ ;  /* 0x0000ea000e0b7a24 */ /* 0x000fe200078e02ff */
[----:B------:R-:W-:-:S05]  /*7280*/  MOV R5, R10 ;  /* 0x0000000a00057202 */ /* 0x000fca0000000f00 */
[----:B------:R-:W-:-:S04]  /*7290*/  IMAD.WIDE.U32 R8, R64, c[0x0][0x3a8], R4 ;  /* 0x0000ea0040087a25 */ /* 0x000fc800078e0004 */
[----:B------:R-:W-:-:S05]  /*72a0*/  IMAD R4, R64, c[0x0][0x3ac], R11 ;  /* 0x0000eb0040047a24 */ /* 0x000fca00078e020b */
[----:B------:R-:W-:Y:S02]  /*72b0*/  IADD3 R5, R9, R4, RZ ;  /* 0x0000000409057210 */ /* 0x000fe40007ffe0ff */
[----:B------:R-:W-:-:S04]  /*72c0*/  LEA R4, P0, R8, c[0x0][0x348], 0x1 ;  /* 0x0000d20008047a11 */ /* 0x000fc800078008ff */
[----:B------:R-:W-:-:S05]  /*72d0*/  LEA.HI.X R5, R8, c[0x0][0x34c], R5, 0x1, P0 ;  /* 0x0000d30008057a11 */ /* 0x000fca00000f0c05 */
[----:B------:R1:W-:Y:S04]  /*72e0*/  STG.E.128 [R4.64], R48 ;  /* 0x0000003004007986 */ /* 0x0003e8000c101d04 */
[----:B------:R1:W-:Y:S04]  /*72f0*/  STG.E.128 [R4.64+0x80], R44 ;  /* 0x0000802c04007986 */ /* 0x0003e8000c101d04 */
[----:B------:R1:W-:Y:S02]  /*7300*/  STG.E.128 [R4.64+0x100], R40 ;  /* 0x0001002804007986 */ /* 0x0003e4000c101d04 */
.L_x_111:
[----:B------:R-:W-:Y:S05]  /*7310*/  BSYNC B0 ;  /* 0x0000000000007941 */ /* 0x000fea0003800000 */
.L_x_110:
[----:B------:R-:W-:Y:S05]  /*7320*/  @P1 BRA `(.L_x_112) ;  /* 0x0000093000001947 */ /* 0x000fea0003800000 */
[----:B-1----:R-:W-:Y:S02]  /*7330*/  IADD3 R4, P0, R64, 0x20, RZ ;  /* 0x0000002040047810 */ /* 0x002fe40007f1e0ff */
[----:B------:R-:W-:-:S02]  /*7340*/  MOV R7, R10 ;  /* 0x0000000a00077202 */ /* 0x000fc40000000f00 */
        /* <DEDUP_REMOVED lines=9> */
[----:B------:R1:W-:Y:S01]  /*73e0*/  STG.E.128 [R4.64+0x100], R52 ;  /* 0x0001003404007986 */ /* 0x0003e2000c101d04 */
[----:B------:R-:W-:Y:S05]  /*73f0*/  BRA `(.L_x_112) ;  /* 0x0000086000007947 */ /* 0x000fea0003800000 */
.L_x_100:
[----:B--2---:R-:W-:Y:S02]  /*7400*/  UISETP.NE.AND UP0, UPT, UR24, -0x1, UPT ;  /* 0xffffffff1800788c */ /* 0x004fe4000bf05270 */
        /* <DEDUP_REMOVED lines=19> */
.L_x_113:
        /* <DEDUP_REMOVED lines=18> */
.L_x_114:
[----:B------:R-:W2:Y:S01]  /*7660*/  LDL.64 R16, [R1+0x78] ;  /* 0x0000780001107983 */ /* 0x000ea20000100a00 */
[----:B------:R-:W-:Y:S01]  /*7670*/  USHF.L.U32 UR7, UR19, 0x6, URZ ;  /* 0x0000000613077899 */ /* 0x000fe2000800063f */
[----:B------:R-:W-:Y:S01]  /*7680*/  BSSY B0, `(.L_x_115) ;  /* 0x0000024000007945 */ /* 0x000fe20003800000 */
[----:B------:R-:W-:Y:S01]  /*7690*/  ULDC.64 UR8, c[0x0][0x3a0] ;  /* 0x0000e80000087ab9 */ /* 0x000fe20000000a00 */
[----:B------:R-:W1:Y:S01]  /*76a0*/  S2R R14, SR_TID.X ;  /* 0x00000000000e7919 */ /* 0x000e620000002100 */
[----:B------:R-:W-:Y:S02]  /*76b0*/  USHF.R.S32.HI UR10, URZ, 0x1f, UR7 ;  /* 0x0000001f3f0a7899 */ /* 0x000fe40008011407 */
[----:B------:R-:W-:Y:S01]  /*76c0*/  IMAD.U32 R11, RZ, RZ, UR7 ;  /* 0x00000007ff0b7e24 */ /* 0x000fe2000f8e00ff */
[----:B------:R-:W3:Y:S01]  /*76d0*/  S2R R15, SR_TID.X ;  /* 0x00000000000f7919 */ /* 0x000ee20000002100 */
[----:B------:R-:W-:-:S02]  /*76e0*/  UIMAD UR8, UR10, UR8, URZ ;  /* 0x000000080a0872a4 */ /* 0x000fc4000f8e023f */
[----:B------:R-:W-:Y:S02]  /*76f0*/  UIMAD UR6, UR19, -0x40, UR6 ;  /* 0xffffffc0130678a4 */ /* 0x000fe4000f8e0206 */
[----:B------:R-:W-:Y:S01]  /*7700*/  UIMAD UR8, UR7, UR9, UR8 ;  /* 0x00000009070872a4 */ /* 0x000fe2000f8e0208 */
[----:B-1----:R-:W-:-:S04]  /*7710*/  SHF.R.S32.HI R14, RZ, 0x1f, R14 ;  /* 0x0000001fff0e7819 */ /* 0x002fc8000001140e */
[----:B---3--:R-:W-:-:S04]  /*7720*/  LEA.HI R14, R14, R15, RZ, 0x3 ;  /* 0x0000000f0e0e7211 */ /* 0x008fc800078f18ff */
        /* <DEDUP_REMOVED lines=22> */
[----:B------:R1:W-:Y:S04]  /*7890*/  STG.E.128 [R4.64], RZ ;  /* 0x000000ff04007986 */ /* 0x0003e8000c101d04 */
[----:B------:R1:W-:Y:S04]  /*78a0*/  STG.E.128 [R4.64+0x80], RZ ;  /* 0x000080ff04007986 */ /* 0x0003e8000c101d04 */
[----:B------:R1:W-:Y:S02]  /*78b0*/  STG.E.128 [R4.64+0x100], RZ ;  /* 0x000100ff04007986 */ /* 0x0003e4000c101d04 */
.L_x_116:
[----:B------:R-:W-:Y:S05]  /*78c0*/  BSYNC B0 ;  /* 0x0000000000007941 */ /* 0x000fea0003800000 */
.L_x_115:
[----:B-1----:R-:W-:Y:S01]  /*78d0*/  IADD3 R4, R14, 0x20, RZ ;  /* 0x000000200e047810 */ /* 0x002fe20007ffe0ff */
        /* <DEDUP_REMOVED lines=12> */
[----:B------:R1:W-:Y:S04]  /*79a0*/  STG.E.128 [R4.64], RZ ;  /* 0x000000ff04007986 */ /* 0x0003e8000c101d04 */
[----:B------:R1:W-:Y:S04]  /*79b0*/  STG.E.128 [R4.64+0x80], RZ ;  /* 0x000080ff04007986 */ /* 0x0003e8000c101d04 */
[----:B------:R1:W-:Y:S02]  /*79c0*/  STG.E.128 [R4.64+0x100], RZ ;  /* 0x000100ff04007986 */ /* 0x0003e4000c101d04 */
.L_x_118:
[----:B------:R-:W-:Y:S05]  /*79d0*/  BSYNC B0 ;  /* 0x0000000000007941 */ /* 0x000fea0003800000 */
.L_x_117:
        /* <DEDUP_REMOVED lines=26> */
.L_x_120:
[----:B------:R-:W-:Y:S05]  /*7b80*/  BSYNC B0 ;  /* 0x0000000000007941 */ /* 0x000fea0003800000 */
.L_x_119:
        /* <DEDUP_REMOVED lines=13> */
.L_x_112:
[----:B------:R-:W-:Y:S05]  /*7c60*/  BSYNC B1 ;  /* 0x0000000000017941 */ /* 0x000fea0003800000 */
.L_x_95:
        /* <DEDUP_REMOVED lines=11> */
.L_x_121:
[----:B------:R-:W-:Y:S05]  /*7d20*/  EXIT ;  /* 0x000000000000794d */ /* 0x000fea0003800000 */
.L_x_123:
        /* <DEDUP_REMOVED lines=13> */
.L_x_1580:


//--------------------- .text._ZN5flash44flash_bwd_dq_dk_dv_loop_seqk_parallel_kernelI23Flash_bwd_kernel_traitsILi192ELi64ELi64ELi8ELi4ELi2ELi2ELb1ELb1EN7cutlass6half_tE19Flash_kernel_traitsILi192ELi64ELi64ELi8ES3_EELb0ELb0ELb0ELb1ELb0ELb0ELb0EEEvNS_16Flash_bwd_paramsE --------------------------
	.section	.text._ZN5flash44flash_bwd_dq_dk_dv_loop_seqk_parallel_kernelI23Flash_bwd_kernel_traitsILi192ELi64ELi64ELi8ELi4ELi2ELi2ELb1ELb1EN7cutlass6half_tE19Flash_kernel_traitsILi192ELi64ELi64ELi8ES3_EELb0ELb0ELb0ELb1ELb0ELb0ELb0EEEvNS_16Flash_bwd_paramsE,"ax",@progbits
	.sectioninfo	@"SHI_REGISTERS=255"
	.align	128
        .global         _ZN5flash44flash_bwd_dq_dk_dv_loop_seqk_parallel_kernelI23Flash_bwd_kernel_traitsILi192ELi64ELi64ELi8ELi4ELi2ELi2ELb1ELb1EN7cutlass6half_tE19Flash_kernel_traitsILi192ELi64ELi64ELi8ES3_EELb0ELb0ELb0ELb1ELb0ELb0ELb0EEEvNS_16Flash_bwd_paramsE
        .type           _ZN5flash44flash_bwd_dq_dk_dv_loop_seqk_parallel_kernelI23Flash_bwd_kernel_traitsILi192ELi64ELi64ELi8ELi4ELi2ELi2ELb1ELb1EN7cutlass6half_tE19Flash_kernel_traitsILi192ELi64ELi64ELi8ES3_EELb0ELb0ELb0ELb1ELb0ELb0ELb0EEEvNS_16Flash_bwd_paramsE,@function
        .size           _ZN5flash44flash_bwd_dq_dk_dv_loop_seqk_parallel_kernelI23Flash_bwd_kernel_traitsILi192ELi64ELi64ELi8ELi4ELi2ELi2ELb1ELb1EN7cutlass6half_tE19Flash_kernel_traitsILi192ELi64ELi64ELi8ES3_EELb0ELb0ELb0ELb1ELb0ELb0ELb0EEEvNS_16Flash_bwd_paramsE,(.L_x_1581 - _ZN5flash44flash_bwd_dq_dk_dv_loop_seqk_parallel_kernelI23Flash_bwd_kernel_traitsILi192ELi64ELi64ELi8ELi4ELi2ELi2ELb1ELb1EN7cutlass6half_tE19Flash_kernel_traitsILi192ELi64ELi64ELi8ES3_EELb0ELb0ELb0ELb1ELb0ELb0ELb0EEEvNS_16Flash_bwd_paramsE)
        .other          _ZN5flash44flash_bwd_dq_dk_dv_loop_seqk_parallel_kernelI23Flash_bwd_kernel_traitsILi192ELi64ELi64ELi8ELi4ELi2ELi2ELb1ELb1EN7cutlass6half_tE19Flash_kernel_traitsILi192ELi64ELi64ELi8ES3_EELb0ELb0ELb0ELb1ELb0ELb0ELb0EEEvNS_16Flash_bwd_paramsE,@"STO_CUDA_ENTRY STV_DEFAULT"
_ZN5flash44flash_bwd_dq_dk_dv_loop_seqk_parallel_kernelI23Flash_bwd_kernel_traitsILi192ELi64ELi64ELi8ELi4ELi2ELi2ELb1ELb1EN7cutlass6half_tE19Flash_kernel_traitsILi192ELi64ELi64ELi8ES3_EELb0ELb0ELb0ELb1ELb0ELb0ELb0EEEvNS_16Flash_bwd_paramsE:
.text._ZN5flash44flash_bwd_dq_dk_dv_loop_seqk_parallel_kernelI23Flash_bwd_kernel_traitsILi192ELi64ELi64ELi8ELi4ELi2ELi2ELb1ELb1EN7cutlass6half_tE19Flash_kernel_traitsILi192ELi64ELi64ELi8ES3_EELb0ELb0ELb0ELb1ELb0ELb0ELb0EEEvNS_16Flash_bwd_paramsE:
        /* <DEDUP_REMOVED lines=31> */
[CC--:B------:R-:W-:Y:S01]  /*01f0*/  LEA.HI R3, R7.reuse, R9.reuse, RZ, 0x4 ;  /* 0x0000000907037211 */ /* 0x0c0fe200078f20ff */
[----:B------:R-:W-:Y:S01]  /*0200*/  ULDC UR11, c[0x0][0x1c0] ;  /* 0x00007000000b7ab9 */ /* 0x000fe20000000800 */
[-C--:B------:R-:W-:Y:S01]  /*0210*/  LEA.HI R6, R7, R9.reuse, RZ, 0x2 ;  /* 0x0000000907067211 */ /* 0x080fe200078f10ff */
[----:B---3--:R-:W-:Y:S01]  /*0220*/  UIMAD UR46, UR35, UR45, URZ ;  /* 0x0000002d232e72a4 */ /* 0x008fe2000f8e023f */
[----:B------:R-:W-:Y:S01]  /*0230*/  LOP3.LUT R2, R10, 0xfffffff8, RZ, 0xc0, !PT ;  /* 0xfffffff80a027812 */ /* 0x000fe200078ec0ff */
[----:B------:R-:W-:Y:S01]  /*0240*/  UIMAD UR45, UR45, UR12, URZ ;  /* 0x0000000c2d2d72a4 */ /* 0x000fe2000f8e023f */
[----:B------:R-:W-:Y:S01]  /*0250*/  LOP3.LUT R4, R3, 0xfffffff0, RZ, 0xc0, !PT ;  /* 0xfffffff003047812 */ /* 0x000fe200078ec0ff */
[----:B------:R-:W-:Y:S01]  /*0260*/  UIMAD UR54, UR8, UR6, UR54 ;  /* 0x00000006083672a4 */ /* 0x000fe2000f8e0236 */
[----:B------:R-:W-:Y:S01]  /*0270*/  LOP3.LUT R5, R6, 0x7ffffffc, RZ, 0xc0, !PT ;  /* 0x7ffffffc06057812 */ /* 0x000fe200078ec0ff */
[----:B------:R-:W-:Y:S01]  /*0280*/  UIMAD UR51, UR7, UR32, URZ ;  /* 0x00000020073372a4 */ /* 0x000fe2000f8e023f */
[-C--:B------:R-:W-:Y:S01]  /*0290*/  LEA.HI R0, R7, R9.reuse, RZ, 0x5 ;  /* 0x0000000907007211 */ /* 0x080fe200078f28ff */
[----:B------:R-:W-:Y:S01]  /*02a0*/  IMAD.IADD R8, R9, 0x1, -R4 ;  /* 0x0000000109087824 */ /* 0x000fe200078e0a04 */
[-C--:B------:R-:W-:Y:S01]  /*02b0*/  LEA.HI R15, R7, R9.reuse, RZ, 0x7 ;  /* 0x00000009070f7211 */ /* 0x080fe200078f38ff */
[----:B------:R-:W-:Y:S01]  /*02c0*/  IMAD.IADD R18, R9, 0x1, -R5 ;  /* 0x0000000109127824 */ /* 0x000fe200078e0a05 */
[----:B------:R-:W-:Y:S01]  /*02d0*/  LEA.HI R17, R7, R9, RZ, 0x6 ;  /* 0x0000000907117211 */ /* 0x000fe200078f30ff */
[----:B------:R-:W-:Y:S01]  /*02e0*/  IMAD.IADD R7, R9, 0x1, -R2 ;  /* 0x0000000109077824 */ /* 0x000fe200078e0a02 */
[--C-:B------:R-:W-:Y:S01]  /*02f0*/  SHF.R.S32.HI R2, RZ, 0x5, R0.reuse ;  /* 0x00000005ff027819 */ /* 0x100fe20000011400 */
[----:B------:R-:W-:Y:S01]  /*0300*/  UIMAD UR6, UR32, UR11, UR35 ;  /* 0x0000000b200672a4 */ /* 0x000fe2000f8e0223 */
[----:B------:R-:W-:Y:S01]  /*0310*/  SHF.R.S32.HI R4, RZ, 0x4, R3 ;  /* 0x00000004ff047819 */ /* 0x000fe20000011403 */
[----:B------:R-:W-:Y:S01]  /*0320*/  IMAD.SHL.U32 R20, R7, 0x8, RZ ;  /* 0x0000000807147824 */ /* 0x000fe200078e00ff */
[----:B------:R-:W-:Y:S01]  /*0330*/  SHF.R.S32.HI R5, RZ, 0x1f, R0 ;  /* 0x0000001fff057819 */ /* 0x000fe20000011400 */
[----:B------:R-:W-:Y:S01]  /*0340*/  @!UP2 UIMAD UR7, UR32, UR13, UR35 ;  /* 0x0000000d2007a2a4 */ /* 0x000fe2000f8e0223 */
[----:B------:R-:W-:Y:S01]  /*0350*/  LEA.HI R0, R0, R2, RZ, 0x1 ;  /* 0x0000000200007211 */ /* 0x000fe200078f08ff */
[----:B------:R-:W-:Y:S01]  /*0360*/  USHF.L.U32 UR44, UR45, 0x6, URZ ;  /* 0x000000062d2c7899 */ /* 0x000fe2000800063f */
[----:B------:R-:W-:Y:S01]  /*0370*/  LEA.HI R3, R3, R4, RZ, 0x1 ;  /* 0x0000000403037211 */ /* 0x000fe200078f08ff */
[----:B------:R-:W-:Y:S01]  /*0380*/  STL [R1+0x50], R20 ;  /* 0x0000501401007387 */ /* 0x000fe20000100800 */
[----:B------:R-:W-:Y:S01]  /*0390*/  LEA.HI R5, R5, R2, RZ, 0x2 ;  /* 0x0000000205057211 */ /* 0x000fe200078f10ff */
[----:B------:R-:W-:Y:S01]  /*03a0*/  ULDC UR48, c[0x0][0x214] ;  /* 0x0000850000307ab9 */ /* 0x000fe20000000800 */
[----:B------:R-:W-:Y:S01]  /*03b0*/  LOP3.LUT R0, R0, 0xfffffffe, RZ, 0xc0, !PT ;  /* 0xfffffffe00007812 */ /* 0x000fe200078ec0ff */
[----:B------:R-:W-:Y:S01]  /*03c0*/  ULDC UR55, c[0x0][0x1c8] ;  /* 0x0000720000377ab9 */ /* 0x000fe20000000800 */
[----:B------:R-:W-:Y:S01]  /*03d0*/  LOP3.LUT R3, R3, 0xfffffffe, RZ, 0xc0, !PT ;  /* 0xfffffffe03037812 */ /* 0x000fe200078ec0ff */
[----:B------:R-:W-:Y:S01]  /*03e0*/  ULDC.U8 UR10, c[0x0][0x3d0] ;  /* 0x0000f400000a7ab9 */ /* 0x000fe20000000000 */
[----:B------:R-:W-:Y:S01]  /*03f0*/  LOP3.LUT R5, R5, 0xfffffffc, RZ, 0xc0, !PT ;  /* 0xfffffffc05057812 */ /* 0x000fe200078ec0ff */
[----:B------:R-:W-:Y:S01]  /*0400*/  IMAD.IADD R13, R2, 0x1, -R0 ;  /* 0x00000001020d7824 */ /* 0x000fe200078e0a00 */
[----:B------:R-:W-:Y:S01]  /*0410*/  SHF.R.S32.HI R12, RZ, 0x3, R10 ;  /* 0x00000003ff0c7819 */ /* 0x000fe2000001140a */
[----:B------:R-:W-:Y:S01]  /*0420*/  IMAD.IADD R11, R4, 0x1, -R3 ;  /* 0x00000001040b7824 */ /* 0x000fe200078e0a03 */
[--C-:B------:R-:W-:Y:S01]  /*0430*/  SHF.R.S32.HI R4, RZ, 0x2, R6.reuse ;  /* 0x00000002ff047819 */ /* 0x100fe20000011406 */
[----:B------:R-:W-:Y:S01]  /*0440*/  IMAD.IADD R16, R2, 0x1, -R5 ;  /* 0x0000000102107824 */ /* 0x000fe200078e0a05 */
[----:B------:R-:W-:Y:S01]  /*0450*/  SHF.R.S32.HI R0, RZ, 0x1f, R6 ;  /* 0x0000001fff007819 */ /* 0x000fe20000011406 */
[----:B------:R-:W-:Y:S01]  /*0460*/  IMAD.SHL.U32 R2, R12, 0x40, RZ ;  /* 0x000000400c027824 */ /* 0x000fe200078e00ff */
[----:B------:R-:W-:Y:S01]  /*0470*/  SHF.R.S32.HI R6, RZ, 0x1f, R8 ;  /* 0x0000001fff067819 */ /* 0x000fe20000011408 */
[----:B------:R-:W-:Y:S01]  /*0480*/  ULDC UR49, c[0x0][0x224] ;  /* 0x0000890000317ab9 */ /* 0x000fe20000000800 */
[----:B------:R-:W-:Y:S01]  /*0490*/  LEA.HI R3, R0, R4, RZ, 0x3 ;  /* 0x0000000400037211 */ /* 0x000fe200078f18ff */
[----:B------:R-:W-:Y:S01]  /*04a0*/  @UP2 UIMAD UR53, UR32, UR48, URZ ;  /* 0x00000030203522a4 */ /* 0x000fe2000f8e023f */
[----:B------:R-:W-:Y:S01]  /*04b0*/  LOP3.LUT R0, R2, 0x1c0, RZ, 0xc0, !PT ;  /* 0x000001c002007812 */ /* 0x000fe200078ec0ff */
[----:B------:R-:W-:Y:S01]  /*04c0*/  ULDC.64 UR4, c[0x0][0x118] ;  /* 0x0000460000047ab9 */ /* 0x000fe20000000a00 */
[----:B------:R-:W-:Y:S01]  /*04d0*/  LOP3.LUT R2, R3, 0xfffffff8, RZ, 0xc0, !PT ;  /* 0xfffffff803027812 */ /* 0x000fe200078ec0ff */
[----:B------:R-:W-:Y:S01]  /*04e0*/  ULOP3.LUT UR55, UR35, UR55, URZ, 0x3c, !UPT ;  /* 0x0000003723377292 */ /* 0x000fe2000f8e3c3f */
[----:B------:R-:W-:Y:S01]  /*04f0*/  LOP3.LUT R3, R0, 0x38, R20, 0xf8, !PT ;  /* 0x0000003800037812 */ /* 0x000fe200078ef814 */
[----:B------:R-:W-:Y:S01]  /*0500*/  USHF.R.S32.HI UR56, URZ, 0x1f, UR35 ;  /* 0x0000001f3f387899 */ /* 0x000fe20008011423 */
[----:B------:R-:W-:Y:S01]  /*0510*/  LEA.HI R14, R6, R8, RZ, 0x3 ;  /* 0x00000008060e7211 */ /* 0x000fe200078f18ff */
[----:B------:R-:W-:Y:S01]  /*0520*/  IMAD.IADD R5, R4, 0x1, -R2 ;  /* 0x0000000104057824 */ /* 0x000fe200078e0a02 */
[----:B------:R-:W-:Y:S01]  /*0530*/  SHF.R.U32.HI R0, RZ, 0x3, R0 ;  /* 0x00000003ff007819 */ /* 0x000fe20000011600 */
[----:B------:R-:W-:Y:S01]  /*0540*/  UISETP.NE.AND UP3, UPT, UR10, URZ, UPT ;  /* 0x0000003f0a00728c */ /* 0x000fe2000bf65270 */
[----:B------:R-:W-:Y:S01]  /*0550*/  LOP3.LUT R2, R14, 0xfffffff8, RZ, 0xc0, !PT ;  /* 0xfffffff80e027812 */ /* 0x000fe200078ec0ff */
[----:B------:R-:W-:Y:S01]  /*0560*/  USHF.R.S32.HI UR60, URZ, 0x1f, UR32 ;  /* 0x0000001f3f3c7899 */ /* 0x000fe20008011420 */
[----:B------:R-:W-:Y:S01]  /*0570*/  LOP3.LUT R12, R3, R0, RZ, 0x3c, !PT ;  /* 0x00000000030c7212 */ /* 0x000fe200078e3cff */
[C---:B------:R-:W-:Y:S01]  /*0580*/  IMAD.SHL.U32 R0, R7.reuse, 0x40, RZ ;  /* 0x0000004007007824 */ /* 0x040fe200078e00ff */
[C---:B------:R-:W-:Y:S01]  /*0590*/  LOP3.LUT P4, RZ, R7.reuse, 0x4, RZ, 0xc0, !PT ;  /* 0x0000000407ff7812 */ /* 0x040fe2000788c0ff */
[----:B------:R-:W-:Y:S01]  /*05a0*/  IMAD.IADD R9, R8, 0x1, -R2 ;  /* 0x0000000108097824 */ /* 0x000fe200078e0a02 */
[----:B------:R-:W-:Y:S01]  /*05b0*/  LOP3.LUT P3, RZ, R7, 0x2, RZ, 0xc0, !PT ;  /* 0x0000000207ff7812 */ /* 0x000fe2000786c0ff */
[----:B------:R-:W-:Y:S01]  /*05c0*/  IMAD.SHL.U32 R2, R13, 0x10, RZ ;  /* 0x000000100d027824 */ /* 0x000fe200078e00ff */
[----:B------:R-:W-:Y:S01]  /*05d0*/  LOP3.LUT R0, R0, 0x1c0, RZ, 0xc0, !PT ;  /* 0x000001c000007812 */ /* 0x000fe200078ec0ff */
[----:B------:R-:W-:Y:S01]  /*05e0*/  USHF.R.S32.HI UR59, URZ, 0x1f, UR35 ;  /* 0x0000001f3f3b7899 */ /* 0x000fe20008011423 */
[----:B------:R-:W-:Y:S01]  /*05f0*/  SHF.R.S32.HI R8, RZ, 0x7, R15 ;  /* 0x00000007ff087819 */ /* 0x000fe2000001140f */
[----:B------:R-:W-:Y:S01]  /*0600*/  USHF.R.S32.HI UR58, URZ, 0x1f, UR32 ;  /* 0x0000001f3f3a7899 */ /* 0x000fe20008011420 */
[C---:B------:R-:W-:Y:S01]  /*0610*/  LOP3.LUT R6, R0.reuse, 0x8, R10, 0xf8, !PT ;  /* 0x0000000800067812 */ /* 0x040fe200078ef80a */
[----:B------:R-:W-:Y:S01]  /*0620*/  USHF.R.S32.HI UR57, URZ, 0x1f, UR35 ;  /* 0x0000001f3f397899 */ /* 0x000fe20008011423 */
[----:B------:R-:W-:Y:S01]  /*0630*/  LOP3.LUT R3, R5, 0x1, RZ, 0xc0, !PT ;  /* 0x0000000105037812 */ /* 0x000fe200078ec0ff */
[----:B------:R-:W-:Y:S01]  /*0640*/  UIMAD.WIDE.U32 UR40, UR36, UR42, URZ ;  /* 0x0000002a242872a5 */ /* 0x000fe2000f8e003f */
[----:B------:R-:W-:Y:S01]  /*0650*/  LOP3.LUT R7, R0, 0x10, R2, 0xf8, !PT ;  /* 0x0000001000077812 */ /* 0x000fe200078ef802 */
[----:B------:R-:W-:Y:S01]  /*0660*/  IMAD.SHL.U32 R2, R11, 0x200, RZ ;  /* 0x000002000b027824 */ /* 0x000fe200078e00ff */
[----:B------:R-:W-:Y:S01]  /*0670*/  SHF.R.U32.HI R4, RZ, 0x3, R0 ;  /* 0x00000003ff047819 */ /* 0x000fe20000011600 */
[----:B------:R-:W-:Y:S01]  /*0680*/  UIMAD UR50, UR37, UR42, URZ ;  /* 0x0000002a253272a4 */ /* 0x000fe2000f8e023f */
[----:B------:R-:W-:Y:S01]  /*0690*/  ISETP.NE.U32.AND P0, PT, R3, 0x1, PT ;  /* 0x000000010300780c */ /* 0x000fe20003f05070 */
[----:B------:R-:W-:Y:S01]  /*06a0*/  IMAD R3, R8, 0x800, R2 ;  /* 0x0000080008037824 */ /* 0x000fe200078e0202 */
[----:B------:R-:W-:Y:S01]  /*06b0*/  LOP3.LUT R0, R6, R4, RZ, 0x3c, !PT ;  /* 0x0000000406007212 */ /* 0x000fe200078e3cff */
[----:B------:R-:W-:Y:S01]  /*06c0*/  IMAD.U32 R6, RZ, RZ, UR14 ;  /* 0x0000000eff067e24 */ /* 0x000fe2000f8e00ff */
[C---:B------:R-:W-:Y:S01]  /*06d0*/  R2P PR, R5.reuse, 0x6 ;  /* 0x0000000605007804 */ /* 0x040fe20000000000 */
[----:B------:R-:W-:Y:S01]  /*06e0*/  IMAD.SHL.U32 R5, R5, 0x40, RZ ;  /* 0x0000004005057824 */ /* 0x000fe200078e00ff */
[----:B------:R-:W-:Y:S01]  /*06f0*/  LOP3.LUT R7, R7, 0x8, R10, 0xf8, !PT ;  /* 0x0000000807077812 */ /* 0x000fe200078ef80a */
[----:B------:R-:W-:Y:S01]  /*0700*/  IMAD.IADD R0, R3, 0x1, R0 ;  /* 0x0000000103007824 */ /* 0x000fe200078e0200 */
[----:B------:R-:W-:Y:S01]  /*0710*/  SHF.R.S32.HI R3, RZ, 0x6, R17 ;  /* 0x00000006ff037819 */ /* 0x000fe20000011411 */
[----:B------:R-:W-:Y:S01]  /*0720*/  IMAD.SHL.U32 R6, R11, 0x20, RZ ;  /* 0x000000200b067824 */ /* 0x000fe200078e00ff */
[----:B------:R-:W-:Y:S01]  /*0730*/  LOP3.LUT R4, R2, R7, R4, 0xf6, !PT ;  /* 0x0000000702047212 */ /* 0x000fe200078ef604 */
[----:B------:R-:W-:Y:S01]  /*0740*/  IMAD.SHL.U32 R7, R8, 0x20, RZ ;  /* 0x0000002008077824 */ /* 0x000fe200078e00ff */
[----:B------:R-:W-:Y:S01]  /*0750*/  LOP3.LUT R2, R5, 0x1c0, RZ, 0xc0, !PT ;  /* 0x000001c005027812 */ /* 0x000fe200078ec0ff */
[----:B------:R-:W-:Y:S01]  /*0760*/  IMAD R17, R3, 0x200, R12 ;  /* 0x0000020003117824 */ /* 0x000fe200078e020c */
[----:B------:R-:W-:Y:S01]  /*0770*/  LOP3.LUT P6, RZ, R9, 0x4, RZ, 0xc0, !PT ;  /* 0x0000000409ff7812 */ /* 0x000fe200078cc0ff */
[----:B------:R-:W-:Y:S01]  /*0780*/  IMAD.SHL.U32 R3, R3, 0x8, RZ ;  /* 0x0000000803037824 */ /* 0x000fe200078e00ff */
[----:B------:R-:W-:Y:S01]  /*0790*/  SHF.R.U32.HI R5, RZ, 0x3, R2 ;  /* 0x00000003ff057819 */ /* 0x000fe20000011602 */
[----:B------:R-:W-:Y:S01]  /*07a0*/  IMAD.SHL.U32 R0, R0, 0x2, RZ ;  /* 0x0000000200007824 */ /* 0x000fe200078e00ff */
[----:B------:R-:W-:Y:S01]  /*07b0*/  LOP3.LUT P5, RZ, R9, 0x2, RZ, 0xc0, !PT ;  /* 0x0000000209ff7812 */ /* 0x000fe200078ac0ff */
[----:B------:R-:W-:Y:S01]  /*07c0*/  USHF.R.S32.HI UR52, URZ, 0x1f, UR46 ;  /* 0x0000001f3f347899 */ /* 0x000fe2000801142e */
[----:B------:R-:W-:Y:S01]  /*07d0*/  LOP3.LUT R3, R3, 0x18, RZ, 0xc0, !PT ;  /* 0x0000001803037812 */ /* 0x000fe200078ec0ff */
[----:B------:R-:W-:-:S02]  /*07e0*/  UIMAD UR49, UR6, UR49, URZ ;  /* 0x00000031063172a4 */ /* 0x000fc4000f8e023f */
[----:B------:R-:W-:Y:S01]  /*07f0*/  @!UP2 UIMAD UR48, UR7, UR48, URZ ;  /* 0x000000300730a2a4 */ /* 0x000fe2000f8e023f */
[----:B------:R-:W-:Y:S01]  /*0800*/  LOP3.LUT R10, R3, 0x20, R6, 0xf8, !PT ;  /* 0x00000020030a7812 */ /* 0x000fe200078ef806 */
[----:B------:R-:W-:Y:S01]  /*0810*/  USHF.R.S32.HI UR47, URZ, 0x1f, UR44 ;  /* 0x0000001f3f2f7899 */ /* 0x000fe2000801142c */
[----:B------:R-:W-:Y:S01]  /*0820*/  LOP3.LUT R6, R2, 0x20, R7, 0xf8, !PT ;  /* 0x0000002002067812 */ /* 0x000fe200078ef807 */
[----:B------:R-:W-:Y:S01]  /*0830*/  IMAD.SHL.U32 R7, R9, 0x40, RZ ;  /* 0x0000004009077824 */ /* 0x000fe200078e00ff */
[----:B------:R-:W-:Y:S01]  /*0840*/  LOP3.LUT R8, R5, R2, R3, 0x1e, !PT ;  /* 0x0000000205087212 */ /* 0x000fe200078e1e03 */
        /* <DEDUP_REMOVED lines=10> */
[----:B------:R-:W-:Y:S01]  /*08f0*/  IADD3 R14, R20, 0x40, RZ ;  /* 0x00000040140e7810 */ /* 0x000fe20007ffe0ff */
[----:B------:R-:W-:Y:S01]  /*0900*/  IMAD.MOV.U32 R6, RZ, RZ, 0x20 ;  /* 0x00000020ff067424 */ /* 0x000fe200078e00ff */
[----:B------:R-:W-:Y:S01]  /*0910*/  LOP3.LUT R5, R2, 0x8, R5, 0xf8, !PT ;  /* 0x0000000802057812 */ /* 0x000fe200078ef805 */
[----:B------:R-:W-:Y:S01]  /*0920*/  IMAD.SHL.U32 R11, R17, 0x2, RZ ;  /* 0x00000002110b7824 */ /* 0x000fe200078e00ff */
[----:B------:R-:W-:Y:S01]  /*0930*/  LOP3.LUT R8, R8, 0xfffffe00, RZ, 0xc0, !PT ;  /* 0xfffffe0008087812 */ /* 0x000fe200078ec0ff */
[----:B------:R-:W-:Y:S01]  /*0940*/  STL [R1+0x6c], R14 ;  /* 0x00006c0e01007387 */ /* 0x000fe20000100800 */
[----:B------:R-:W-:Y:S01]  /*0950*/  LOP3.LUT R2, R3, R10, R2, 0x1e, !PT ;  /* 0x0000000a03027212 */ /* 0x000fe200078e1e02 */
[----:B------:R-:W-:Y:S01]  /*0960*/  IMAD.MOV.U32 R10, RZ, RZ, -0x10 ;  /* 0xfffffff0ff0a7424 */ /* 0x000fe200078e00ff */
[----:B------:R-:W-:Y:S01]  /*0970*/  LOP3.LUT R3, R5, R3, RZ, 0x3c, !PT ;  /* 0x0000000305037212 */ /* 0x000fe200078e3cff */
[--C-:B------:R-:W-:Y:S01]  /*0980*/  IMAD R7, R16, 0x400, R8.reuse ;  /* 0x0000040010077824 */ /* 0x100fe200078e0208 */
[----:B------:R-:W-:Y:S01]  /*0990*/  LEA R12, R12, 0xc000, 0x1 ;  /* 0x0000c0000c0c7811 */ /* 0x000fe200078e08ff */
[----:B------:R-:W-:Y:S01]  /*09a0*/  IMAD R9, R13, 0x400, R8 ;  /* 0x000004000d097824 */ /* 0x000fe200078e0208 */
[----:B------:R-:W-:Y:S01]  /*09b0*/  IADD3 R13, R20, 0x80, RZ ;  /* 0x00000080140d7810 */ /* 0x000fe20007ffe0ff */
[----:B------:R-:W-:Y:S01]  /*09c0*/  IMAD.MOV.U32 R5, RZ, RZ, 0x40 ;  /* 0x00000040ff057424 */ /* 0x000fe200078e00ff */
[----:B------:R-:W-:Y:S01]  /*09d0*/  LOP3.LUT R8, R2, R8, RZ, 0xfc, !PT ;  /* 0x0000000802087212 */ /* 0x000fe200078efcff */
[----:B------:R-:W-:Y:S01]  /*09e0*/  IMAD.IADD R7, R7, 0x1, R3 ;  /* 0x0000000107077824 */ /* 0x000fe200078e0203 */
[----:B------:R-:W-:Y:S01]  /*09f0*/  SEL R2, R6, 0xffffffe0, !P3 ;  /* 0xffffffe006027807 */ /* 0x000fe20005800000 */
[----:B------:R-:W-:Y:S01]  /*0a00*/  IMAD.IADD R9, R3, 0x1, R9 ;  /* 0x0000000103097824 */ /* 0x000fe200078e0209 */
[----:B------:R-:W-:Y:S01]  /*0a10*/  SEL R3, R5, 0xffffffc0, !P4 ;  /* 0xffffffc005037807 */ /* 0x000fe20006000000 */
[----:B------:R-:W-:Y:S01]  /*0a20*/  STL [R1+0x70], R13 ;  /* 0x0000700d01007387 */ /* 0x000fe20000100800 */
[----:B------:R-:W-:-:S02]  /*0a30*/  SEL R10, R10, 0x10, !P0 ;  /* 0x000000100a0a7807 */ /* 0x000fc40004000000 */
[----:B------:R-:W-:Y:S01]  /*0a40*/  SEL R6, R6, 0xffffffe0, !P5 ;  /* 0xffffffe006067807 */ /* 0x000fe20006800000 */
[----:B------:R1:W-:Y:S01]  /*0a50*/  STL [R1+0x2c], R11 ;  /* 0x00002c0b01007387 */ /* 0x0003e20000100800 */
[C---:B------:R-:W-:Y:S01]  /*0a60*/  IMAD.IADD R252, R0.reuse, 0x1, R3 ;  /* 0x0000000100fc7824 */ /* 0x040fe200078e0203 */
[----:B------:R-:W-:Y:S02]  /*0a70*/  SEL R5, R5, 0xffffffc0, !P6 ;  /* 0xffffffc005057807 */ /* 0x000fe40007000000 */
[----:B------:R2:W-:Y:S01]  /*0a80*/  STL [R1], R0 ;  /* 0x0000000001007387 */ /* 0x0005e20000100800 */
[----:B------:R-:W-:Y:S01]  /*0a90*/  LEA R9, R9, 0x12000, 0x1 ;  /* 0x0001200009097811 */ /* 0x000fe200078e08ff */
[--C-:B-1----:R-:W-:Y:S01]  /*0aa0*/  IMAD.IADD R11, R0, 0x1, R2.reuse ;  /* 0x00000001000b7824 */ /* 0x102fe200078e0202 */
[----:B------:R-:W-:Y:S01]  /*0ab0*/  IADD3 R2, R3, R0, R2 ;  /* 0x0000000003027210 */ /* 0x000fe20007ffe002 */
[----:B--2---:R-:W-:-:S03]  /*0ac0*/  IMAD.SHL.U32 R0, R15, 0x2, RZ ;  /* 0x000000020f007824 */ /* 0x004fc600078e00ff */
        /* <DEDUP_REMOVED lines=10> */
[----:B------:R-:W-:Y:S01]  /*0b70*/  IADD3 R4, R12, 0x40, RZ ;  /* 0x000000400c047810 */ /* 0x000fe20007ffe0ff */
        /* <DEDUP_REMOVED lines=21> */
.L_x_168:
        /* <DEDUP_REMOVED lines=53> */
.L_x_124:
        /* <DEDUP_REMOVED lines=29> */
[----:B------:R-:W-:Y:S02]  /*11f0*/  ULEA.HI UR33, UR8, UR6, URZ, 0x6 ;  /* 0x0000000608217291 */ /* 0x000fe4000f8f303f */
[----:B------:R-:W-:Y:S02]  /*1200*/  UISETP.NE.AND UP1, UPT, UR15, -0x1, UPT ;  /* 0xffffffff0f00788c */ /* 0x000fe4000bf25270 */
        /* <DEDUP_REMOVED lines=9> */
[----:B------:R-:W-:Y:S02]  /*12a0*/  @UP0 UIMAD UR27, UR14, UR19, UR9 ;  /* 0x000000130e1b02a4 */ /* 0x000fe4000f8e0209 */
        /* <DEDUP_REMOVED lines=17> */
.L_x_126:
        /* <DEDUP_REMOVED lines=18> */
.L_x_127:
        /* <DEDUP_REMOVED lines=71> */
.L_x_128:
[----:B------:R-:W-:Y:S02]  /*1950*/  UMOV UR12, UR49 ;  /* 0x00000031000c7c82 */ /* 0x000fe40008000000 */
.L_x_129:
[----:B------:R-:W2:Y:S04]  /*1960*/  LDL.64 R4, [R1+0x50] ;  /* 0x0000500001047983 */ /* 0x000ea80000100a00 */
[----:B------:R1:W3:Y:S01]  /*1970*/  LDL.64 R30, [R1+0x50] ;  /* 0x00005000011e7983 */ /* 0x0002e20000100a00 */
[----:B------:R-:W-:Y:S01]  /*1980*/  UIADD3 UR8, UP5, UP4, UR8, UR44, UR46 ;  /* 0x0000002c08087290 */ /* 0x000fe2000fcbe02e */
[----:B------:R-:W-:Y:S01]  /*1990*/  IMAD.U32 R16, RZ, RZ, UR35 ;  /* 0x00000023ff107e24 */ /* 0x000fe2000f8e00ff */
[----:B------:R-:W-:Y:S01]  /*19a0*/  BSSY B1, `(.L_x_125) ;  /* 0x00007a3000017945 */ /* 0x000fe20003800000 */
[----:B------:R-:W4:Y:S01]  /*19b0*/  S2R R32, SR_TID.X ;  /* 0x0000000000207919 */ /* 0x000f220000002100 */
[----:B------:R-:W-:-:S02]  /*19c0*/  UIADD3 UR15, UP1, UP0, UR18, UR8, UR19 ;  /* 0x00000008120f7290 */ /* 0x000fc4000f83e013 */
[----:B------:R-:W-:Y:S01]  /*19d0*/  UIADD3.X UR6, UR10, UR47, UR52, UP5, UP4 ;  /* 0x0000002f0a067290 */ /* 0x000fe2000afe8434 */
[----:B------:R-:W5:Y:S01]  /*19e0*/  S2R R33, SR_TID.X ;  /* 0x0000000000217919 */ /* 0x000f620000002100 */
[----:B------:R-:W-:Y:S02]  /*19f0*/  ULDC.64 UR8, c[0x0][0x1a8] ;  /* 0x00006a0000087ab9 */ /* 0x000fe40000000a00 */
[----:B------:R-:W-:Y:S01]  /*1a00*/  UIADD3.X UR14, UR11, UR6, UR14, UP1, UP0 ;  /* 0x000000060b0e7290 */ /* 0x000fe20008fe040e */
[----:B------:R-:W1:Y:S01]  /*1a10*/  S2R R27, SR_TID.X ;  /* 0x00000000001b7919 */ /* 0x000e620000002100 */
[----:B------:R-:W-:Y:S02]  /*1a20*/  UIMAD UR6, UR56, UR8, URZ ;  /* 0x00000008380672a4 */ /* 0x000fe4000f8e023f */
[----:B------:R-:W-:Y:S02]  /*1a30*/  UISETP.GE.AND UP0, UPT, UR25, 0x1, UPT ;  /* 0x000000011900788c */ /* 0x000fe4000bf06270 */
[----:B------:R-:W-:-:S02]  /*1a40*/  UIMAD UR11, UR35, UR9, UR6 ;  /* 0x00000009230b72a4 */ /* 0x000fc4000f8e0206 */
[----:B------:R-:W-:Y:S02]  /*1a50*/  UMOV UR19, 0x4 ;  /* 0x0000000400137882 */ /* 0x000fe40000000000 */
[----:B------:R-:W-:Y:S02]  /*1a60*/  ULDC.64 UR8, c[0x0][0x378] ;  /* 0x0000de0000087ab9 */ /* 0x000fe40000000a00 */
[----:B------:R-:W-:Y:S02]  /*1a70*/  UIMAD UR6, UR56, UR8, URZ ;  /* 0x00000008380672a4 */ /* 0x000fe4000f8e023f */
[----:B------:R-:W-:Y:S02]  /*1a80*/  ULEA.HI.SX32 UR18, UR33, 0xffffffff, 0x1a ;  /* 0xffffffff21127891 */ /* 0x000fe4000f8fd23f */
[----:B------:R-:W-:Y:S01]  /*1a90*/  UIMAD UR10, UR35, UR9, UR6 ;  /* 0x00000009230a72a4 */ /* 0x000fe2000f8e0206 */
[----:B----4-:R-:W-:Y:S02]  /*1aa0*/  SHF.R.S32.HI R32, RZ, 0x1f, R32 ;  /* 0x0000001fff207819 */ /* 0x010fe40000011420 */
[----:B------:R-:W-:-:S02]  /*1ab0*/  ULDC.64 UR8, c[0x0][0x370] ;  /* 0x0000dc0000087ab9 */ /* 0x000fc40000000a00 */
[----:B-----5:R-:W-:Y:S01]  /*1ac0*/  LEA.HI R32, R32, R33, RZ, 0x3 ;  /* 0x0000002120207211 */ /* 0x020fe200078f18ff */
[----:B------:R-:W-:Y:S02]  /*1ad0*/  UIMAD UR6, UR28, UR8, URZ ;  /* 0x000000081c0672a4 */ /* 0x000fe4000f8e023f */
[----:B------:R-:W-:Y:S01]  /*1ae0*/  UIADD3 UR8, UR17, UR12, URZ ;  /* 0x0000000c11087290 */ /* 0x000fe2000fffe03f */
[----:B------:R-:W-:Y:S01]  /*1af0*/  SHF.R.S32.HI R32, RZ, 0x3, R32 ;  /* 0x00000003ff207819 */ /* 0x000fe20000011420 */
[----:B------:R-:W-:Y:S01]  /*1b00*/  UIMAD UR6, UR17, UR9, UR6 ;  /* 0x00000009110672a4 */ /* 0x000fe2000f8e0206 */
[----:B-1----:R-:W-:Y:S02]  /*1b10*/  SHF.R.S32.HI R28, RZ, 0x1f, R27 ;  /* 0x0000001fff1c7819 */ /* 0x002fe4000001141b */
[----:B------:R-:W-:Y:S02]  /*1b20*/  SHF.R.S32.HI R26, RZ, 0x1f, R32 ;  /* 0x0000001fff1a7819 */ /* 0x000fe40000011420 */
[----:B------:R-:W-:-:S04]  /*1b30*/  LEA.HI R25, R28, R27, RZ, 0x5 ;  /* 0x0000001b1c197211 */ /* 0x000fc800078f28ff */
[----:B------:R-:W-:Y:S02]  /*1b40*/  SHF.R.S32.HI R24, RZ, 0x5, R25 ;  /* 0x00000005ff187819 */ /* 0x000fe40000011419 */
[----:B--2---:R-:W-:Y:S01]  /*1b50*/  IADD3 R5, P1, R32, UR17, RZ ;  /* 0x0000001120057c10 */ /* 0x004fe2000ff3e0ff */
[----:B---3--:R-:W-:-:S03]  /*1b60*/  IMAD.MOV.U32 R30, RZ, RZ, R4 ;  /* 0x000000ffff1e7224 */ /* 0x008fc600078e0004 */
[----:B------:R-:W-:Y:S02]  /*1b70*/  IADD3.X R8, R26, UR28, RZ, P1, !PT ;  /* 0x0000001c1a087c10 */ /* 0x000fe40008ffe4ff */
[----:B------:R-:W-:-:S03]  /*1b80*/  SHF.R.S32.HI R31, RZ, 0x1f, R30 ;  /* 0x0000001fff1f7819 */ /* 0x000fc6000001141e */
[----:B------:R-:W-:Y:S01]  /*1b90*/  IMAD R8, R8, c[0x0][0x190], RZ ;  /* 0x0000640008087a24 */ /* 0x000fe200078e02ff */
[----:B------:R-:W-:Y:S01]  /*1ba0*/  IADD3 R4, P0, R30, UR21, RZ ;  /* 0x000000151e047c10 */ /* 0x000fe2000ff1e0ff */
[C---:B------:R-:W-:Y:S01]  /*1bb0*/  IMAD.WIDE.U32 R6, R5.reuse, c[0x0][0x190], R30 ;  /* 0x0000640005067a25 */ /* 0x040fe200078e001e */
[----:B------:R1:W-:Y:S03]  /*1bc0*/  STL [R1+0x54], R31 ;  /* 0x0000541f01007387 */ /* 0x0003e60000100800 */
[----:B------:R-:W-:Y:S01]  /*1bd0*/  IMAD R5, R5, c[0x0][0x194], R8 ;  /* 0x0000650005057a24 */ /* 0x000fe200078e0208 */
[----:B------:R-:W-:Y:S01]  /*1be0*/  IADD3 R10, P1, R6, UR38, RZ ;  /* 0x00000026060a7c10 */ /* 0x000fe2000ff3e0ff */
[----:B------:R-:W-:-:S03]  /*1bf0*/  IMAD.U32 R6, RZ, RZ, UR17 ;  /* 0x00000011ff067e24 */ /* 0x000fc6000f8e00ff */
[----:B------:R-:W-:Y:S01]  /*1c00*/  IADD3.X R11, R7, UR34, R5, P1, !PT ;  /* 0x00000022070b7c10 */ /* 0x000fe20008ffe405 */
[----:B------:R-:W-:Y:S01]  /*1c10*/  IMAD.U32 R7, RZ, RZ, UR35 ;  /* 0x00000023ff077e24 */ /* 0x000fe2000f8e00ff */
[----:B------:R-:W-:-:S03]  /*1c20*/  IADD3.X R5, R31, UR22, RZ, P0, !PT ;  /* 0x000000161f057c10 */ /* 0x000fc600087fe4ff */
[----:B------:R-:W-:-:S04]  /*1c30*/  IMAD.WIDE.U32 R16, R16, c[0x0][0x1a8], R10 ;  /* 0x00006a0010107a25 */ /* 0x000fc800078e000a */
[----:B------:R-:W-:Y:S01]  /*1c40*/  IMAD.WIDE.U32 R4, R6, c[0x0][0x370], R4 ;  /* 0x0000dc0006047a25 */ /* 0x000fe200078e0004 */
[----:B------:R-:W-:Y:S02]  /*1c50*/  LOP3.LUT R6, R25, 0xffffffe0, RZ, 0xc0, !PT ;  /* 0xffffffe019067812 */ /* 0x000fe400078ec0ff */
[----:B------:R-:W-:Y:S02]  /*1c60*/  IADD3 R21, R17, UR11, RZ ;  /* 0x0000000b11157c10 */ /* 0x000fe4000fffe0ff */
[----:B------:R-:W-:Y:S01]  /*1c70*/  IADD3 R5, R5, UR6, RZ ;  /* 0x0000000605057c10 */ /* 0x000fe2000fffe0ff */
[----:B------:R-:W-:Y:S01]  /*1c80*/  IMAD.IADD R20, R27, 0x1, -R6 ;  /* 0x000000011b147824 */ /* 0x000fe200078e0a06 */
[----:B------:R-:W-:-:S03]  /*1c90*/  LEA R12, P2, R16, c[0x0][0x160], 0x1 ;  /* 0x00005800100c7a11 */ /* 0x000fc600078408ff */
[----:B------:R-:W-:Y:S01]  /*1ca0*/  IMAD.WIDE.U32 R4, R7, c[0x0][0x378], R4 ;  /* 0x0000de0007047a25 */ /* 0x000fe200078e0004 */
[----:B------:R-:W-:-:S03]  /*1cb0*/  LEA.HI.X R13, R16, c[0x0][0x164], R21, 0x1, P2 ;  /* 0x00005900100d7a11 */ /* 0x000fc600010f0c15 */
[----:B------:R-:W-:Y:S01]  /*1cc0*/  IMAD R8, R24, UR45, R20 ;  /* 0x0000002d18087c24 */ /* 0x000fe2000f8e0214 */
[----:B------:R-:W-:Y:S01]  /*1cd0*/  IADD3 R7, R5, UR10, RZ ;  /* 0x0000000a05077c10 */ /* 0x000fe2000fffe0ff */
[----:B------:R-:W-:Y:S02]  /*1ce0*/  IMAD.MOV.U32 R6, RZ, RZ, R4 ;  /* 0x000000ffff067224 */ /* 0x000fe400078e0004 */
[----:B------:R-:W-:Y:S01]  /*1cf0*/  IMAD R4, R26, c[0x0][0x370], RZ ;  /* 0x0000dc001a047a24 */ /* 0x000fe200078e02ff */
[----:B------:R-:W-:Y:S01]  /*1d00*/  IADD3 R5, P0, R8, UR15, RZ ;  /* 0x0000000f08057c10 */ /* 0x000fe2000ff1e0ff */
[----:B------:R-:W-:-:S03]  /*1d10*/  IMAD.WIDE.U32 R6, R32, c[0x0][0x370], R6 ;  /* 0x0000dc0020067a25 */ /* 0x000fc600078e0006 */
[----:B------:R-:W-:Y:S01]  /*1d20*/  LEA.HI.X.SX32 R8, R8, UR14, 0x1, P0 ;  /* 0x0000000e08087c11 */ /* 0x000fe200080f0eff */
[----:B------:R-:W-:Y:S01]  /*1d30*/  UIADD3 UR14, UR17, UR16, URZ ;  /* 0x00000010110e7290 */ /* 0x000fe2000fffe03f */
[C---:B------:R-:W-:Y:S01]  /*1d40*/  LEA R14, P0, R5.reuse, c[0x0][0x350], 0x2 ;  /* 0x0000d400050e7a11 */ /* 0x040fe200078010ff */
[----:B------:R-:W-:Y:S01]  /*1d50*/  IMAD R4, R32, c[0x0][0x374], R4 ;  /* 0x0000dd0020047a24 */ /* 0x000fe200078e0204 */
[----:B------:R-:W-:Y:S01]  /*1d60*/  ULDC.64 UR16, c[0x0][0x3c8] ;  /* 0x0000f20000107ab9 */ /* 0x000fe20000000a00 */
[----:B------:R-:W-:Y:S01]  /*1d70*/  LEA R10, P1, R6, c[0x0][0x330], 0x1 ;  /* 0x0000cc00060a7a11 */ /* 0x000fe200078208ff */
[----:B------:R-:W-:Y:S01]  /*1d80*/  UIMAD.WIDE UR8, UR8, UR19, UR16 ;  /* 0x00000013080872a5 */ /* 0x000fe2000f8e0210 */
[----:B------:R-:W-:Y:S01]  /*1d90*/  LEA.HI.X R15, R5, c[0x0][0x354], R8, 0x2, P0 ;  /* 0x0000d500050f7a11 */ /* 0x000fe200000f1408 */
[----:B------:R-:W-:Y:S01]  /*1da0*/  IMAD.IADD R19, R7, 0x1, R4 ;  /* 0x0000000107137824 */ /* 0x000fe200078e0204 */
[----:B------:R-:W-:Y:S01]  /*1db0*/  PLOP3.LUT P0, PT, PT, PT, UP0, 0x80, 0x0 ;  /* 0x000000000000781c */ /* 0x000fe20003f0f008 */
[----:B------:R-:W-:-:S02]  /*1dc0*/  ULDC.64 UR16, c[0x0][0x200] ;  /* 0x0000800000107ab9 */ /* 0x000fc40000000a00 */
[----:B------:R-:W-:Y:S01]  /*1dd0*/  UIMAD.WIDE UR14, UR14, UR19, UR16 ;  /* 0x000000130e0e72a5 */ /* 0x000fe2000f8e0210 */
[----:B------:R-:W-:-:S09]  /*1de0*/  LEA.HI.X R11, R6, c[0x0][0x334], R19, 0x1, P1 ;  /* 0x0000cd00060b7a11 */ /* 0x000fd200008f0c13 */
        /* <DEDUP_REMOVED lines=68> */
.L_x_132:
[----:B------:R-:W-:Y:S05]  /*2230*/  BSYNC B0 ;  /* 0x0000000000007941 */ /* 0x000fea0003800000 */
.L_x_131:
        /* <DEDUP_REMOVED lines=42> */
.L_x_134:
[----:B------:R-:W-:Y:S05]  /*24e0*/  BSYNC B0 ;  /* 0x0000000000007941 */ /* 0x000fea0003800000 */
.L_x_133:
        /* <DEDUP_REMOVED lines=29> */
.L_x_136:
[----:B------:R-:W-:Y:S05]  /*26c0*/  BSYNC B0 ;  /* 0x0000000000007941 */ /* 0x000fea0003800000 */
.L_x_135:
        /* <DEDUP_REMOVED lines=40> */
.L_x_138:
[----:B------:R-:W-:Y:S05]  /*2950*/  BSYNC B0 ;  /* 0x0000000000007941 */ /* 0x000fea0003800000 */
.L_x_137:
        /* <DEDUP_REMOVED lines=26> */
.L_x_140:
[----:B------:R-:W-:Y:S05]  /*2b00*/  BSYNC B0 ;  /* 0x0000000000007941 */ /* 0x000fea0003800000 */
.L_x_139:
        /* <DEDUP_REMOVED lines=38> */
.L_x_142:
[----:B------:R-:W-:Y:S05]  /*2d70*/  BSYNC B0 ;  /* 0x0000000000007941 */ /* 0x000fea0003800000 */
.L_x_141:
[----:B------:R-:W-:Y:S01]  /*2d80*/  SHF.R.S32.HI R5, RZ, 0x1f, R25 ;  /* 0x0000001fff057819 */ /* 0x000fe20000011419 */
[----:B------:R-:W-:Y:S01]  /*2d90*/  ULDC.64 UR14, c[0x0][0x198] ;  /* 0x00006600000e7ab9 */ /* 0x000fe20000000a00 */
        /* <DEDUP_REMOVED lines=8> */
[C---:B------:R-:W-:Y:S02]  /*2e20*/  IADD3 R5, R14.reuse, 0x8, RZ ;  /* 0x000000080e057810 */ /* 0x040fe40007ffe0ff */
[----:B------:R-:W-:Y:S02]  /*2e30*/  SHF.R.S32.HI R4, RZ, 0x1f, R14 ;  /* 0x0000001fff047819 */ /* 0x000fe4000001140e */
[----:B------:R-:W-:Y:S01]  /*2e40*/  ISETP.GE.AND P1, PT, R5, UR6, PT ;  /* 0x0000000605007c0c */ /* 0x000fe2000bf26270 */
[----:B------:R1:W-:Y:S01]  /*2e50*/  STL [R1+0x78], R7 ;  /* 0x0000780701007387 */ /* 0x0003e20000100800 */
[C---:B------:R-:W-:Y:S02]  /*2e60*/  SHF.L.U64.HI R6, R14.reuse, 0x2, R4 ;  /* 0x000000020e067819 */ /* 0x040fe40000010204 */
[----:B------:R-:W-:Y:S02]  /*2e70*/  IADD3 R4, P0, R7, UR10, RZ ;  /* 0x0000000a07047c10 */ /* 0x000fe4000ff1e0ff */
[----:B------:R-:W-:Y:S01]  /*2e80*/  ISETP.GE.AND P2, PT, R14, UR6, PT ;  /* 0x000000060e007c0c */ /* 0x000fe2000bf46270 */
[----:B------:R5:W-:Y:S01]  /*2e90*/  STL [R1+0x74], R6 ;  /* 0x0000740601007387 */ /* 0x000be20000100800 */
[----:B------:R-:W-:Y:S01]  /*2ea0*/  IADD3.X R5, R6, UR9, RZ, P0, !PT ;  /* 0x0000000906057c10 */ /* 0x000fe200087fe4ff */
[----:B-1----:R-:W-:-:S02]  /*2eb0*/  IMAD.MOV.U32 R7, RZ, RZ, 0x7f800000 ;  /* 0x7f800000ff077424 */ /* 0x002fc400078e00ff */
[----:B-----5:R-:W-:-:S08]  /*2ec0*/  IMAD.MOV.U32 R6, RZ, RZ, 0x7f800000 ;  /* 0x7f800000ff067424 */ /* 0x020fd000078e00ff */
        /* <DEDUP_REMOVED lines=8> */
[----:B-1----:R-:W-:-:S03]  /*2f50*/  IMAD.WIDE.U32 R4, R22, c[0x0][0x198], R30 ;  /* 0x0000660016047a25 */ /* 0x002fc600078e001e */
[----:B--2---:R1:W-:Y:S04]  /*2f60*/  STL [R1+0x68], R6 ;  /* 0x0000680601007387 */ /* 0x0043e80000100800 */
[----:B-----5:R2:W-:Y:S01]  /*2f70*/  STL [R1+0x64], R7 ;  /* 0x0000640701007387 */ /* 0x0205e20000100800 */
[----:B-1----:R-:W-:Y:S01]  /*2f80*/  IADD3 R6, P0, R4, UR26, RZ ;  /* 0x0000001a04067c10 */ /* 0x002fe2000ff1e0ff */
[----:B------:R-:W-:-:S05]  /*2f90*/  IMAD.U32 R4, RZ, RZ, UR6 ;  /* 0x00000006ff047e24 */ /* 0x000fca000f8e00ff */
[----:B--2---:R-:W-:Y:S01]  /*2fa0*/  IADD3.X R7, R5, UR27, R4, P0, !PT ;  /* 0x0000001b05077c10 */ /* 0x004fe200087fe404 */
[----:B------:R-:W-:-:S04]  /*2fb0*/  IMAD R4, R23, c[0x0][0x1b0], RZ ;  /* 0x00006c0017047a24 */ /* 0x000fc800078e02ff */
[C---:B------:R-:W-:Y:S02]  /*2fc0*/  IMAD R4, R18.reuse, c[0x0][0x1b4], R4 ;  /* 0x00006d0012047a24 */ /* 0x040fe400078e0204 */
[----:B------:R-:W-:-:S04]  /*2fd0*/  IMAD.WIDE.U32 R6, R18, c[0x0][0x1b0], R6 ;  /* 0x00006c0012067a25 */ /* 0x000fc800078e0006 */
[----:B------:R-:W-:Y:S01]  /*2fe0*/  IMAD.IADD R9, R7, 0x1, R4 ;  /* 0x0000000107097824 */ /* 0x000fe200078e0204 */
        /* <DEDUP_REMOVED lines=34> */
.L_x_144:
[----:B------:R-:W-:Y:S05]  /*3210*/  BSYNC B0 ;  /* 0x0000000000007941 */ /* 0x000fea0003800000 */
.L_x_143:
        /* <DEDUP_REMOVED lines=39> */
.L_x_146:
[----:B------:R-:W-:Y:S05]  /*3490*/  BSYNC B0 ;  /* 0x0000000000007941 */ /* 0x000fea0003800000 */
.L_x_145:
[----:B------:R-:W0:Y:S01]  /*34a0*/  LDGDEPBAR ;  /* 0x00000000000079af */ /* 0x000e220000000000 */
[----:B------:R-:W-:Y:S02]  /*34b0*/  ULDC.64 UR16, c[0x0][0x318] ;  /* 0x0000c60000107ab9 */ /* 0x000fe40000000a00 */
[----:B------:R-:W-:Y:S01]  /*34c0*/  UISETP.NE.U32.AND UP0, UPT, URZ, UR16, UPT ;  /* 0x000000103f00728c */ /* 0x000fe2000bf05070 */
[----:B-1----:R-:W5:Y:S01]  /*34d0*/  LDL R12, [R1] ;  /* 0x00000000010c7983 */ /* 0x002f620000100800 */
[----:B------:R-:W-:Y:S02]  /*34e0*/  ULDC.64 UR18, c[0x0][0x320] ;  /* 0x0000c80000127ab9 */ /* 0x000fe40000000a00 */
[----:B------:R-:W-:Y:S01]  /*34f0*/  UISETP.NE.AND.EX UP0, UPT, URZ, UR17, UPT, UP0 ;  /* 0x000000113f00728c */ /* 0x000fe2000bf05300 */
[----:B--2---:R-:W2:Y:S05]  /*3500*/  LDL R11, [R1+0x4] ;  /* 0x00000400010b7983 */ /* 0x004eaa0000100800 */
[----:B------:R-:W-:-:S05]  /*3510*/  PLOP3.LUT P0, PT, PT, PT, UP0, 0x80, 0x0 ;  /* 0x000000000000781c */ /* 0x000fca0003f0f008 */
[----:B------:R-:W-:Y:S02]  /*3520*/  @UP0 UIMAD UR6, UR39, UR18, URZ ;  /* 0x00000012270602a4 */ /* 0x000fe4000f8e023f */
[----:B------:R-:W-:Y:S02]  /*3530*/  @UP0 UMOV UR14, UR35 ;  /* 0x00000023000e0c82 */ /* 0x000fe40008000000 */
[----:B------:R-:W-:Y:S01]  /*3540*/  @UP0 UMOV UR15, UR56 ;  /* 0x00000038000f0c82 */ /* 0x000fe20008000000 */
[----:B------:R-:W-:-:S04]  /*3550*/  DEPBAR.LE SB0, 0x1 ;  /* 0x000080400000791a */ /* 0x000fc80000000000 */
[----:B------:R-:W-:Y:S01]  /*3560*/  BAR.SYNC.DEFER_BLOCKING 0x0 ;  /* 0x0000000000007b1d */ /* 0x000fe20000010000 */
[----:B------:R-:W-:Y:S02]  /*3570*/  @UP0 UIMAD.WIDE.U32 UR14, UR32, UR18, UR14 ;  /* 0x00000012200e02a5 */ /* 0x000fe4000f8e000e */
[----:B------:R-:W-:Y:S02]  /*3580*/  @UP0 UIMAD UR19, UR32, UR19, UR6 ;  /* 0x00000013201302a4 */ /* 0x000fe4000f8e0206 */
[----:B------:R-:W-:Y:S02]  /*3590*/  @UP0 ULEA UR16, UP1, UR14, UR16, 0x2 ;  /* 0x000000100e100291 */ /* 0x000fe4000f82103f */
[----:B------:R-:W-:-:S04]  /*35a0*/  @UP0 UIADD3 UR19, UR15, UR19, URZ ;  /* 0x000000130f130290 */ /* 0x000fc8000fffe03f */
[----:B------:R-:W-:Y:S01]  /*35b0*/  @UP0 ULEA.HI.X UR17, UR14, UR17, UR19, 0x2, UP1 ;  /* 0x000000110e110291 */ /* 0x000fe200088f1413 */
[----:B------:R-:W-:-:S05]  /*35c0*/  IMAD.U32 R4, RZ, RZ, UR16 ;  /* 0x00000010ff047e24 */ /* 0x000fca000f8e00ff */
[----:B------:R-:W-:-:S05]  /*35d0*/  IMAD.U32 R5, RZ, RZ, UR17 ;  /* 0x00000011ff057e24 */ /* 0x000fca000f8e00ff */
[----:B---3--:R1:W3:Y:S01]  /*35e0*/  @P0 LDG.E R8, [R4.64] ;  /* 0x0000000404080981 */ /* 0x0082e2000c1e1900 */
[----:B------:R-:W-:Y:S01]  /*35f0*/  IMAD.MOV.U32 R240, RZ, RZ, 0x20 ;  /* 0x00000020fff07424 */ /* 0x000fe200078e00ff */
[----:B------:R-:W3:Y:S01]  /*3600*/  @P0 MUFU.RCP R9, c[0x0][0x238] ;  /* 0x00008e0000090b08 */ /* 0x000ee20000001000 */
[----:B------:R-:W-:Y:S01]  /*3610*/  IMAD.SHL.U32 R6, R27, 0x2, RZ ;  /* 0x000000021b067824 */ /* 0x000fe200078e00ff */
[----:B------:R4:W2:Y:S01]  /*3620*/  LDSM.16.M88.4 R164, [R252+0x12000] ;  /* 0x01200000fca4783b */ /* 0x0008a20000000200 */
[----:B------:R-:W-:Y:S01]  /*3630*/  USHF.L.U32 UR13, UR29, 0x6, URZ ;  /* 0x000000061d0d7899 */ /* 0x000fe2000800063f */
[----:B------:R-:W-:Y:S01]  /*3640*/  CS2R R142, SRZ ;  /* 0x00000000008e7805 */ /* 0x000fe2000001ff00 */
[----:B------:R-:W-:Y:S01]  /*3650*/  CS2R R140, SRZ ;  /* 0x00000000008c7805 */ /* 0x000fe2000001ff00 */
[----:B------:R4:W2:Y:S01]  /*3660*/  LDSM.16.M88.4 R168, [R252+0x12800] ;  /* 0x01280000fca8783b */ /* 0x0008a20000000200 */
[----:B------:R-:W-:Y:S01]  /*3670*/  UIADD3 UR13, UR13, 0x40, URZ ;  /* 0x000000400d0d7890 */ /* 0x000fe2000fffe03f */
[----:B------:R-:W-:Y:S01]  /*3680*/  CS2R R146, SRZ ;  /* 0x0000000000927805 */ /* 0x000fe2000001ff00 */
[----:B------:R-:W-:Y:S01]  /*3690*/  CS2R R144, SRZ ;  /* 0x0000000000907805 */ /* 0x000fe2000001ff00 */
[----:B------:R4:W2:Y:S01]  /*36a0*/  LDSM.16.M88.4 R196, [R252+0x14000] ;  /* 0x01400000fcc4783b */ /* 0x0008a20000000200 */
[----:B------:R-:W-:Y:S01]  /*36b0*/  CS2R R138, SRZ ;  /* 0x00000000008a7805 */ /* 0x000fe2000001ff00 */
        /* <DEDUP_REMOVED lines=11> */
[CC--:B-1----:R-:W-:Y:S01]  /*3770*/  LEA.HI R5, R28.reuse, R27.reuse, RZ, 0x3 ;  /* 0x0000001b1c057211 */ /* 0x0c2fe200078f18ff */
[----:B------:R-:W-:Y:S01]  /*3780*/  CS2R R120, SRZ ;  /* 0x0000000000787805 */ /* 0x000fe2000001ff00 */
[----:B------:R-:W-:Y:S01]  /*3790*/  LEA.HI R4, R28, R27, RZ, 0x7 ;  /* 0x0000001b1c047211 */ /* 0x000fe200078f38ff */
[----:B------:R-:W-:Y:S01]  /*37a0*/  CS2R R118, SRZ ;  /* 0x0000000000767805 */ /* 0x000fe2000001ff00 */
[----:B------:R-:W-:Y:S01]  /*37b0*/  LOP3.LUT R5, R5, 0xfffffff8, RZ, 0xc0, !PT ;  /* 0xfffffff805057812 */ /* 0x000fe200078ec0ff */
[----:B------:R-:W-:Y:S01]  /*37c0*/  CS2R R116, SRZ ;  /* 0x0000000000747805 */ /* 0x000fe2000001ff00 */
[----:B------:R-:W-:Y:S01]  /*37d0*/  SHF.R.S32.HI R4, RZ, 0x7, R4 ;  /* 0x00000007ff047819 */ /* 0x000fe20000011404 */
[----:B------:R-:W-:Y:S01]  /*37e0*/  CS2R R110, SRZ ;  /* 0x00000000006e7805 */ /* 0x000fe2000001ff00 */
[----:B------:R-:W-:Y:S01]  /*37f0*/  CS2R R108, SRZ ;  /* 0x00000000006c7805 */ /* 0x000fe2000001ff00 */
[----:B------:R-:W-:Y:S01]  /*3800*/  IMAD.IADD R7, R27, 0x1, -R5 ;  /* 0x000000011b077824 */ /* 0x000fe200078e0a05 */
[----:B------:R-:W-:Y:S01]  /*3810*/  CS2R R114, SRZ ;  /* 0x0000000000727805 */ /* 0x000fe2000001ff00 */
[----:B------:R-:W-:Y:S01]  /*3820*/  IMAD.SHL.U32 R4, R4, 0x20, RZ ;  /* 0x0000002004047824 */ /* 0x000fe200078e00ff */
[----:B------:R-:W-:Y:S01]  /*3830*/  CS2R R112, SRZ ;  /* 0x0000000000707805 */ /* 0x000fe2000001ff00 */
[----:B------:R-:W-:Y:S01]  /*3840*/  CS2R R106, SRZ ;  /* 0x00000000006a7805 */ /* 0x000fe2000001ff00 */
[----:B------:R-:W-:Y:S01]  /*3850*/  LOP3.LUT P1, RZ, R7, 0x2, RZ, 0xc0, !PT ;  /* 0x0000000207ff7812 */ /* 0x000fe2000782c0ff */
[----:B------:R-:W-:Y:S01]  /*3860*/  CS2R R104, SRZ ;  /* 0x0000000000687805 */ /* 0x000fe2000001ff00 */
[----:B------:R-:W-:Y:S01]  /*3870*/  LOP3.LUT R6, R4, 0x6, R6, 0xf8, !PT ;  /* 0x0000000604067812 */ /* 0x000fe200078ef806 */
[----:B------:R-:W-:Y:S01]  /*3880*/  IMAD.U32 R4, RZ, RZ, UR29 ;  /* 0x0000001dff047e24 */ /* 0x000fe2000f8e00ff */
[----:B------:R-:W-:Y:S01]  /*3890*/  SEL R240, R240, 0xffffffe0, !P1 ;  /* 0xffffffe0f0f07807 */ /* 0x000fe20004800000 */
[----:B------:R-:W-:Y:S01]  /*38a0*/  CS2R R102, SRZ ;  /* 0x0000000000667805 */ /* 0x000fe2000001ff00 */
[----:B------:R-:W-:Y:S01]  /*38b0*/  CS2R R100, SRZ ;  /* 0x0000000000647805 */ /* 0x000fe2000001ff00 */
[----:B------:R-:W-:Y:S01]  /*38c0*/  IMAD R10, R4, 0x40, R6 ;  /* 0x00000040040a7824 */ /* 0x000fe200078e0206 */
[----:B------:R-:W-:Y:S01]  /*38d0*/  CS2R R62, SRZ ;  /* 0x00000000003e7805 */ /* 0x000fe2000001ff00 */
[----:B------:R-:W-:Y:S01]  /*38e0*/  IMAD.IADD R240, R240, 0x1, R252 ;  /* 0x00000001f0f07824 */ /* 0x000fe200078e02fc */
[----:B------:R-:W-:Y:S01]  /*38f0*/  CS2R R60, SRZ ;  /* 0x00000000003c7805 */ /* 0x000fe2000001ff00 */
[----:B------:R-:W-:Y:S01]  /*3900*/  CS2R R66, SRZ ;  /* 0x0000000000427805 */ /* 0x000fe2000001ff00 */
[----:B------:R-:W-:Y:S01]  /*3910*/  IADD3 R14, R14, -UR25, -R10 ;  /* 0x800000190e0e7c10 */ /* 0x000fe2000fffe80a */
[----:B------:R4:W-:Y:S01]  /*3920*/  STL [R1+0x38], R10 ;  /* 0x0000380a01007387 */ /* 0x0009e20000100800 */
[----:B------:R-:W-:Y:S01]  /*3930*/  CS2R R64, SRZ ;  /* 0x0000000000407805 */ /* 0x000fe2000001ff00 */
[----:B------:R-:W-:Y:S01]  /*3940*/  CS2R R58, SRZ ;  /* 0x00000000003a7805 */ /* 0x000fe2000001ff00 */
[----:B------:R-:W-:Y:S01]  /*3950*/  IADD3 R4, R14, UR7, RZ ;  /* 0x000000070e047c10 */ /* 0x000fe2000fffe0ff */
[----:B------:R4:W1:Y:S01]  /*3960*/  LDSM.16.M88.4 R172, [R240+0x12000] ;  /* 0x01200000f0ac783b */ /* 0x0008620000000200 */
[----:B------:R-:W-:Y:S01]  /*3970*/  CS2R R56, SRZ ;  /* 0x0000000000387805 */ /* 0x000fe2000001ff00 */
[----:B------:R-:W-:Y:S01]  /*3980*/  CS2R R54, SRZ ;  /* 0x0000000000367805 */ /* 0x000fe2000001ff00 */
[----:B------:R-:W-:Y:S01]  /*3990*/  CS2R R52, SRZ ;  /* 0x0000000000347805 */ /* 0x000fe2000001ff00 */
        /* <DEDUP_REMOVED lines=12> */
[----:B------:R4:W1:Y:S02]  /*3a60*/  LDSM.16.M88.4 R236, [R240+0x16000] ;  /* 0x01600000f0ec783b */ /* 0x0008640000000200 */
[----:B----4-:R-:W-:Y:S01]  /*3a70*/  CS2R R28, SRZ ;  /* 0x00000000001c7805 */ /* 0x010fe2000001ff00 */
[----:B------:R-:W-:Y:S01]  /*3a80*/  CS2R R34, SRZ ;  /* 0x0000000000227805 */ /* 0x000fe2000001ff00 */
[----:B------:R-:W-:Y:S01]  /*3a90*/  CS2R R32, SRZ ;  /* 0x0000000000207805 */ /* 0x000fe2000001ff00 */
[----:B------:R-:W4:Y:S01]  /*3aa0*/  LDSM.16.M88.4 R240, [R240+0x16800] ;  /* 0x01680000f0f0783b */ /* 0x000f220000000200 */
[----:B------:R-:W-:Y:S01]  /*3ab0*/  CS2R R26, SRZ ;  /* 0x00000000001a7805 */ /* 0x000fe2000001ff00 */
[----:B------:R-:W-:Y:S01]  /*3ac0*/  CS2R R24, SRZ ;  /* 0x0000000000187805 */ /* 0x000fe2000001ff00 */
[----:B------:R-:W-:Y:S01]  /*3ad0*/  CS2R R22, SRZ ;  /* 0x0000000000167805 */ /* 0x000fe2000001ff00 */
[----:B------:R1:W-:Y:S01]  /*3ae0*/  STL [R1+0x84], R4 ;  /* 0x0000840401007387 */ /* 0x0003e20000100800 */
[----:B------:R-:W-:Y:S01]  /*3af0*/  CS2R R20, SRZ ;  /* 0x0000000000147805 */ /* 0x000fe2000001ff00 */
[----:B------:R-:W-:-:S02]  /*3b00*/  UMOV UR6, URZ ;  /* 0x0000003f00067c82 */ /* 0x000fc40008000000 */
[----:B------:R-:W-:Y:S01]  /*3b10*/  UISETP.GE.AND UP1, UPT, UR13, UR7, UPT ;  /* 0x000000070d00728c */ /* 0x000fe2000bf26270 */
        /* <DEDUP_REMOVED lines=11> */
[----:B------:R2:W1:Y:S01]  /*3bd0*/  LDSM.16.M88.4 R224, [R11+0x16800] ;  /* 0x016800000be0783b */ /* 0x0004620000000200 */
[----:B---3--:R-:W-:-:S04]  /*3be0*/  @P0 FMUL.FTZ R5, R8, R9 ;  /* 0x0000000908050220 */ /* 0x008fc80000410000 */
[----:B------:R-:W3:Y:S02]  /*3bf0*/  @P0 R2UR UR14, R5 ;  /* 0x00000000050e03c2 */ /* 0x000ee400000e0000 */
[----:B--234-:R-:W-:-:S05]  /*3c00*/  @UP0 UMOV UR6, UR14 ;  /* 0x0000000e00060c82 */ /* 0x01cfca0008000000 */
.L_x_149:
[----:B------:R-:W2:Y:S01]  /*3c10*/  LDL R90, [R1] ;  /* 0x00000000015a7983 */ /* 0x000ea20000100800 */
[----:B------:R-:W-:Y:S01]  /*3c20*/  PLOP3.LUT P4, PT, PT, PT, UP1, 0x80, 0x0 ;  /* 0x000000000000781c */ /* 0x000fe20003f8f018 */
[----:B------:R-:W-:Y:S01]  /*3c30*/  UISETP.GE.AND UP0, UPT, UR8, 0x1, UPT ;  /* 0x000000010800788c */ /* 0x000fe2000bf06270 */
[----:B------:R-:W-:Y:S01]  /*3c40*/  PLOP3.LUT P5, PT, PT, PT, UP1, 0x80, 0x0 ;  /* 0x000000000000781c */ /* 0x000fe20003faf018 */
[----:B------:R-:W3:Y:S01]  /*3c50*/  LDL R244, [R1+0x8] ;  /* 0x0000080001f47983 */ /* 0x000ee20000100800 */
[----:B------:R-:W-:Y:S03]  /*3c60*/  PLOP3.LUT P6, PT, PT, PT, UP1, 0x80, 0x0 ;  /* 0x000000000000781c */ /* 0x000fe60003fcf018 */
[----:B------:R-:W4:Y:S04]  /*3c70*/  LDL R89, [R1+0x4] ;  /* 0x0000040001597983 */ /* 0x000f280000100800 */
[----:B-----5:R-:W5:Y:S04]  /*3c80*/  LDL R99, [R1+0xc] ;  /* 0x00000c0001637983 */ /* 0x020f680000100800 */
[----:B------:R-:W4:Y:S04]  /*3c90*/  LDL R98, [R1+0x18] ;  /* 0x0000180001627983 */ /* 0x000f280000100800 */
[----:B------:R-:W4:Y:S04]  /*3ca0*/  LDL R91, [R1+0x10] ;  /* 0x00001000015b7983 */ /* 0x000f280000100800 */
[----:B------:R-:W4:Y:S04]  /*3cb0*/  LDL R97, [R1+0x14] ;  /* 0x0000140001617983 */ /* 0x000f280000100800 */
[----:B------:R-:W0:Y:S08]  /*3cc0*/  LDGDEPBAR ;  /* 0x00000000000079af */ /* 0x000e300000000000 */
[----:B------:R-:W4:Y:S04]  /*3cd0*/  LDL R88, [R1+0x84] ;  /* 0x0000840001587983 */ /* 0x000f280000100800 */
[----:B------:R-:W4:Y:S04]  /*3ce0*/  LDL R94, [R1+0x38] ;  /* 0x00003800015e7983 */ /* 0x000f280000100800 */
[----:B------:R-:W4:Y:S04]  /*3cf0*/  LDL R92, [R1+0x64] ;  /* 0x00006400015c7983 */ /* 0x000f280000100800 */
[----:B------:R-:W4:Y:S04]  /*3d00*/  LDL R96, [R1+0x3c] ;  /* 0x00003c0001607983 */ /* 0x000f280000100800 */
[----:B------:R-:W4:Y:S01]  /*3d10*/  LDL R95, [R1+0x60] ;  /* 0x00006000015f7983 */ /* 0x000f220000100800 */
[----:B------:R-:W-:Y:S04]  /*3d20*/  DEPBAR.LE SB0, 0x0 ;  /* 0x000080000000791a */ /* 0x000fe80000000000 */
[----:B------:R-:W-:Y:S08]  /*3d30*/  BAR.SYNC.DEFER_BLOCKING 0x0 ;  /* 0x0000000000007b1d */ /* 0x000ff00000010000 */
[----:B------:R-:W-:Y:S08]  /*3d40*/  LDSM.16.M88.4 R84, [R252+0xc000] ;  /* 0x00c00000fc54783b */ /* 0x000ff00000000200 */
[----:B-12---:R-:W-:Y:S08]  /*3d50*/  LDSM.16.M88.4 R8, [R90+0xc000] ;  /* 0x00c000005a08783b */ /* 0x006ff00000000200 */
[----:B---3--:R-:W2:Y:S08]  /*3d60*/  LDSM.16.M88.4 R16, [R244] ;  /* 0x00000000f410783b */ /* 0x008eb00000000200 */
[----:B------:R-:W3:Y:S08]  /*3d70*/  LDSM.16.M88.4 R68, [R90+0xc800] ;  /* 0x00c800005a44783b */ /* 0x000ef00000000200 */
[----:B-----5:R-:W-:Y:S08]  /*3d80*/  LDSM.16.M88.4 R72, [R99] ;  /* 0x000000006348783b */ /* 0x020ff00000000200 */
[----:B----4-:R-:W4:Y:S08]  /*3d90*/  LDSM.16.M88.4 R76, [R89+0xc000] ;  /* 0x00c00000594c783b */ /* 0x010f300000000200 */
[----:B------:R-:W-:Y:S01]  /*3da0*/  LDSM.16.M88.4 R80, [R98] ;  /* 0x000000006250783b */ /* 0x000fe20000000200 */
[----:B------:R-:W-:Y:S01]  /*3db0*/  @P5 ISETP.GE.AND P5, PT, R94, UR7, PT ;  /* 0x000000075e005c0c */ /* 0x000fe2000bfa6270 */
[C---:B-12---:R-:W-:Y:S08]  /*3dc0*/  HMMA.16816.F32 R4, R16.reuse, R8, RZ ;  /* 0x000000081004723c */ /* 0x046ff000000018ff */
[C---:B------:R-:W-:Y:S08]  /*3dd0*/  HMMA.16816.F32 R8, R16.reuse, R10, RZ ;  /* 0x0000000a1008723c */ /* 0x040ff000000018ff */
[C---:B---3--:R-:W-:Y:S08]  /*3de0*/  HMMA.16816.F32 R12, R16.reuse, R68, RZ ;  /* 0x00000044100c723c */ /* 0x048ff000000018ff */
[----:B------:R-:W-:Y:S01]  /*3df0*/  HMMA.16816.F32 R16, R16, R70, RZ ;  /* 0x000000461010723c */ /* 0x000fe200000018ff */
[----:B------:R-:W1:Y:S07]  /*3e00*/  LDSM.16.M88.4 R68, [R89+0xc800] ;  /* 0x00c800005944783b */ /* 0x000e6e0000000200 */
[C---:B----4-:R-:W-:Y:S08]  /*3e10*/  HMMA.16816.F32 R4, R72.reuse, R76, R4 ;  /* 0x0000004c4804723c */ /* 0x050ff00000001804 */
[C---:B------:R-:W-:Y:S01]  /*3e20*/  HMMA.16816.F32 R8, R72.reuse, R78, R8 ;  /* 0x0000004e4808723c */ /* 0x040fe20000001808 */
[----:B------:R-:W2:Y:S07]  /*3e30*/  LDSM.16.M88.4 R76, [R252+0xc800] ;  /* 0x00c80000fc4c783b */ /* 0x000eae0000000200 */
[C---:B-1----:R-:W-:Y:S08]  /*3e40*/  HMMA.16816.F32 R12, R72.reuse, R68, R12 ;  /* 0x00000044480c723c */ /* 0x042ff0000000180c */
[----:B------:R-:W-:Y:S01]  /*3e50*/  HMMA.16816.F32 R16, R72, R70, R16 ;  /* 0x000000464810723c */ /* 0x000fe20000001810 */
[----:B------:R-:W-:Y:S07]  /*3e60*/  LDSM.16.M88.4 R68, [R97] ;  /* 0x000000006144783b */ /* 0x000fee0000000200 */
[C---:B------:R-:W-:Y:S01]  /*3e70*/  HMMA.16816.F32 R4, R80.reuse, R84, R4 ;  /* 0x000000545004723c */ /* 0x040fe20000001804 */
[----:B------:R-:W1:Y:S07]  /*3e80*/  LDSM.16.M88.4 R72, [R91+0xc000] ;  /* 0x00c000005b48783b */ /* 0x000e6e0000000200 */
[C---:B------:R-:W-:Y:S01]  /*3e90*/  HMMA.16816.F32 R8, R80.reuse, R86, R8 ;  /* 0x000000565008723c */ /* 0x040fe20000001808 */
[----:B------:R-:W3:Y:S07]  /*3ea0*/  LDSM.16.M88.4 R84, [R91+0xc800] ;  /* 0x00c800005b54783b */ /* 0x000eee0000000200 */
[C---:B--2---:R-:W-:Y:S08]  /*3eb0*/  HMMA.16816.F32 R12, R80.reuse, R76, R12 ;  /* 0x0000004c500c723c */ /* 0x044ff0000000180c */
[----:B------:R-:W-:Y:S01]  /*3ec0*/  HMMA.16816.F32 R16, R80, R78, R16 ;  /* 0x0000004e5010723c */ /* 0x000fe20000001810 */
[----:B------:R-:W-:Y:S08]  /*3ed0*/  LDSM.16.M88.4 R76, [R244+0x2000] ;  /* 0x00200000f44c783b */ /* 0x000ff00000000200 */
[----:B------:R-:W2:Y:S01]  /*3ee0*/  LDSM.16.M88.4 R80, [R90+0xe000] ;  /* 0x00e000005a50783b */ /* 0x000ea20000000200 */
[C---:B-1----:R-:W-:Y:S08]  /*3ef0*/  HMMA.16816.F32 R4, R68.reuse, R72, R4 ;  /* 0x000000484404723c */ /* 0x042ff00000001804 */
[C---:B------:R-:W-:Y:S01]  /*3f00*/  HMMA.16816.F32 R8, R68.reuse, R74, R8 ;  /* 0x0000004a4408723c */ /* 0x040fe20000001808 */
[----:B------:R-:W-:Y:S07]  /*3f10*/  LDSM.16.M88.4 R72, [R99+0x2000] ;  /* 0x002000006348783b */ /* 0x000fee0000000200 */
[C---:B---3--:R-:W-:Y:S08]  /*3f20*/  HMMA.16816.F32 R12, R68.reuse, R84, R12 ;  /* 0x00000054440c723c */ /* 0x048ff0000000180c */
[----:B------:R-:W-:Y:S01]  /*3f30*/  HMMA.16816.F32 R16, R68, R86, R16 ;  /* 0x000000564410723c */ /* 0x000fe20000001810 */
[----:B------:R-:W1:Y:S07]  /*3f40*/  LDSM.16.M88.4 R68, [R90+0xe800] ;  /* 0x00e800005a44783b */ /* 0x000e6e0000000200 */
[C---:B--2---:R-:W-:Y:S01]  /*3f50*/  HMMA.16816.F32 R4, R76.reuse, R80, R4 ;  /* 0x000000504c04723c */ /* 0x044fe20000001804 */
[----:B------:R-:W2:Y:S07]  /*3f60*/  LDSM.16.M88.4 R84, [R89+0xe000] ;  /* 0x00e000005954783b */ /* 0x000eae0000000200 */
[C---:B------:R-:W-:Y:S01]  /*3f70*/  HMMA.16816.F32 R8, R76.reuse, R82, R8 ;  /* 0x000000524c08723c */ /* 0x040fe20000001808 */
[----:B------:R-:W3:Y:S07]  /*3f80*/  LDSM.16.M88.4 R80, [R89+0xe800] ;  /* 0x00e800005950783b */ /* 0x000eee0000000200 */
[C---:B-1----:R-:W-:Y:S08]  /*3f90*/  HMMA.16816.F32 R12, R76.reuse, R68, R12 ;  /* 0x000000444c0c723c */ /* 0x042ff0000000180c */
[----:B------:R-:W-:Y:S01]  /*3fa0*/  HMMA.16816.F32 R16, R76, R70, R16 ;  /* 0x000000464c10723c */ /* 0x000fe20000001810 */
[----:B------:R-:W-:Y:S07]  /*3fb0*/  LDSM.16.M88.4 R68, [R98+0x2000] ;  /* 0x002000006244783b */ /* 0x000fee0000000200 */
[C---:B--2---:R-:W-:Y:S01]  /*3fc0*/  HMMA.16816.F32 R4, R72.reuse, R84, R4 ;  /* 0x000000544804723c */ /* 0x044fe20000001804 */
[----:B------:R-:W1:Y:S07]  /*3fd0*/  LDSM.16.M88.4 R76, [R252+0xe000] ;  /* 0x00e00000fc4c783b */ /* 0x000e6e0000000200 */
[C---:B------:R-:W-:Y:S01]  /*3fe0*/  HMMA.16816.F32 R8, R72.reuse, R86, R8 ;  /* 0x000000564808723c */ /* 0x040fe20000001808 */
[----:B------:R-:W2:Y:S07]  /*3ff0*/  LDSM.16.M88.4 R84, [R252+0xe800] ;  /* 0x00e80000fc54783b */ /* 0x000eae0000000200 */
[C---:B---3--:R-:W-:Y:S08]  /*4000*/  HMMA.16816.F32 R12, R72.reuse, R80, R12 ;  /* 0x00000050480c723c */ /* 0x048ff0000000180c */
[----:B------:R-:W-:Y:S01]  /*4010*/  HMMA.16816.F32 R16, R72, R82, R16 ;  /* 0x000000524810723c */ /* 0x000fe20000001810 */
[----:B------:R-:W-:Y:S08]  /*4020*/  LDSM.16.M88.4 R72, [R97+0x2000] ;  /* 0x002000006148783b */ /* 0x000ff00000000200 */
[----:B------:R-:W3:Y:S01]  /*4030*/  LDSM.16.M88.4 R80, [R91+0xe000] ;  /* 0x00e000005b50783b */ /* 0x000ee20000000200 */
[C---:B-1----:R-:W-:Y:S08]  /*4040*/  HMMA.16816.F32 R4, R68.reuse, R76, R4 ;  /* 0x0000004c4404723c */ /* 0x042ff00000001804 */
[C---:B------:R-:W-:Y:S01]  /*4050*/  HMMA.16816.F32 R8, R68.reuse, R78, R8 ;  /* 0x0000004e4408723c */ /* 0x040fe20000001808 */
[----:B------:R-:W1:Y:S07]  /*4060*/  LDSM.16.M88.4 R76, [R91+0xe800] ;  /* 0x00e800005b4c783b */ /* 0x000e6e0000000200 */
[C---:B--2---:R-:W-:Y:S08]  /*4070*/  HMMA.16816.F32 R12, R68.reuse, R84, R12 ;  /* 0x00000054440c723c */ /* 0x044ff0000000180c */
[----:B------:R-:W-:Y:S01]  /*4080*/  HMMA.16816.F32 R16, R68, R86, R16 ;  /* 0x000000564410723c */ /* 0x000fe20000001810 */
[----:B------:R-:W-:Y:S07]  /*4090*/  LDSM.16.M88.4 R84, [R90+0x10000] ;  /* 0x010000005a54783b */ /* 0x000fee0000000200 */
[C---:B---3--:R-:W-:Y:S01]  /*40a0*/  HMMA.16816.F32 R4, R72.reuse, R80, R4 ;  /* 0x000000504804723c */ /* 0x048fe20000001804 */
[----:B------:R-:W2:Y:S07]  /*40b0*/  LDSM.16.M88.4 R68, [R244+0x4000] ;  /* 0x00400000f444783b */ /* 0x000eae0000000200 */
[C---:B------:R-:W-:Y:S01]  /*40c0*/  HMMA.16816.F32 R8, R72.reuse, R82, R8 ;  /* 0x000000524808723c */ /* 0x040fe20000001808 */
[----:B------:R3:W4:Y:S07]  /*40d0*/  LDSM.16.M88.4 R80, [R90+0x10800] ;  /* 0x010800005a50783b */ /* 0x00072e0000000200 */
[C---:B-1----:R-:W-:Y:S08]  /*40e0*/  HMMA.16816.F32 R12, R72.reuse, R76, R12 ;  /* 0x0000004c480c723c */ /* 0x042ff0000000180c */
[----:B------:R-:W-:Y:S01]  /*40f0*/  HMMA.16816.F32 R16, R72, R78, R16 ;  /* 0x0000004e4810723c */ /* 0x000fe20000001810 */
[----:B------:R-:W-:Y:S08]  /*4100*/  LDSM.16.M88.4 R72, [R99+0x4000] ;  /* 0x004000006348783b */ /* 0x000ff00000000200 */
[----:B---3--:R-:W3:Y:S04]  /*4110*/  LDL R90, [R1+0x68] ;  /* 0x00006800015a7983 */ /* 0x008ee80000100800 */
[----:B------:R-:W1:Y:S01]  /*4120*/  LDSM.16.M88.4 R76, [R89+0x10000] ;  /* 0x01000000594c783b */ /* 0x000e620000000200 */
[C---:B--2---:R-:W-:Y:S08]  /*4130*/  HMMA.16816.F32 R4, R68.reuse, R84, R4 ;  /* 0x000000544404723c */ /* 0x044ff00000001804 */
[C---:B------:R-:W-:Y:S01]  /*4140*/  HMMA.16816.F32 R8, R68.reuse, R86, R8 ;  /* 0x000000564408723c */ /* 0x040fe20000001808 */
[----:B------:R-:W2:Y:S07]  /*4150*/  LDSM.16.M88.4 R84, [R89+0x10800] ;  /* 0x010800005954783b */ /* 0x000eae0000000200 */
[C---:B----4-:R-:W-:Y:S08]  /*4160*/  HMMA.16816.F32 R12, R68.reuse, R80, R12 ;  /* 0x00000050440c723c */ /* 0x050ff0000000180c */
[----:B------:R-:W-:Y:S01]  /*4170*/  HMMA.16816.F32 R16, R68, R82, R16 ;  /* 0x000000524410723c */ /* 0x000fe20000001810 */
[----:B------:R-:W-:Y:S08]  /*4180*/  LDSM.16.M88.4 R68, [R98+0x4000] ;  /* 0x004000006244783b */ /* 0x000ff00000000200 */
[----:B------:R-:W4:Y:S01]  /*4190*/  LDSM.16.M88.4 R80, [R252+0x10000] ;  /* 0x01000000fc50783b */ /* 0x000f220000000200 */
[C---:B-1----:R-:W-:Y:S08]  /*41a0*/  HMMA.16816.F32 R4, R72.reuse, R76, R4 ;  /* 0x0000004c4804723c */ /* 0x042ff00000001804 */
[C---:B------:R-:W-:Y:S01]  /*41b0*/  HMMA.16816.F32 R8, R72.reuse, R78, R8 ;  /* 0x0000004e4808723c */ /* 0x040fe20000001808 */
[----:B------:R-:W1:Y:S07]  /*41c0*/  LDSM.16.M88.4 R76, [R252+0x10800] ;  /* 0x01080000fc4c783b */ /* 0x000e6e0000000200 */
[C---:B--2---:R-:W-:Y:S07]  /*41d0*/  HMMA.16816.F32 R12, R72.reuse, R84, R12 ;  /* 0x00000054480c723c */ /* 0x044fee000000180c */
[----:B------:R-:W-:Y:S01]  /*41e0*/  IMAD.U32 R84, RZ, RZ, UR8 ;  /* 0x00000008ff547e24 */ /* 0x000fe2000f8e00ff */
[----:B------:R-:W-:Y:S04]  /*41f0*/  HMMA.16816.F32 R16, R72, R86, R16 ;  /* 0x000000564810723c */ /* 0x000fe80000001810 */
[----:B------:R-:W-:Y:S05]  /*4200*/  IMAD R84, R84, 0x40, R88 ;  /* 0x0000004054547824 */ /* 0x000fea00078e0258 */
[----:B------:R-:W-:Y:S01]  /*4210*/  IADD3 R72, R84, -0x1, RZ ;  /* 0xffffffff54487810 */ /* 0x000fe20007ffe0ff */
[C---:B----4-:R-:W-:Y:S05]  /*4220*/  HMMA.16816.F32 R4, R68.reuse, R80, R4 ;  /* 0x000000504404723c */ /* 0x050fea0000001804 */
[----:B------:R-:W-:Y:S02]  /*4230*/  ISETP.GE.AND P0, PT, R72, RZ, PT ;  /* 0x000000ff4800720c */ /* 0x000fe40003f06270 */
[----:B------:R-:W-:Y:S01]  /*4240*/  IADD3 R86, R84, 0x8, RZ ;  /* 0x0000000854567810 */ /* 0x000fe20007ffe0ff */
[C---:B------:R-:W-:Y:S01]  /*4250*/  HMMA.16816.F32 R8, R68.reuse, R82, R8 ;  /* 0x000000524408723c */ /* 0x040fe20000001808 */
[----:B------:R-:W-:Y:S02]  /*4260*/  LDSM.16.M88.4 R80, [R91+0x10000] ;  /* 0x010000005b50783b */ /* 0x000fe40000000200 */
[----:B------:R-:W-:Y:S02]  /*4270*/  ISETP.GE.AND P1, PT, R86, RZ, PT ;  /* 0x000000ff5600720c */ /* 0x000fe40003f26270 */
[C---:B------:R-:W-:Y:S02]  /*4280*/  IADD3 R85, R84.reuse, 0x7, RZ ;  /* 0x0000000754557810 */ /* 0x040fe40007ffe0ff */
[----:B------:R-:W-:Y:S01]  /*4290*/  IABS R88, R84 ;  /* 0x0000005400587213 */ /* 0x000fe20000000000 */
[C---:B-1----:R-:W-:Y:S04]  /*42a0*/  HMMA.16816.F32 R12, R68.reuse, R76, R12 ;  /* 0x0000004c440c723c */ /* 0x042fe8000000180c */
[C---:B------:R-:W-:Y:S01]  /*42b0*/  @!P0 IADD3 R72, -R84.reuse, 0x1, RZ ;  /* 0x0000000154488810 */ /* 0x040fe20007ffe1ff */
[----:B------:R-:W1:Y:S01]  /*42c0*/  I2F R88, R88 ;  /* 0x0000005800587306 */ /* 0x000e620000201400 */
[----:B------:R-:W-:Y:S02]  /*42d0*/  ISETP.GE.AND P0, PT, R85, RZ, PT ;  /* 0x000000ff5500720c */ /* 0x000fe40003f06270 */
[----:B------:R-:W-:Y:S04]  /*42e0*/  HMMA.16816.F32 R16, R68, R78, R16 ;  /* 0x0000004e4410723c */ /* 0x000fe80000001810 */
[C---:B------:R-:W-:Y:S02]  /*42f0*/  IADD3 R76, R84.reuse, -0x8, RZ ;  /* 0xfffffff8544c7810 */ /* 0x040fe40007ffe0ff */
[C---:B------:R-:W-:Y:S01]  /*4300*/  IADD3 R77, R84.reuse, -0x9, RZ ;  /* 0xfffffff7544d7810 */ /* 0x040fe20007ffe0ff */
[----:B------:R2:W4:Y:S01]  /*4310*/  I2F R87, R72 ;  /* 0x0000004800577306 */ /* 0x0005220000201400 */
[----:B------:R-:W-:Y:S02]  /*4320*/  @!P1 IADD3 R86, -R84, -0x8, RZ ;  /* 0xfffffff854569810 */ /* 0x000fe40007ffe1ff */
[----:B------:R-:W-:Y:S02]  /*4330*/  ISETP.GE.AND P1, PT, R76, RZ, PT ;  /* 0x000000ff4c00720c */ /* 0x000fe40003f26270 */
[C---:B------:R-:W-:Y:S02]  /*4340*/  @!P0 IADD3 R85, -R84.reuse, -0x7, RZ ;  /* 0xfffffff954558810 */ /* 0x040fe40007ffe1ff */
[----:B------:R-:W-:Y:S02]  /*4350*/  ISETP.GE.AND P0, PT, R77, RZ, PT ;  /* 0x000000ff4d00720c */ /* 0x000fe40003f06270 */
[C---:B------:R-:W-:Y:S01]  /*4360*/  IADD3 R69, R84.reuse, -0x18, RZ ;  /* 0xffffffe854457810 */ /* 0x040fe20007ffe0ff */
[----:B------:R-:W-:Y:S01]  /*4370*/  I2F R89, R85 ;  /* 0x0000005500597306 */ /* 0x000fe20000201400 */
[C---:B------:R-:W-:Y:S02]  /*4380*/  IADD3 R71, R84.reuse, -0x10, RZ ;  /* 0xfffffff054477810 */ /* 0x040fe40007ffe0ff */
[----:B------:R-:W-:Y:S02]  /*4390*/  ISETP.GE.AND P3, PT, R69, RZ, PT ;  /* 0x000000ff4500720c */ /* 0x000fe40003f66270 */
[C---:B------:R-:W-:Y:S02]  /*43a0*/  IADD3 R70, R84.reuse, -0x11, RZ ;  /* 0xffffffef54467810 */ /* 0x040fe40007ffe0ff */
[C---:B------:R-:W-:Y:S02]  /*43b0*/  IADD3 R68, R84.reuse, -0x19, RZ ;  /* 0xffffffe754447810 */ /* 0x040fe40007ffe0ff */
[C---:B------:R-:W-:Y:S01]  /*43c0*/  @!P1 IADD3 R76, -R84.reuse, 0x8, RZ ;  /* 0x00000008544c9810 */ /* 0x040fe20007ffe1ff */
[----:B------:R-:W5:Y:S01]  /*43d0*/  I2F R86, R86 ;  /* 0x0000005600567306 */ /* 0x000f620000201400 */
[----:B------:R-:W-:Y:S02]  /*43e0*/  ISETP.GE.AND P1, PT, R71, RZ, PT ;  /* 0x000000ff4700720c */ /* 0x000fe40003f26270 */
[----:B------:R-:W-:Y:S01]  /*43f0*/  @!P0 IADD3 R77, -R84, 0x9, RZ ;  /* 0x00000009544d8810 */ /* 0x000fe20007ffe1ff */
[----:B--2---:R-:W2:Y:S01]  /*4400*/  LDSM.16.M88.4 R72, [R97+0x4000] ;  /* 0x004000006148783b */ /* 0x004ea20000000200 */
[----:B------:R-:W-:Y:S02]  /*4410*/  ISETP.GE.AND P0, PT, R70, RZ, PT ;  /* 0x000000ff4600720c */ /* 0x000fe40003f06270 */
[----:B------:R-:W-:Y:S02]  /*4420*/  ISETP.GE.AND P2, PT, R68, RZ, PT ;  /* 0x000000ff4400720c */ /* 0x000fe40003f46270 */
[C---:B------:R-:W-:Y:S01]  /*4430*/  @!P3 IADD3 R69, -R84.reuse, 0x18, RZ ;  /* 0x000000185445b810 */ /* 0x040fe20007ffe1ff */
[----:B------:R1:W1:Y:S01]  /*4440*/  I2F R85, R76 ;  /* 0x0000004c00557306 */ /* 0x0002620000201400 */
[----:B------:R-:W-:Y:S03]  /*4450*/  PLOP3.LUT P3, PT, PT, PT, UP1, 0x80, 0x0 ;  /* 0x000000000000781c */ /* 0x000fe60003f6f018 */
[C---:B------:R-:W-:Y:S02]  /*4460*/  @!P1 IADD3 R71, -R84.reuse, 0x10, RZ ;  /* 0x0000001054479810 */ /* 0x040fe40007ffe1ff */
[----:B------:R-:W-:Y:S02]  /*4470*/  PLOP3.LUT P1, PT, PT, PT, UP1, 0x80, 0x0 ;  /* 0x000000000000781c */ /* 0x000fe40003f2f018 */
[C---:B------:R-:W-:Y:S02]  /*4480*/  @!P0 IADD3 R70, -R84.reuse, 0x11, RZ ;  /* 0x0000001154468810 */ /* 0x040fe40007ffe1ff */
[----:B------:R-:W-:Y:S01]  /*4490*/  @!P2 IADD3 R68, -R84, 0x19, RZ ;  /* 0x000000195444a810 */ /* 0x000fe20007ffe1ff */
[----:B------:R-:W-:Y:S01]  /*44a0*/  I2F R78, R71 ;  /* 0x00000047004e7306 */ /* 0x000fe20000201400 */
[C---:B------:R-:W-:Y:S02]  /*44b0*/  FSETP.NEU.FTZ.AND P2, PT, R92.reuse, -INF , PT ;  /* 0xff8000005c00780b */ /* 0x040fe40003f5d000 */
[----:B------:R-:W-:Y:S07]  /*44c0*/  PLOP3.LUT P0, PT, PT, PT, UP1, 0x80, 0x0 ;  /* 0x000000000000781c */ /* 0x000fee0003f0f018 */
[----:B------:R-:W4:Y:S01]  /*44d0*/  I2F R79, R77 ;  /* 0x0000004d004f7306 */ /* 0x000f220000201400 */
[----:B-1----:R-:W-:Y:S05]  /*44e0*/  FMUL.FTZ R76, R92, 1.4426950216293334961 ;  /* 0x3fb8aa3b5c4c7820 */ /* 0x002fea0000410000 */
[----:B------:R-:W-:Y:S04]  /*44f0*/  FSEL R76, R76, RZ, P2 ;  /* 0x000000ff4c4c7208 */ /* 0x000fe80001000000 */
[----:B------:R-:W1:Y:S01]  /*4500*/  I2F R77, R70 ;  /* 0x00000046004d7306 */ /* 0x000e620000201400 */
[C---:B--2---:R-:W-:Y:S09]  /*4510*/  HMMA.16816.F32 R4, R72.reuse, R80, R4 ;  /* 0x000000504804723c */ /* 0x044ff20000001804 */
[----:B------:R2:W-:Y:S01]  /*4520*/  I2F R81, R69 ;  /* 0x0000004500517306 */ /* 0x0005e20000201400 */
[C---:B------:R-:W-:Y:S09]  /*4530*/  HMMA.16816.F32 R8, R72.reuse, R82, R8 ;  /* 0x000000524808723c */ /* 0x040ff20000001808 */
[----:B------:R1:W1:Y:S05]  /*4540*/  I2F R80, R68 ;  /* 0x0000004400507306 */ /* 0x00026a0000201400 */
[----:B------:R-:W-:Y:S02]  /*4550*/  FFMA.FTZ R4, R88, -UR6, R4 ;  /* 0x8000000658047c23 */ /* 0x000fe40008010004 */
[----:B----4-:R-:W-:Y:S02]  /*4560*/  FFMA.FTZ R5, R87, -UR6, R5 ;  /* 0x8000000657057c23 */ /* 0x010fe40008010005 */
[----:B-----5:R-:W-:Y:S01]  /*4570*/  FFMA.FTZ R6, R86, -UR6, R6 ;  /* 0x8000000656067c23 */ /* 0x020fe20008010006 */
[----:B------:R-:W-:Y:S01]  /*4580*/  @P0 FSEL R4, R4, -INF , !P5 ;  /* 0xff80000004040808 */ /* 0x000fe20006800000 */
[----:B------:R-:W-:Y:S01]  /*4590*/  FFMA.FTZ R7, R89, -UR6, R7 ;  /* 0x8000000659077c23 */ /* 0x000fe20008010007 */
[----:B--2---:R-:W-:Y:S03]  /*45a0*/  @P1 IADD3 R69, R94, 0x1, RZ ;  /* 0x000000015e451810 */ /* 0x004fe60007ffe0ff */
[----:B------:R-:W-:Y:S01]  /*45b0*/  FFMA.FTZ R8, R85, -UR6, R8 ;  /* 0x8000000655087c23 */ /* 0x000fe20008010008 */
[----:B------:R-:W-:Y:S01]  /*45c0*/  PLOP3.LUT P1, PT, PT, PT, UP1, 0x80, 0x0 ;  /* 0x000000000000781c */ /* 0x000fe20003f2f018 */
[----:B------:R-:W-:Y:S01]  /*45d0*/  FFMA.FTZ R4, R4, c[0x0][0x23c], -R76 ;  /* 0x00008f0004047a23 */ /* 0x000fe2000001084c */
[----:B------:R-:W-:Y:S01]  /*45e0*/  @P4 ISETP.GE.AND P4, PT, R69, UR7, PT ;  /* 0x0000000745004c0c */ /* 0x000fe2000bf86270 */
[----:B------:R-:W-:Y:S01]  /*45f0*/  FFMA.FTZ R10, R88, -UR6, R10 ;  /* 0x80000006580a7c23 */ /* 0x000fe2000801000a */
[----:B------:R-:W-:Y:S01]  /*4600*/  PLOP3.LUT P0, PT, PT, PT, UP1, 0x80, 0x0 ;  /* 0x000000000000781c */ /* 0x000fe20003f0f018 */
[----:B------:R-:W-:Y:S02]  /*4610*/  FFMA.FTZ R9, R79, -UR6, R9 ;  /* 0x800000064f097c23 */ /* 0x000fe40008010009 */
[----:B------:R-:W-:Y:S01]  /*4620*/  FFMA.FTZ R11, R87, -UR6, R11 ;  /* 0x80000006570b7c23 */ /* 0x000fe2000801000b */
[----:B-1----:R1:W2:Y:S07]  /*4630*/  LDSM.16.M88.4 R68, [R91+0x10800] ;  /* 0x010800005b44783b */ /* 0x0022ae0000000200 */
[----:B------:R-:W-:Y:S02]  /*4640*/  @P1 FSEL R5, R5, -INF , !P4 ;  /* 0xff80000005051808 */ /* 0x000fe40006000000 */
[----:B------:R-:W-:Y:S02]  /*4650*/  @P0 FSEL R6, R6, -INF , !P5 ;  /* 0xff80000006060808 */ /* 0x000fe40006800000 */
[----:B------:R-:W-:Y:S01]  /*4660*/  PLOP3.LUT P0, PT, PT, PT, UP1, 0x80, 0x0 ;  /* 0x000000000000781c */ /* 0x000fe20003f0f018 */
[----:B------:R-:W-:Y:S01]  /*4670*/  FFMA.FTZ R5, R5, c[0x0][0x23c], -R76 ;  /* 0x00008f0005057a23 */ /* 0x000fe2000001084c */
[----:B------:R-:W-:Y:S02]  /*4680*/  PLOP3.LUT P1, PT, PT, PT, UP1, 0x80, 0x0 ;  /* 0x000000000000781c */ /* 0x000fe40003f2f018 */
[----:B------:R-:W-:Y:S01]  /*4690*/  PLOP3.LUT P5, PT, PT, PT, UP1, 0x80, 0x0 ;  /* 0x000000000000781c */ /* 0x000fe20003faf018 */
[----:B-1----:R1:W-:Y:S10]  /*46a0*/  MUFU.EX2 R91, R4 ;  /* 0x00000004005b7308 */ /* 0x0023f40000000800 */
[----:B------:R-:W-:Y:S02]  /*46b0*/  @P1 FSEL R7, R7, -INF , !P4 ;  /* 0xff80000007071808 */ /* 0x000fe40006000000 */
[----:B------:R-:W-:Y:S02]  /*46c0*/  PLOP3.LUT P4, PT, PT, PT, UP1, 0x80, 0x0 ;  /* 0x000000000000781c */ /* 0x000fe40003f8f018 */
[----:B------:R-:W-:Y:S01]  /*46d0*/  PLOP3.LUT P1, PT, PT, PT, UP1, 0x80, 0x0 ;  /* 0x000000000000781c */ /* 0x000fe20003f2f018 */
[C---:B--2---:R-:W-:Y:S08]  /*46e0*/  HMMA.16816.F32 R12, R72.reuse, R68, R12 ;  /* 0x00000044480c723c */ /* 0x044ff0000000180c */
[----:B------:R-:W-:Y:S01]  /*46f0*/  HMMA.16816.F32 R16, R72, R70, R16 ;  /* 0x000000464810723c */ /* 0x000fe20000001810 */
[----:B------:R-:W2:Y:S04]  /*4700*/  LDL R73, [R1+0x78] ;  /* 0x0000780001497983 */ /* 0x000ea80000100800 */
[----:B------:R-:W4:Y:S11]  /*4710*/  LDL R72, [R1+0x74] ;  /* 0x0000740001487983 */ /* 0x000f360000100800 */
[----:B------:R-:W-:Y:S02]  /*4720*/  FFMA.FTZ R13, R77, -UR6, R13 ;  /* 0x800000064d0d7c23 */ /* 0x000fe4000801000d */
[----:B------:R-:W-:Y:S02]  /*4730*/  FFMA.FTZ R14, R85, -UR6, R14 ;  /* 0x80000006550e7c23 */ /* 0x000fe4000801000e */
[----:B------:R-:W5:Y:S01]  /*4740*/  LDL R85, [R1+0x5c] ;  /* 0x00005c0001557983 */ /* 0x000f620000100800 */
[----:B------:R-:W-:Y:S02]  /*4750*/  FFMA.FTZ R12, R78, -UR6, R12 ;  /* 0x800000064e0c7c23 */ /* 0x000fe4000801000c */
[----:B------:R-:W-:Y:S02]  /*4760*/  FFMA.FTZ R15, R79, -UR6, R15 ;  /* 0x800000064f0f7c23 */ /* 0x000fe4000801000f */
[----:B------:R-:W-:Y:S02]  /*4770*/  FFMA.FTZ R17, R80, -UR6, R17 ;  /* 0x8000000650117c23 */ /* 0x000fe40008010011 */
[----:B------:R-:W-:Y:S02]  /*4780*/  FFMA.FTZ R16, R81, -UR6, R16 ;  /* 0x8000000651107c23 */ /* 0x000fe40008010010 */
[----:B------:R-:W-:Y:S02]  /*4790*/  FFMA.FTZ R18, R78, -UR6, R18 ;  /* 0x800000064e127c23 */ /* 0x000fe40008010012 */
[----:B------:R-:W-:Y:S01]  /*47a0*/  FFMA.FTZ R19, R77, -UR6, R19 ;  /* 0x800000064d137c23 */ /* 0x000fe20008010013 */
[C---:B---3--:R-:W-:Y:S01]  /*47b0*/  FSETP.NEU.FTZ.AND P2, PT, R90.reuse, -INF , PT ;  /* 0xff8000005a00780b */ /* 0x048fe20003f5d000 */
[----:B-1----:R-:W-:Y:S02]  /*47c0*/  FMUL.FTZ R4, R90, 1.4426950216293334961 ;  /* 0x3fb8aa3b5a047820 */ /* 0x002fe40000410000 */
[----:B------:R1:W3:Y:S03]  /*47d0*/  MUFU.EX2 R90, R5 ;  /* 0x00000005005a7308 */ /* 0x0002e60000000800 */
[----:B------:R-:W-:Y:S02]  /*47e0*/  FSEL R4, R4, RZ, P2 ;  /* 0x000000ff04047208 */ /* 0x000fe40001000000 */
[----:B------:R-:W-:Y:S03]  /*47f0*/  PLOP3.LUT P2, PT, PT, PT, UP1, 0x80, 0x0 ;  /* 0x000000000000781c */ /* 0x000fe60003f4f018 */
[--C-:B------:R-:W-:Y:S02]  /*4800*/  FFMA.FTZ R6, R6, c[0x0][0x23c], -R4.reuse ;  /* 0x00008f0006067a23 */ /* 0x100fe40000010804 */
[----:B------:R-:W-:Y:S02]  /*4810*/  FFMA.FTZ R7, R7, c[0x0][0x23c], -R4 ;  /* 0x00008f0007077a23 */ /* 0x000fe40000010804 */
[----:B------:R3:W-:Y:S10]  /*4820*/  MUFU.EX2 R93, R6 ;  /* 0x00000006005d7308 */ /* 0x0007f40000000800 */
[----:B------:R-:W3:Y:S01]  /*4830*/  MUFU.EX2 R92, R7 ;  /* 0x00000007005c7308 */ /* 0x000ee20000000800 */
[C---:B-1----:R-:W-:Y:S02]  /*4840*/  @P3 IADD3 R5, R94.reuse, 0x8, RZ ;  /* 0x000000085e053810 */ /* 0x042fe40007ffe0ff */
[----:B------:R-:W-:Y:S02]  /*4850*/  PLOP3.LUT P3, PT, PT, PT, UP1, 0x80, 0x0 ;  /* 0x000000000000781c */ /* 0x000fe40003f6f018 */
[----:B------:R-:W-:Y:S02]  /*4860*/  @P6 ISETP.GE.AND P6, PT, R5, UR7, PT ;  /* 0x0000000705006c0c */ /* 0x000fe4000bfc6270 */
[----:B------:R-:W-:Y:S02]  /*4870*/  @P2 IADD3 R5, R94, 0x9, RZ ;  /* 0x000000095e052810 */ /* 0x000fe40007ffe0ff */
[----:B------:R-:W-:Y:S02]  /*4880*/  PLOP3.LUT P2, PT, PT, PT, UP1, 0x80, 0x0 ;  /* 0x000000000000781c */ /* 0x000fe40003f4f018 */
[----:B---3--:R-:W-:Y:S05]  /*4890*/  F2FP.PACK_AB R6, R90, R91 ;  /* 0x0000005b5a06723e */ /* 0x008fea00000000ff */
[----:B------:R-:W-:Y:S02]  /*48a0*/  @P3 ISETP.GE.AND P3, PT, R5, UR7, PT ;  /* 0x0000000705003c0c */ /* 0x000fe4000bf66270 */
[----:B------:R-:W-:Y:S01]  /*48b0*/  @P0 FSEL R8, R8, -INF , !P6 ;  /* 0xff80000008080808 */ /* 0x000fe20007000000 */
[----:B------:R1:W-:Y:S01]  /*48c0*/  STS [R96+0x14000], R6 ;  /* 0x0140000660007388 */ /* 0x0003e20000000800 */
        /* <DEDUP_REMOVED lines=15> */
[----:B------:R-:W-:Y:S04]  /*49c0*/  MUFU.EX2 R86, R9 ;  /* 0x0000000900567308 */ /* 0x000fe80000000800 */
[----:B------:R-:W-:Y:S02]  /*49d0*/  @P1 FSEL R11, R11, -INF , !P3 ;  /* 0xff8000000b0b1808 */ /* 0x000fe40005800000 */
[----:B------:R-:W-:Y:S02]  /*49e0*/  PLOP3.LUT P3, PT, PT, PT, UP1, 0x80, 0x0 ;  /* 0x000000000000781c */ /* 0x000fe40003f6f018 */
[----:B------:R-:W-:Y:S01]  /*49f0*/  @P6 ISETP.GE.AND P6, PT, R5, UR7, PT ;  /* 0x0000000705006c0c */ /* 0x000fe2000bfc6270 */
[----:B------:R-:W-:Y:S01]  /*4a00*/  FFMA.FTZ R11, R11, c[0x0][0x23c], -R4 ;  /* 0x00008f000b0b7a23 */ /* 0x000fe20000010804 */
[----:B------:R-:W-:Y:S01]  /*4a10*/  PLOP3.LUT P1, PT, PT, PT, UP1, 0x80, 0x0 ;  /* 0x000000000000781c */ /* 0x000fe20003f2f018 */
[----:B------:R-:W-:Y:S01]  /*4a20*/  MUFU.EX2 R88, R10 ;  /* 0x0000000a00587308 */ /* 0x000fe20000000800 */
[----:B------:R-:W-:Y:S02]  /*4a30*/  @P0 FSEL R12, R12, -INF , !P5 ;  /* 0xff8000000c0c0808 */ /* 0x000fe40006800000 */
[----:B------:R-:W-:Y:S03]  /*4a40*/  PLOP3.LUT P0, PT, PT, PT, UP1, 0x80, 0x0 ;  /* 0x000000000000781c */ /* 0x000fe60003f0f018 */
[--C-:B------:R-:W-:Y:S02]  /*4a50*/  FFMA.FTZ R12, R12, c[0x0][0x23c], -R76.reuse ;  /* 0x00008f000c0c7a23 */ /* 0x100fe4000001084c */
[----:B------:R-:W-:Y:S02]  /*4a60*/  @P3 IADD3 R5, R94, 0x18, RZ ;  /* 0x000000185e053810 */ /* 0x000fe40007ffe0ff */
[----:B------:R-:W-:Y:S01]  /*4a70*/  @P2 FSEL R13, R13, -INF , !P6 ;  /* 0xff8000000d0d2808 */ /* 0x000fe20007000000 */
[----:B------:R-:W3:Y:S01]  /*4a80*/  MUFU.EX2 R87, R11 ;  /* 0x0000000b00577308 */ /* 0x000ee20000000800 */
[----:B------:R-:W-:Y:S02]  /*4a90*/  PLOP3.LUT P2, PT, PT, PT, UP1, 0x80, 0x0 ;  /* 0x000000000000781c */ /* 0x000fe40003f4f018 */
[----:B------:R-:W-:Y:S01]  /*4aa0*/  @P1 FSEL R14, R14, -INF , !P5 ;  /* 0xff8000000e0e1808 */ /* 0x000fe20006800000 */
[----:B------:R-:W-:Y:S01]  /*4ab0*/  FFMA.FTZ R13, R13, c[0x0][0x23c], -R76 ;  /* 0x00008f000d0d7a23 */ /* 0x000fe2000001084c */
[----:B------:R-:W-:Y:S02]  /*4ac0*/  PLOP3.LUT P1, PT, PT, PT, UP1, 0x80, 0x0 ;  /* 0x000000000000781c */ /* 0x000fe40003f2f018 */
[----:B------:R-:W-:Y:S01]  /*4ad0*/  @P0 FSEL R15, R15, -INF , !P6 ;  /* 0xff8000000f0f0808 */ /* 0x000fe20007000000 */
[--C-:B------:R-:W-:Y:S01]  /*4ae0*/  FFMA.FTZ R14, R14, c[0x0][0x23c], -R4.reuse ;  /* 0x00008f000e0e7a23 */ /* 0x100fe20000010804 */
[----:B------:R-:W-:Y:S01]  /*4af0*/  PLOP3.LUT P0, PT, PT, PT, UP1, 0x80, 0x0 ;  /* 0x000000000000781c */ /* 0x000fe20003f0f018 */
[----:B------:R-:W-:Y:S02]  /*4b00*/  MUFU.EX2 R83, R12 ;  /* 0x0000000c00537308 */ /* 0x000fe40000000800 */
[----:B------:R-:W-:Y:S02]  /*4b10*/  FFMA.FTZ R15, R15, c[0x0][0x23c], -R4 ;  /* 0x00008f000f0f7a23 */ /* 0x000fe40000010804 */
[----:B------:R-:W-:Y:S02]  /*4b20*/  @P2 ISETP.GE.AND P3, PT, R5, UR7, PT ;  /* 0x0000000705002c0c */ /* 0x000fe4000bf66270 */
[----:B------:R-:W-:Y:S02]  /*4b30*/  @P4 IADD3 R5, R94, 0x19, RZ ;  /* 0x000000195e054810 */ /* 0x000fe40007ffe0ff */
[----:B------:R-:W5:Y:S01]  /*4b40*/  LDL R94, [R1+0x58] ;  /* 0x00005800015e7983 */ /* 0x000f620000100800 */
[----:B------:R-:W-:Y:S01]  /*4b50*/  PLOP3.LUT P2, PT, PT, PT, UP1, 0x80, 0x0 ;  /* 0x000000000000781c */ /* 0x000fe20003f4f018 */
[----:B------:R-:W1:Y:S01]  /*4b60*/  MUFU.EX2 R82, R13 ;  /* 0x0000000d00527308 */ /* 0x000e620000000800 */
[----:B------:R-:W-:Y:S02]  /*4b70*/  @P1 ISETP.GE.AND P1, PT, R5, UR7, PT ;  /* 0x0000000705001c0c */ /* 0x000fe4000bf26270 */
[----:B------:R-:W-:Y:S02]  /*4b80*/  F2FP.PACK_AB R5, R92, R93 ;  /* 0x0000005d5c05723e */ /* 0x000fe400000000ff */
[----:B---3--:R-:W-:Y:S03]  /*4b90*/  F2FP.PACK_AB R8, R87, R88 ;  /* 0x000000585708723e */ /* 0x008fe600000000ff */
[----:B------:R3:W-:Y:S02]  /*4ba0*/  STS [R96+0x14400], R5 ;  /* 0x0144000560007388 */ /* 0x0007e40000000800 */
[----:B------:R-:W-:Y:S02]  /*4bb0*/  MUFU.EX2 R84, R14 ;  /* 0x0000000e00547308 */ /* 0x000fe40000000800 */
[----:B------:R-:W-:Y:S02]  /*4bc0*/  @P2 FSEL R16, R16, -INF , !P3 ;  /* 0xff80000010102808 */ /* 0x000fe40005800000 */
[----:B------:R-:W-:Y:S02]  /*4bd0*/  @P0 FSEL R17, R17, -INF , !P1 ;  /* 0xff80000011110808 */ /* 0x000fe40004800000 */
[----:B------:R-:W-:Y:S01]  /*4be0*/  PLOP3.LUT P0, PT, PT, PT, UP1, 0x80, 0x0 ;  /* 0x000000000000781c */ /* 0x000fe20003f0f018 */
[--C-:B------:R-:W-:Y:S01]  /*4bf0*/  FFMA.FTZ R16, R16, c[0x0][0x23c], -R76.reuse ;  /* 0x00008f0010107a23 */ /* 0x100fe2000001084c */
[----:B------:R-:W-:Y:S01]  /*4c00*/  PLOP3.LUT P2, PT, PT, PT, UP1, 0x80, 0x0 ;  /* 0x000000000000781c */ /* 0x000fe20003f4f018 */
[----:B------:R-:W-:Y:S01]  /*4c10*/  FFMA.FTZ R76, R17, c[0x0][0x23c], -R76 ;  /* 0x00008f00114c7a23 */ /* 0x000fe2000001084c */
[----:B------:R-:W3:Y:S01]  /*4c20*/  MUFU.EX2 R81, R15 ;  /* 0x0000000f00517308 */ /* 0x000ee20000000800 */
[----:B-1----:R-:W-:Y:S08]  /*4c30*/  F2FP.PACK_AB R7, R82, R83 ;  /* 0x000000535207723e */ /* 0x002ff000000000ff */
[----:B------:R-:W-:Y:S01]  /*4c40*/  @P0 FSEL R19, R19, -INF , !P1 ;  /* 0xff80000013130808 */ /* 0x000fe20004800000 */
[----:B------:R-:W-:Y:S01]  /*4c50*/  MUFU.EX2 R79, R16 ;  /* 0x00000010004f7308 */ /* 0x000fe20000000800 */
[----:B------:R-:W-:Y:S05]  /*4c60*/  @P2 FSEL R18, R18, -INF , !P3 ;  /* 0xff80000012122808 */ /* 0x000fea0005800000 */
[--C-:B------:R-:W-:Y:S02]  /*4c70*/  FFMA.FTZ R18, R18, c[0x0][0x23c], -R4.reuse ;  /* 0x00008f0012127a23 */ /* 0x100fe40000010804 */
[----:B------:R-:W-:Y:S02]  /*4c80*/  FFMA.FTZ R4, R19, c[0x0][0x23c], -R4 ;  /* 0x00008f0013047a23 */ /* 0x000fe40000010804 */
[----:B------:R-:W1:Y:S01]  /*4c90*/  MUFU.EX2 R76, R76 ;  /* 0x0000004c004c7308 */ /* 0x000e620000000800 */
[----:B---3--:R-:W-:Y:S09]  /*4ca0*/  F2FP.PACK_AB R6, R81, R84 ;  /* 0x000000545106723e */ /* 0x008ff200000000ff */
[----:B------:R3:W-:Y:S10]  /*4cb0*/  MUFU.EX2 R77, R4 ;  /* 0x00000004004d7308 */ /* 0x0007f40000000800 */
[----:B------:R-:W3:Y:S01]  /*4cc0*/  MUFU.EX2 R78, R18 ;  /* 0x00000012004e7308 */ /* 0x000ee20000000800 */
[----:B-1----:R-:W-:Y:S02]  /*4cd0*/  F2FP.PACK_AB R5, R76, R79 ;  /* 0x0000004f4c05723e */ /* 0x002fe400000000ff */
[----:B---3--:R-:W-:Y:S05]  /*4ce0*/  F2FP.PACK_AB R4, R86, R89 ;  /* 0x000000595604723e */ /* 0x008fea00000000ff */
[----:B------:R1:W-:Y:S04]  /*4cf0*/  STS [R95+0x14000], R4 ;  /* 0x014000045f007388 */ /* 0x0003e80000000800 */
[----:B------:R-:W-:Y:S01]  /*4d00*/  STS [R95+0x14400], R8 ;  /* 0x014400085f007388 */ /* 0x000fe20000000800 */
[----:B-1----:R-:W-:Y:S02]  /*4d10*/  F2FP.PACK_AB R4, R77, R78 ;  /* 0x0000004e4d04723e */ /* 0x002fe400000000ff */
[----:B--2---:R-:W-:Y:S04]  /*4d20*/  IADD3 R74, P0, R73, UR12, RZ ;  /* 0x0000000c494a7c10 */ /* 0x004fe8000ff1e0ff */
[----:B----4-:R-:W-:Y:S02]  /*4d30*/  IADD3.X R75, R72, UR11, RZ, P0, !PT ;  /* 0x0000000b484b7c10 */ /* 0x010fe400087fe4ff */
[----:B------:R-:W-:Y:S03]  /*4d40*/  PLOP3.LUT P0, PT, PT, PT, UP0, 0x80, 0x0 ;  /* 0x000000000000781c */ /* 0x000fe60003f0f008 */
[----:B------:R-:W2:Y:S04]  /*4d50*/  LDG.E R73, [R74.64] ;  /* 0x000000044a497981 */ /* 0x000ea8000c1e1900 */
[----:B------:R-:W3:Y:S04]  /*4d60*/  LDG.E R72, [R74.64+0x20] ;  /* 0x000020044a487981 */ /* 0x000ee8000c1e1900 */
[----:B-----5:R-:W-:Y:S04]  /*4d70*/  STS [R94+0x14000], R7 ;  /* 0x014000075e007388 */ /* 0x020fe80000000800 */
[----:B------:R-:W-:Y:S04]  /*4d80*/  STS [R94+0x14400], R6 ;  /* 0x014400065e007388 */ /* 0x000fe80000000800 */
[----:B------:R-:W-:Y:S04]  /*4d90*/  STS [R85+0x14000], R5 ;  /* 0x0140000555007388 */ /* 0x000fe80000000800 */
[----:B------:R-:W-:Y:S04]  /*4da0*/  STS [R85+0x14400], R4 ;  /* 0x0144000455007388 */ /* 0x000fe80000000800 */
[----:B------:R-:W1:Y:S08]  /*4db0*/  LDSM.16.M88.4 R16, [R244+0x6000] ;  /* 0x00600000f410783b */ /* 0x000e700000000200 */
[----:B------:R-:W4:Y:S01]  /*4dc0*/  LDSM.16.M88.4 R68, [R99+0x6000] ;  /* 0x006000006344783b */ /* 0x000f220000000200 */
[C---:B-1----:R-:W-:Y:S08]  /*4dd0*/  HMMA.16816.F32 R4, R16.reuse, R148, RZ ;  /* 0x000000941004723c */ /* 0x042ff000000018ff */
[C---:B------:R-:W-:Y:S08]  /*4de0*/  HMMA.16816.F32 R8, R16.reuse, R150, RZ ;  /* 0x000000961008723c */ /* 0x040ff000000018ff */
[C---:B------:R-:W-:Y:S08]  /*4df0*/  HMMA.16816.F32 R12, R16.reuse, R152, RZ ;  /* 0x00000098100c723c */ /* 0x040ff000000018ff */
[----:B------:R-:W-:Y:S08]  /*4e00*/  HMMA.16816.F32 R16, R16, R154, RZ ;  /* 0x0000009a1010723c */ /* 0x000ff000000018ff */
[C---:B----4-:R-:W-:Y:S08]  /*4e10*/  HMMA.16816.F32 R4, R68.reuse, R156, R4 ;  /* 0x0000009c4404723c */ /* 0x050ff00000001804 */
        /* <DEDUP_REMOVED lines=53> */
[----:B---3--:R-:W-:Y:S03]  /*5170*/  FADD.FTZ R6, -R72, R6 ;  /* 0x0000000648067221 */ /* 0x008fe60000010100 */
[C---:B--2---:R-:W-:Y:S02]  /*5180*/  FADD.FTZ R68, -R73.reuse, R4 ;  /* 0x0000000449447221 */ /* 0x044fe40000010100 */
[----:B------:R-:W-:Y:S03]  /*5190*/  FADD.FTZ R4, -R73, R5 ;  /* 0x0000000549047221 */ /* 0x000fe60000010100 */
[----:B------:R-:W-:Y:S02]  /*51a0*/  FMUL.FTZ R5, R91, R68 ;  /* 0x000000445b057220 */ /* 0x000fe40000410000 */
[----:B------:R-:W-:Y:S02]  /*51b0*/  FMUL.FTZ R4, R90, R4 ;  /* 0x000000045a047220 */ /* 0x000fe40000410000 */
[C---:B------:R-:W-:Y:S01]  /*51c0*/  FADD.FTZ R8, -R73.reuse, R8 ;  /* 0x0000000849087221 */ /* 0x040fe20000010100 */
[----:B------:R-:W2:Y:S01]  /*51d0*/  LDL.LU.64 R90, [R1+0x30] ;  /* 0x00003000015a7983 */ /* 0x000ea20000300a00 */
        /* <DEDUP_REMOVED lines=10> */
[----:B------:R-:W-:Y:S02]  /*5280*/  FADD.FTZ R8, -R73, R13 ;  /* 0x0000000d49087221 */ /* 0x000fe40000010100 */
[----:B------:R-:W-:Y:S02]  /*5290*/  FMUL.FTZ R9, R86, R9 ;  /* 0x0000000956097220 */ /* 0x000fe40000410000 */
[----:B------:R-:W-:Y:S02]  /*52a0*/  FADD.FTZ R10, -R72, R10 ;  /* 0x0000000a480a7221 */ /* 0x000fe40000010100 */
[----:B------:R-:W-:Y:S01]  /*52b0*/  FMUL.FTZ R5, R83, R5 ;  /* 0x0000000553057220 */ /* 0x000fe20000410000 */
[----:B------:R-:W-:Y:S01]  /*52c0*/  F2FP.PACK_AB R9, R9, R68 ;  /* 0x000000440909723e */ /* 0x000fe200000000ff */
[----:B------:R-:W-:Y:S02]  /*52d0*/  FMUL.FTZ R8, R82, R8 ;  /* 0x0000000852087220 */ /* 0x000fe40000410000 */
[----:B------:R-:W-:Y:S02]  /*52e0*/  FMUL.FTZ R13, R88, R10 ;  /* 0x0000000a580d7220 */ /* 0x000fe40000410000 */
[----:B------:R-:W-:Y:S01]  /*52f0*/  FADD.FTZ R10, -R72, R14 ;  /* 0x0000000e480a7221 */ /* 0x000fe20000010100 */
[----:B------:R-:W-:Y:S01]  /*5300*/  F2FP.PACK_AB R8, R8, R5 ;  /* 0x000000050808723e */ /* 0x000fe200000000ff */
[----:B-1----:R-:W-:Y:S02]  /*5310*/  FMUL.FTZ R4, R79, R16 ;  /* 0x000000104f047220 */ /* 0x002fe40000410000 */
[----:B------:R-:W-:Y:S02]  /*5320*/  FMUL.FTZ R16, R93, R6 ;  /* 0x000000065d107220 */ /* 0x000fe40000410000 */
[C---:B------:R-:W-:Y:S01]  /*5330*/  FADD.FTZ R6, -R72.reuse, R11 ;  /* 0x0000000b48067221 */ /* 0x040fe20000010100 */
[----:B------:R-:W-:Y:S01]  /*5340*/  F2FP.PACK_AB R7, R7, R4 ;  /* 0x000000040707723e */ /* 0x000fe200000000ff */
[----:B------:R-:W-:Y:S01]  /*5350*/  FADD.FTZ R5, -R72, R15 ;  /* 0x0000000f48057221 */ /* 0x000fe20000010100 */
[----:B------:R-:W-:Y:S01]  /*5360*/  F2FP.PACK_AB R4, R12, R16 ;  /* 0x000000100c04723e */ /* 0x000fe200000000ff */
[----:B------:R-:W-:Y:S02]  /*5370*/  FMUL.FTZ R6, R87, R6 ;  /* 0x0000000657067220 */ /* 0x000fe40000410000 */
[----:B------:R-:W-:Y:S02]  /*5380*/  FMUL.FTZ R10, R84, R10 ;  /* 0x0000000a540a7220 */ /* 0x000fe40000410000 */
[----:B------:R1:W-:Y:S01]  /*5390*/  STS [R96+0x12400], R4 ;  /* 0x0124000460007388 */ /* 0x0003e20000000800 */
[----:B------:R-:W-:Y:S01]  /*53a0*/  F2FP.PACK_AB R6, R6, R13 ;  /* 0x0000000d0606723e */ /* 0x000fe200000000ff */
[----:B------:R-:W-:Y:S02]  /*53b0*/  FMUL.FTZ R5, R81, R5 ;  /* 0x0000000551057220 */ /* 0x000fe40000410000 */
[----:B------:R-:W-:Y:S01]  /*53c0*/  STS [R95+0x12000], R9 ;  /* 0x012000095f007388 */ /* 0x000fe20000000800 */
[C---:B------:R-:W-:Y:S02]  /*53d0*/  FADD.FTZ R12, -R72.reuse, R18 ;  /* 0x00000012480c7221 */ /* 0x040fe40000010100 */
[----:B------:R-:W-:Y:S01]  /*53e0*/  FADD.FTZ R11, -R72, R19 ;  /* 0x00000013480b7221 */ /* 0x000fe20000010100 */
[----:B------:R-:W-:Y:S01]  /*53f0*/  STS [R95+0x12400], R6 ;  /* 0x012400065f007388 */ /* 0x000fe20000000800 */
[----:B------:R-:W-:Y:S01]  /*5400*/  F2FP.PACK_AB R5, R5, R10 ;  /* 0x0000000a0505723e */ /* 0x000fe200000000ff */
[----:B------:R-:W-:Y:S02]  /*5410*/  FMUL.FTZ R12, R78, R12 ;  /* 0x0000000c4e0c7220 */ /* 0x000fe40000410000 */
[----:B------:R-:W-:Y:S01]  /*5420*/  STS [R94+0x12000], R8 ;  /* 0x012000085e007388 */ /* 0x000fe20000000800 */
[----:B------:R-:W-:Y:S03]  /*5430*/  FMUL.FTZ R11, R77, R11 ;  /* 0x0000000b4d0b7220 */ /* 0x000fe60000410000 */
[----:B------:R3:W-:Y:S04]  /*5440*/  STS [R94+0x12400], R5 ;  /* 0x012400055e007388 */ /* 0x0007e80000000800 */
[----:B------:R-:W-:Y:S01]  /*5450*/  STS [R85+0x12000], R7 ;  /* 0x0120000755007388 */ /* 0x000fe20000000800 */
[----:B-1----:R-:W-:Y:S05]  /*5460*/  F2FP.PACK_AB R4, R11, R12 ;  /* 0x0000000c0b04723e */ /* 0x002fea00000000ff */
[----:B------:R-:W-:Y:S04]  /*5470*/  STS [R85+0x12400], R4 ;  /* 0x0124000455007388 */ /* 0x000fe80000000800 */
[----:B------:R-:W-:Y:S01]  /*5480*/  BAR.SYNC.DEFER_BLOCKING 0x0 ;  /* 0x0000000000007b1d */ /* 0x000fe20000010000 */
[----:B---3--:R-:W-:Y:S04]  /*5490*/  IMAD.MOV.U32 R94, RZ, RZ, c[0x0][0x22c] ;  /* 0x00008b00ff5e7624 */ /* 0x008fe800078e00ff */
[----:B------:R-:W-:Y:S04]  /*54a0*/  IMAD R94, R94, c[0x0][0x1c0], RZ ;  /* 0x000070005e5e7a24 */ /* 0x000fe800078e02ff */
[----:B------:R-:W-:Y:S01]  /*54b0*/  IMAD.U32 R88, R94, -0x40, RZ ;  /* 0xffffffc05e587824 */ /* 0x000fe200078e00ff */
[----:B------:R-:W-:Y:S08]  /*54c0*/  LDSM.16.MT88.4 R4, [R3+0x14000] ;  /* 0x014000000304783b */ /* 0x000ff00000004200 */
[----:B------:R-:W1:Y:S08]  /*54d0*/  LDSM.16.MT88.4 R8, [R0+0x6000] ;  /* 0x006000000008783b */ /* 0x000e700000004200 */
[----:B------:R-:W3:Y:S08]  /*54e0*/  LDSM.16.MT88.4 R12, [R2+0x14000] ;  /* 0x01400000020c783b */ /* 0x000ef00000004200 */
[----:B------:R-:W4:Y:S08]  /*54f0*/  LDSM.16.MT88.4 R16, [R0+0x8000] ;  /* 0x008000000010783b */ /* 0x000f300000004200 */
[----:B------:R-:W5:Y:S08]  /*5500*/  LDSM.16.MT88.4 R68, [R0+0xa000] ;  /* 0x00a000000044783b */ /* 0x000f700000004200 */
[----:B------:R-:W-:Y:S01]  /*5510*/  LDSM.16.MT88.4 R72, [R3+0x14800] ;  /* 0x014800000348783b */ /* 0x000fe20000004200 */
[-C--:B-1----:R-:W-:Y:S07]  /*5520*/  HMMA.16816.F32 R20, R4, R8.reuse, R20 ;  /* 0x000000080414723c */ /* 0x082fee0000001814 */
[----:B------:R-:W1:Y:S01]  /*5530*/  LDSM.16.MT88.4 R76, [R0+0x6800] ;  /* 0x00680000004c783b */ /* 0x000e620000004200 */
[C---:B---3--:R-:W-:Y:S07]  /*5540*/  HMMA.16816.F32 R24, R12.reuse, R8, R24 ;  /* 0x000000080c18723c */ /* 0x048fee0000001818 */
[----:B------:R-:W3:Y:S01]  /*5550*/  LDSM.16.MT88.4 R80, [R2+0x14800] ;  /* 0x014800000250783b */ /* 0x000ee20000004200 */
[-C--:B------:R-:W-:Y:S07]  /*5560*/  HMMA.16816.F32 R28, R12, R10.reuse, R28 ;  /* 0x0000000a0c1c723c */ /* 0x080fee000000181c */
[----:B------:R-:W-:Y:S01]  /*5570*/  LDSM.16.MT88.4 R84, [R0+0x9800] ;  /* 0x009800000054783b */ /* 0x000fe20000004200 */
[C---:B------:R-:W-:Y:S07]  /*5580*/  HMMA.16816.F32 R32, R4.reuse, R10, R32 ;  /* 0x0000000a0420723c */ /* 0x040fee0000001820 */
[----:B------:R-:W1:Y:S01]  /*5590*/  LDSM.16.MT88.4 R8, [R0+0x8800] ;  /* 0x008800000008783b */ /* 0x000e620000004200 */
        /* <DEDUP_REMOVED lines=8> */
[----:B------:R-:W4:Y:S07]  /*5620*/  LDSM.16.MT88.4 R12, [R0+0xa800] ;  /* 0x00a80000000c783b */ /* 0x000f2e0000004200 */
[----:B------:R-:W-:Y:S01]  /*5630*/  HMMA.16816.F32 R64, R4, R70, R64 ;  /* 0x000000460440723c */ /* 0x000fe20000001840 */
[----:B------:R-:W5:Y:S07]  /*5640*/  LDSM.16.MT88.4 R4, [R3+0x15000] ;  /* 0x015000000304783b */ /* 0x000f6e0000004200 */
[-C--:B-1----:R-:W-:Y:S01]  /*5650*/  HMMA.16816.F32 R20, R72, R76.reuse, R20 ;  /* 0x0000004c4814723c */ /* 0x082fe20000001814 */
[----:B------:R-:W1:Y:S07]  /*5660*/  LDSM.16.MT88.4 R68, [R2+0x15000] ;  /* 0x015000000244783b */ /* 0x000e6e0000004200 */
[C---:B---3--:R-:W-:Y:S08]  /*5670*/  HMMA.16816.F32 R24, R80.reuse, R76, R24 ;  /* 0x0000004c5018723c */ /* 0x048ff00000001818 */
[-C--:B------:R-:W-:Y:S08]  /*5680*/  HMMA.16816.F32 R28, R80, R78.reuse, R28 ;  /* 0x0000004e501c723c */ /* 0x080ff0000000181c */
[C---:B------:R-:W-:Y:S01]  /*5690*/  HMMA.16816.F32 R32, R72.reuse, R78, R32 ;  /* 0x0000004e4820723c */ /* 0x040fe20000001820 */
[----:B------:R-:W3:Y:S07]  /*56a0*/  LDSM.16.MT88.4 R76, [R0+0x9000] ;  /* 0x00900000004c783b */ /* 0x000eee0000004200 */
[-C--:B------:R-:W-:Y:S08]  /*56b0*/  HMMA.16816.F32 R36, R72, R8.reuse, R36 ;  /* 0x000000084824723c */ /* 0x080ff00000001824 */
[C---:B------:R-:W-:Y:S08]  /*56c0*/  HMMA.16816.F32 R40, R80.reuse, R8, R40 ;  /* 0x000000085028723c */ /* 0x040ff00000001828 */
[-C--:B------:R-:W-:Y:S08]  /*56d0*/  HMMA.16816.F32 R44, R80, R10.reuse, R44 ;  /* 0x0000000a502c723c */ /* 0x080ff0000000182c */
[C---:B------:R-:W-:Y:S01]  /*56e0*/  HMMA.16816.F32 R48, R72.reuse, R10, R48 ;  /* 0x0000000a4830723c */ /* 0x040fe20000001830 */
[----:B------:R-:W1:Y:S07]  /*56f0*/  LDSM.16.MT88.4 R8, [R0+0xb000] ;  /* 0x00b000000008783b */ /* 0x000e6e0000004200 */
[-C--:B----4-:R-:W-:Y:S08]  /*5700*/  HMMA.16816.F32 R52, R72, R12.reuse, R52 ;  /* 0x0000000c4834723c */ /* 0x090ff00000001834 */
[C---:B------:R-:W-:Y:S08]  /*5710*/  HMMA.16816.F32 R56, R80.reuse, R12, R56 ;  /* 0x0000000c5038723c */ /* 0x040ff00000001838 */
[-C--:B------:R-:W-:Y:S01]  /*5720*/  HMMA.16816.F32 R60, R80, R14.reuse, R60 ;  /* 0x0000000e503c723c */ /* 0x080fe2000000183c */
[----:B------:R-:W-:Y:S07]  /*5730*/  LDSM.16.MT88.4 R80, [R2+0x15800] ;  /* 0x015800000250783b */ /* 0x000fee0000004200 */
[----:B------:R-:W-:Y:S01]  /*5740*/  HMMA.16816.F32 R64, R72, R14, R64 ;  /* 0x0000000e4840723c */ /* 0x000fe20000001840 */
[----:B------:R-:W-:Y:S07]  /*5750*/  LDSM.16.MT88.4 R12, [R3+0x15800] ;  /* 0x01580000030c783b */ /* 0x000fee0000004200 */
[-C--:B-----5:R-:W-:Y:S01]  /*5760*/  HMMA.16816.F32 R20, R4, R16.reuse, R20 ;  /* 0x000000100414723c */ /* 0x0a0fe20000001814 */
[----:B------:R-:W4:Y:S07]  /*5770*/  LDSM.16.MT88.4 R72, [R0+0x7800] ;  /* 0x007800000048783b */ /* 0x000f2e0000004200 */
[C---:B-1----:R-:W-:Y:S08]  /*5780*/  HMMA.16816.F32 R24, R68.reuse, R16, R24 ;  /* 0x000000104418723c */ /* 0x042ff00000001818 */
[-C--:B------:R-:W-:Y:S08]  /*5790*/  HMMA.16816.F32 R28, R68, R18.reuse, R28 ;  /* 0x00000012441c723c */ /* 0x080ff0000000181c */
[C---:B------:R-:W-:Y:S01]  /*57a0*/  HMMA.16816.F32 R32, R4.reuse, R18, R32 ;  /* 0x000000120420723c */ /* 0x040fe20000001820 */
[----:B------:R-:W1:Y:S07]  /*57b0*/  LDSM.16.MT88.4 R16, [R0+0xb800] ;  /* 0x00b800000010783b */ /* 0x000e6e0000004200 */
[-C--:B---3--:R-:W-:Y:S01]  /*57c0*/  HMMA.16816.F32 R36, R4, R76.reuse, R36 ;  /* 0x0000004c0424723c */ /* 0x088fe20000001824 */
[----:B------:R-:W-:Y:S07]  /*57d0*/  BAR.SYNC.DEFER_BLOCKING 0x0 ;  /* 0x0000000000007b1d */ /* 0x000fee0000010000 */
[C---:B------:R-:W-:Y:S08]  /*57e0*/  HMMA.16816.F32 R40, R68.reuse, R76, R40 ;  /* 0x0000004c4428723c */ /* 0x040ff00000001828 */
[-C--:B------:R-:W-:Y:S08]  /*57f0*/  HMMA.16816.F32 R44, R68, R78.reuse, R44 ;  /* 0x0000004e442c723c */ /* 0x080ff0000000182c */
[C---:B------:R-:W-:Y:S08]  /*5800*/  HMMA.16816.F32 R48, R4.reuse, R78, R48 ;  /* 0x0000004e0430723c */ /* 0x040ff00000001830 */
[-C--:B------:R-:W-:Y:S08]  /*5810*/  HMMA.16816.F32 R52, R4, R8.reuse, R52 ;  /* 0x000000080434723c */ /* 0x080ff00000001834 */
[C---:B------:R-:W-:Y:S08]  /*5820*/  HMMA.16816.F32 R56, R68.reuse, R8, R56 ;  /* 0x000000084438723c */ /* 0x040ff00000001838 */
[-C--:B------:R-:W-:Y:S08]  /*5830*/  HMMA.16816.F32 R60, R68, R10.reuse, R60 ;  /* 0x0000000a443c723c */ /* 0x080ff0000000183c */
[----:B------:R-:W-:Y:S07]  /*5840*/  HMMA.16816.F32 R64, R4, R10, R64 ;  /* 0x0000000a0440723c */ /* 0x000fee0000001840 */
[C---:B--2---:R-:W-:Y:S01]  /*5850*/  LEA R5, P1, R88.reuse, R90, 0x2 ;  /* 0x0000005a58057211 */ /* 0x044fe200078210ff */
[-C--:B----4-:R-:W-:Y:S05]  /*5860*/  HMMA.16816.F32 R20, R12, R72.reuse, R20 ;  /* 0x000000480c14723c */ /* 0x090fea0000001814 */
        /* <DEDUP_REMOVED lines=12> */
[-C--:B-1----:R-:W-:Y:S08]  /*5930*/  HMMA.16816.F32 R52, R12, R16.reuse, R52 ;  /* 0x000000100c34723c */ /* 0x082ff00000001834 */
[C---:B------:R-:W-:Y:S08]  /*5940*/  HMMA.16816.F32 R56, R80.reuse, R16, R56 ;  /* 0x000000105038723c */ /* 0x040ff00000001838 */
[-C--:B------:R-:W-:Y:S08]  /*5950*/  HMMA.16816.F32 R60, R80, R18.reuse, R60 ;  /* 0x00000012503c723c */ /* 0x080ff0000000183c */
[----:B------:R-:W-:Y:S01]  /*5960*/  HMMA.16816.F32 R64, R12, R18, R64 ;  /* 0x000000120c40723c */ /* 0x000fe20000001840 */
[----:B------:R-:W-:-:S07]  /*5970*/  @!P0 BRA `(.L_x_147) ;  /* 0x0000036000008947 */ /* 0x000fce0003800000 */
[----:B--2---:R-:W2:Y:S01]  /*5980*/  LDL.64 R92, [R1+0x50] ;  /* 0x00005000015c7983 */ /* 0x004ea20000100a00 */
        /* <DEDUP_REMOVED lines=53> */
.L_x_147:
[----:B-12---:R-:W2:Y:S01]  /*5ce0*/  LDL R5, [R1+0x1c] ;  /* 0x00001c0001057983 */ /* 0x006ea20000100800 */
        /* <DEDUP_REMOVED lines=417> */
.L_x_148:
        /* <DEDUP_REMOVED lines=171> */
.L_x_150:
        /* <DEDUP_REMOVED lines=18> */
.L_x_151:
        /* <DEDUP_REMOVED lines=55> */
.L_x_153:
[----:B------:R-:W-:Y:S05]  /*8640*/  BSYNC B0 ;  /* 0x0000000000007941 */ /* 0x000fea0003800000 */
.L_x_152:
        /* <DEDUP_REMOVED lines=19> */
.L_x_155:
[----:B------:R-:W-:Y:S05]  /*8780*/  BSYNC B0 ;  /* 0x0000000000007941 */ /* 0x000fea0003800000 */
.L_x_154:
        /* <DEDUP_REMOVED lines=29> */
.L_x_157:
[----:B------:R-:W-:Y:S05]  /*8960*/  BSYNC B0 ;  /* 0x0000000000007941 */ /* 0x000fea0003800000 */
.L_x_156:
        /* <DEDUP_REMOVED lines=18> */
.L_x_130:
        /* <DEDUP_REMOVED lines=20> */
.L_x_159:
        /* <DEDUP_REMOVED lines=18> */
.L_x_160:
        /* <DEDUP_REMOVED lines=43> */
.L_x_162:
[----:B-1----:R-:W-:Y:S05]  /*8fa0*/  BSYNC B0 ;  /* 0x0000000000007941 */ /* 0x002fea0003800000 */
.L_x_161:
        /* <DEDUP_REMOVED lines=19> */
.L_x_164:
[----:B------:R-:W-:Y:S05]  /*90e0*/  BSYNC B0 ;  /* 0x0000000000007941 */ /* 0x000fea0003800000 */
.L_x_163:
        /* <DEDUP_REMOVED lines=29> */
.L_x_166:
[----:B------:R-:W-:Y:S05]  /*92c0*/  BSYNC B0 ;  /* 0x0000000000007941 */ /* 0x000fea0003800000 */
.L_x_165:
        /* <DEDUP_REMOVED lines=16> */
.L_x_158:
[----:B------:R-:W-:Y:S05]  /*93d0*/  BSYNC B1 ;  /* 0x0000000000017941 */ /* 0x000fea0003800000 */
.L_x_125:
        /* <DEDUP_REMOVED lines=11> */
.L_x_167:
[----:B------:R-:W-:Y:S05]  /*9490*/  EXIT ;  /* 0x000000000000794d */ /* 0x000fea0003800000 */
.L_x_169:
        /* <DEDUP_REMOVED lines=14> */
.L_x_1581:


//--------------------- .text._ZN5flash44flash_bwd_dq_dk_dv_loop_seqk_parallel_kernelI23Flash_bwd_kernel_traitsILi192ELi64ELi64ELi8ELi4ELi2ELi2ELb1ELb1EN7cutlass6half_tE19Flash_kernel_traitsILi192ELi64ELi64ELi8ES3_EELb0ELb0ELb1ELb0ELb0ELb1ELb0EEEvNS_16Flash_bwd_paramsE --------------------------
	.section	.text._ZN5flash44flash_bwd_dq_dk_dv_loop_seqk_parallel_kernelI23Flash_bwd_kernel_traitsILi192ELi64ELi64ELi8ELi4ELi2ELi2ELb1ELb1EN7cutlass6half_tE19Flash_kernel_traitsILi192ELi64ELi64ELi8ES3_EELb0ELb0ELb1ELb0ELb0ELb1ELb0EEEvNS_16Flash_bwd_paramsE,"ax",@progbits
	.sectioninfo	@"SHI_REGISTERS=255"
	.align	128
        .global         _ZN5flash44flash_bwd_dq_dk_dv_loop_seqk_parallel_kernelI23Flash_bwd_kernel_traitsILi192ELi64ELi64ELi8ELi4ELi2ELi2ELb1ELb1EN7cutlass6half_tE19Flash_kernel_traitsILi192ELi64ELi64ELi8ES3_EELb0ELb0ELb1ELb0ELb0ELb1ELb0EEEvNS_16Flash_bwd_paramsE
        .type           _ZN5flash44flash_bwd_dq_dk_dv_loop_seqk_parallel_kernelI23Flash_bwd_kernel_traitsILi192ELi64ELi64ELi8ELi4ELi2ELi2ELb1ELb1EN7cutlass6half_tE19Flash_kernel_traitsILi192ELi64ELi64ELi8ES3_EELb0ELb0ELb1ELb0ELb0ELb1ELb0EEEvNS_16Flash_bwd_paramsE,@function
        .size           _ZN5flash44flash_bwd_dq_dk_dv_loop_seqk_parallel_kernelI23Flash_bwd_kernel_traitsILi192ELi64ELi64ELi8ELi4ELi2ELi2ELb1ELb1EN7cutlass6half_tE19Flash_kernel_traitsILi192ELi64ELi64ELi8ES3_EELb0ELb0ELb1ELb0ELb0ELb1ELb0EEEvNS_16Flash_bwd_paramsE,(.L_x_1582 - _ZN5flash44flash_bwd_dq_dk_dv_loop_seqk_parallel_kernelI23Flash_bwd_kernel_traitsILi192ELi64ELi64ELi8ELi4ELi2ELi2ELb1ELb1EN7cutlass6half_tE19Flash_kernel_traitsILi192ELi64ELi64ELi8ES3_EELb0ELb0ELb1ELb0ELb0ELb1ELb0EEEvNS_16Flash_bwd_paramsE)
        .other          _ZN5flash44flash_bwd_dq_dk_dv_loop_seqk_parallel_kernelI23Flash_bwd_kernel_traitsILi192ELi64ELi64ELi8ELi4ELi2ELi2ELb1ELb1EN7cutlass6half_tE19Flash_kernel_traitsILi192ELi64ELi64ELi8ES3_EELb0ELb0ELb1ELb0ELb0ELb1ELb0EEEvNS_16Flash_bwd_paramsE,@"STO_CUDA_ENTRY STV_DEFAULT"
_ZN5flash44flash_bwd_dq_dk_dv_loop_seqk_parallel_kernelI23Flash_bwd_kernel_traitsILi192ELi64ELi64ELi8ELi4ELi2ELi2ELb1ELb1EN7cutlass6half_tE19Flash_kernel_traitsILi192ELi64ELi64ELi8ES3_EELb0ELb0ELb1ELb0ELb0ELb1ELb0EEEvNS_16Flash_bwd_paramsE:
.text._ZN5flash44flash_bwd_dq_dk_dv_loop_seqk_parallel_kernelI23Flash_bwd_kernel_traitsILi192ELi64ELi64ELi8ELi4ELi2ELi2ELb1ELb1EN7cutlass6half_tE19Flash_kernel_traitsILi192ELi64ELi64ELi8ES3_EELb0ELb0ELb1ELb0ELb0ELb1ELb0EEEvNS_16Flash_bwd_paramsE:
        /* <DEDUP_REMOVED lines=37> */
[-C--:B------:R-:W-:Y:S01]  /*0250*/  LEA.HI R3, R4, R5.reuse, RZ, 0x1 ;  /* 0x0000000504037211 */ /* 0x080fe200078f08ff */
[----:B------:R-:W-:Y:S01]  /*0260*/  UIMAD UR56, UR8, UR6, UR56 ;  /* 0x00000006083872a4 */ /* 0x000fe2000f8e0238 */
[----:B------:R-:W-:Y:S01]  /*0270*/  LEA.HI R0, R0, R5, RZ, 0x2 ;  /* 0x0000000500007211 */ /* 0x000fe200078f10ff */
[----:B------:R-:W-:Y:S01]  /*0280*/  UIMAD UR53, UR7, UR32, URZ ;  /* 0x00000020073572a4 */ /* 0x000fe2000f8e023f */
[----:B------:R-:W-:Y:S01]  /*0290*/  SHF.R.S32.HI R6, RZ, 0x4, R7 ;  /* 0x00000004ff067819 */ /* 0x000fe20000011407 */
[----:B------:R-:W-:Y:S01]  /*02a0*/  UIMAD UR6, UR32, UR11, UR38 ;  /* 0x0000000b200672a4 */ /* 0x000fe2000f8e0226 */
[----:B------:R-:W-:Y:S01]  /*02b0*/  LOP3.LUT R2, R0, 0xfffffffc, RZ, 0xc0, !PT ;  /* 0xfffffffc00027812 */ /* 0x000fe200078ec0ff */
[----:B------:R-:W-:Y:S01]  /*02c0*/  @!UP5 UIMAD UR7, UR32, UR13, UR38 ;  /* 0x0000000d2007d2a4 */ /* 0x000fe2000f8e0226 */
[----:B------:R-:W-:Y:S01]  /*02d0*/  LOP3.LUT R0, R3, 0xfffffffe, RZ, 0xc0, !PT ;  /* 0xfffffffe03007812 */ /* 0x000fe200078ec0ff */
[----:B------:R-:W-:Y:S01]  /*02e0*/  USHF.L.U32 UR46, UR47, 0x6, URZ ;  /* 0x000000062f2e7899 */ /* 0x000fe2000800063f */
[----:B------:R-:W-:Y:S01]  /*02f0*/  LEA.HI R3, R7, R6, RZ, 0x1 ;  /* 0x0000000607037211 */ /* 0x000fe200078f08ff */
[----:B------:R-:W-:Y:S01]  /*0300*/  IMAD.IADD R16, R5, 0x1, -R2 ;  /* 0x0000000105107824 */ /* 0x000fe200078e0a02 */
[-C--:B------:R-:W-:Y:S01]  /*0310*/  LEA.HI R17, R11, R14.reuse, RZ, 0x2 ;  /* 0x0000000e0b117211 */ /* 0x080fe200078f10ff */
[----:B------:R-:W-:Y:S01]  /*0320*/  IMAD.IADD R15, R5, 0x1, -R0 ;  /* 0x00000001050f7824 */ /* 0x000fe200078e0a00 */
[----:B------:R-:W-:Y:S01]  /*0330*/  LOP3.LUT R0, R3, 0xfffffffe, RZ, 0xc0, !PT ;  /* 0xfffffffe03007812 */ /* 0x000fe200078ec0ff */
[----:B------:R-:W-:Y:S01]  /*0340*/  ULDC UR50, c[0x0][0x214] ;  /* 0x0000850000327ab9 */ /* 0x000fe20000000800 */
[--C-:B------:R-:W-:Y:S01]  /*0350*/  SHF.R.S32.HI R5, RZ, 0x2, R17.reuse ;  /* 0x00000002ff057819 */ /* 0x100fe20000011411 */
[----:B------:R-:W-:Y:S01]  /*0360*/  ULDC UR57, c[0x0][0x1c8] ;  /* 0x0000720000397ab9 */ /* 0x000fe20000000800 */
[----:B------:R-:W-:Y:S01]  /*0370*/  SHF.R.S32.HI R2, RZ, 0x1f, R17 ;  /* 0x0000001fff027819 */ /* 0x000fe20000011411 */
[----:B------:R-:W-:Y:S01]  /*0380*/  IMAD.IADD R12, R6, 0x1, -R0 ;  /* 0x00000001060c7824 */ /* 0x000fe200078e0a00 */
[----:B------:R-:W-:Y:S01]  /*0390*/  LOP3.LUT R0, R4, 0xffffffe0, RZ, 0xc0, !PT ;  /* 0xffffffe004007812 */ /* 0x000fe200078ec0ff */
[----:B------:R-:W-:Y:S01]  /*03a0*/  ULDC.U8 UR10, c[0x0][0x3d0] ;  /* 0x0000f400000a7ab9 */ /* 0x000fe20000000000 */
[----:B------:R-:W-:Y:S01]  /*03b0*/  LEA.HI R2, R2, R5, RZ, 0x3 ;  /* 0x0000000502027211 */ /* 0x000fe200078f18ff */
[----:B------:R-:W-:Y:S01]  /*03c0*/  ULDC UR51, c[0x0][0x224] ;  /* 0x0000890000337ab9 */ /* 0x000fe20000000800 */
[----:B------:R-:W-:Y:S01]  /*03d0*/  LEA.HI R6, R11, R14, RZ, 0x3 ;  /* 0x0000000e0b067211 */ /* 0x000fe200078f18ff */
[----:B------:R-:W-:Y:S01]  /*03e0*/  IMAD.IADD R0, R14, 0x1, -R0 ;  /* 0x000000010e007824 */ /* 0x000fe200078e0a00 */
[----:B------:R-:W-:Y:S01]  /*03f0*/  LOP3.LUT R2, R2, 0xfffffff8, RZ, 0xc0, !PT ;  /* 0xfffffff802027812 */ /* 0x000fe200078ec0ff */
[----:B------:R-:W-:Y:S01]  /*0400*/  @UP5 UIMAD UR55, UR32, UR50, URZ ;  /* 0x00000032203752a4 */ /* 0x000fe2000f8e023f */
[----:B------:R-:W-:Y:S01]  /*0410*/  SHF.R.S32.HI R9, RZ, 0x3, R6 ;  /* 0x00000003ff097819 */ /* 0x000fe20000011406 */
[----:B------:R-:W-:Y:S01]  /*0420*/  ULDC.64 UR4, c[0x0][0x118] ;  /* 0x0000460000047ab9 */ /* 0x000fe20000000a00 */
[----:B------:R-:W-:Y:S01]  /*0430*/  SHF.R.S32.HI R3, RZ, 0x1f, R0 ;  /* 0x0000001fff037819 */ /* 0x000fe20000011400 */
[----:B------:R-:W-:Y:S01]  /*0440*/  IMAD.IADD R8, R5, 0x1, -R2 ;  /* 0x0000000105087824 */ /* 0x000fe200078e0a02 */
[----:B------:R-:W-:Y:S01]  /*0450*/  LOP3.LUT R2, R7, 0xfffffff0, RZ, 0xc0, !PT ;  /* 0xfffffff007027812 */ /* 0x000fe200078ec0ff */
[----:B------:R-:W-:Y:S01]  /*0460*/  ULOP3.LUT UR57, UR38, UR57, URZ, 0x3c, !UPT ;  /* 0x0000003926397292 */ /* 0x000fe2000f8e3c3f */
[----:B------:R-:W-:Y:S01]  /*0470*/  LEA.HI R19, R3, R0, RZ, 0x2 ;  /* 0x0000000003137211 */ /* 0x000fe200078f10ff */
[----:B------:R-:W-:Y:S01]  /*0480*/  IMAD.SHL.U32 R3, R9, 0x40, RZ ;  /* 0x0000004009037824 */ /* 0x000fe200078e00ff */
[----:B------:R-:W-:Y:S01]  /*0490*/  LOP3.LUT R0, R6, 0xfffffff8, RZ, 0xc0, !PT ;  /* 0xfffffff806007812 */ /* 0x000fe200078ec0ff */
[C---:B------:R-:W-:Y:S01]  /*04a0*/  IMAD.IADD R2, R14.reuse, 0x1, -R2 ;  /* 0x000000010e027824 */ /* 0x040fe200078e0a02 */
[----:B------:R-:W-:Y:S01]  /*04b0*/  LEA.HI R7, R11, R14, RZ, 0x7 ;  /* 0x0000000e0b077211 */ /* 0x000fe200078f38ff */
[----:B------:R-:W-:Y:S01]  /*04c0*/  USHF.R.S32.HI UR58, URZ, 0x1f, UR38 ;  /* 0x0000001f3f3a7899 */ /* 0x000fe20008011426 */
[----:B------:R-:W-:Y:S01]  /*04d0*/  LOP3.LUT R3, R3, 0x1c0, RZ, 0xc0, !PT ;  /* 0x000001c003037812 */ /* 0x000fe200078ec0ff */
[----:B------:R-:W-:Y:S01]  /*04e0*/  IMAD.IADD R0, R14, 0x1, -R0 ;  /* 0x000000010e007824 */ /* 0x000fe200078e0a00 */
[----:B------:R-:W-:Y:S01]  /*04f0*/  SHF.R.S32.HI R4, RZ, 0x1f, R2 ;  /* 0x0000001fff047819 */ /* 0x000fe20000011402 */
[----:B------:R-:W-:Y:S01]  /*0500*/  UISETP.NE.AND UP6, UPT, UR10, URZ, UPT ;  /* 0x0000003f0a00728c */ /* 0x000fe2000bfc5270 */
[----:B------:R-:W-:Y:S01]  /*0510*/  SHF.R.U32.HI R5, RZ, 0x3, R3 ;  /* 0x00000003ff057819 */ /* 0x000fe20000011603 */
[----:B------:R-:W-:Y:S01]  /*0520*/  IMAD.SHL.U32 R20, R0, 0x8, RZ ;  /* 0x0000000800147824 */ /* 0x000fe200078e00ff */
[----:B------:R-:W-:Y:S01]  /*0530*/  LEA.HI R13, R4, R2, RZ, 0x3 ;  /* 0x00000002040d7211 */ /* 0x000fe200078f18ff */
[----:B------:R-:W-:Y:S01]  /*0540*/  USHF.R.S32.HI UR60, URZ, 0x1f, UR32 ;  /* 0x0000001f3f3c7899 */ /* 0x000fe20008011420 */
[C---:B------:R-:W-:Y:S01]  /*0550*/  LOP3.LUT P4, RZ, R0.reuse, 0x2, RZ, 0xc0, !PT ;  /* 0x0000000200ff7812 */ /* 0x040fe2000788c0ff */
[----:B------:R-:W-:Y:S01]  /*0560*/  USHF.R.S32.HI UR59, URZ, 0x1f, UR38 ;  /* 0x0000001f3f3b7899 */ /* 0x000fe20008011426 */
[----:B------:R-:W-:Y:S01]  /*0570*/  LOP3.LUT R4, R3, 0x38, R20, 0xf8, !PT ;  /* 0x0000003803047812 */ /* 0x000fe200078ef814 */
[----:B------:R-:W-:Y:S01]  /*0580*/  STL [R1+0x80], R20 ;  /* 0x0000801401007387 */ /* 0x000fe20000100800 */
[----:B------:R-:W-:Y:S01]  /*0590*/  LOP3.LUT R3, R13, 0xfffffff8, RZ, 0xc0, !PT ;  /* 0xfffffff80d037812 */ /* 0x000fe200078ec0ff */
        /* <DEDUP_REMOVED lines=8> */
[----:B------:R-:W-:Y:S01]  /*0620*/  IMAD.SHL.U32 R5, R12, 0x200, RZ ;  /* 0x000002000c057824 */ /* 0x000fe200078e00ff */
[----:B------:R-:W-:Y:S01]  /*0630*/  ISETP.NE.U32.AND P0, PT, R3, 0x1, PT ;  /* 0x000000010300780c */ /* 0x000fe20003f05070 */
[----:B------:R-:W-:Y:S01]  /*0640*/  UIMAD UR52, UR37, UR44, URZ ;  /* 0x0000002c253472a4 */ /* 0x000fe2000f8e023f */
[----:B------:R-:W-:Y:S01]  /*0650*/  SHF.R.S32.HI R7, RZ, 0x7, R7 ;  /* 0x00000007ff077819 */ /* 0x000fe20000011407 */
[----:B------:R-:W-:Y:S01]  /*0660*/  USHF.R.S32.HI UR54, URZ, 0x1f, UR48 ;  /* 0x0000001f3f367899 */ /* 0x000fe20008011430 */
[C---:B------:R-:W-:Y:S01]  /*0670*/  LOP3.LUT R2, R0.reuse, 0x10, R2, 0xf8, !PT ;  /* 0x0000001000027812 */ /* 0x040fe200078ef802 */
[----:B------:R-:W-:Y:S01]  /*0680*/  UIMAD UR51, UR6, UR51, URZ ;  /* 0x00000033063372a4 */ /* 0x000fe2000f8e023f */
[----:B------:R-:W-:Y:S01]  /*0690*/  LOP3.LUT R3, R0, 0x8, R6, 0xf8, !PT ;  /* 0x0000000800037812 */ /* 0x000fe200078ef806 */
[----:B------:R-:W-:Y:S01]  /*06a0*/  @!UP5 UIMAD UR50, UR7, UR50, URZ ;  /* 0x000000320732d2a4 */ /* 0x000fe2000f8e023f */
[----:B------:R-:W-:Y:S01]  /*06b0*/  SHF.R.U32.HI R4, RZ, 0x3, R0 ;  /* 0x00000003ff047819 */ /* 0x000fe20000011600 */
[----:B------:R-:W-:Y:S01]  /*06c0*/  USHF.R.S32.HI UR49, URZ, 0x1f, UR46 ;  /* 0x0000001f3f317899 */ /* 0x000fe2000801142e */
[----:B------:R-:W-:Y:S01]  /*06d0*/  LOP3.LUT R6, R2, 0x8, R6, 0xf8, !PT ;  /* 0x0000000802067812 */ /* 0x000fe200078ef806 */
[----:B------:R-:W-:Y:S01]  /*06e0*/  IMAD R2, R7, 0x800, R5 ;  /* 0x0000080007027824 */ /* 0x000fe200078e0205 */
[----:B------:R-:W-:Y:S01]  /*06f0*/  LOP3.LUT R0, R3, R4, RZ, 0x3c, !PT ;  /* 0x0000000403007212 */ /* 0x000fe200078e3cff */
[----:B------:R-:W-:Y:S01]  /*0700*/  ULDC UR41, c[0x0][0x2e8] ;  /* 0x0000ba0000297ab9 */ /* 0x000fe20000000800 */
[----:B------:R-:W-:Y:S01]  /*0710*/  LEA.HI R3, R11, R14, RZ, 0x6 ;  /* 0x0000000e0b037211 */ /* 0x000fe200078f30ff */
[----:B------:R-:W-:Y:S01]  /*0720*/  IMAD.U32 R11, RZ, RZ, UR14 ;  /* 0x0000000eff0b7e24 */ /* 0x000fe2000f8e00ff */
[----:B------:R-:W-:Y:S01]  /*0730*/  R2P PR, R8, 0x6 ;  /* 0x0000000608007804 */ /* 0x000fe20000000000 */
[----:B------:R-:W-:Y:S01]  /*0740*/  IMAD.IADD R0, R2, 0x1, R0 ;  /* 0x0000000102007824 */ /* 0x000fe200078e0200 */
[----:B------:R-:W-:-:S02]  /*0750*/  SHF.R.S32.HI R2, RZ, 0x6, R3 ;  /* 0x00000006ff027819 */ /* 0x000fc40000011403 */
[----:B------:R-:W-:Y:S01]  /*0760*/  LOP3.LUT R3, R5, R6, R4, 0xf6, !PT ;  /* 0x0000000605037212 */ /* 0x000fe200078ef604 */
[----:B------:R-:W-:Y:S01]  /*0770*/  IMAD.SHL.U32 R5, R7, 0x20, RZ ;  /* 0x0000002007057824 */ /* 0x000fe200078e00ff */
[----:B------:R-:W-:Y:S01]  /*0780*/  LOP3.LUT R4, R17, 0x7ffffffc, RZ, 0xc0, !PT ;  /* 0x7ffffffc11047812 */ /* 0x000fe200078ec0ff */
[----:B------:R-:W-:Y:S01]  /*0790*/  IMAD R18, R2, 0x200, R9 ;  /* 0x0000020002127824 */ /* 0x000fe200078e0209 */
[----:B------:R-:W-:Y:S01]  /*07a0*/  LOP3.LUT P6, RZ, R10, 0x2, RZ, 0xc0, !PT ;  /* 0x000000020aff7812 */ /* 0x000fe200078cc0ff */
[----:B------:R-:W-:Y:S01]  /*07b0*/  IMAD.SHL.U32 R6, R2, 0x8, RZ ;  /* 0x0000000802067824 */ /* 0x000fe200078e00ff */
[----:B------:R-:W-:Y:S01]  /*07c0*/  LOP3.LUT P5, RZ, R10, 0x4, RZ, 0xc0, !PT ;  /* 0x000000040aff7812 */ /* 0x000fe200078ac0ff */
[----:B------:R-:W-:Y:S02]  /*07d0*/  IMAD.SHL.U32 R2, R8, 0x40, RZ ;  /* 0x0000004008027824 */ /* 0x000fe400078e00ff */
[----:B------:R-:W-:Y:S01]  /*07e0*/  IMAD.IADD R9, R14, 0x1, -R4 ;  /* 0x000000010e097824 */ /* 0x000fe200078e0a04 */
[----:B------:R-:W-:Y:S01]  /*07f0*/  LOP3.LUT R4, R6, 0x18, RZ, 0xc0, !PT ;  /* 0x0000001806047812 */ /* 0x000fe200078ec0ff */
[----:B------:R-:W-:Y:S01]  /*0800*/  IMAD.SHL.U32 R14, R14, 0x2, RZ ;  /* 0x000000020e0e7824 */ /* 0x000fe200078e00ff */
[----:B------:R-:W-:Y:S01]  /*0810*/  LOP3.LUT R2, R2, 0x1c0, RZ, 0xc0, !PT ;  /* 0x000001c002027812 */ /* 0x000fe200078ec0ff */
[----:B------:R-:W-:-:S02]  /*0820*/  IMAD.SHL.U32 R7, R12, 0x20, RZ ;  /* 0x000000200c077824 */ /* 0x000fc400078e00ff */
[----:B------:R-:W-:Y:S01]  /*0830*/  IMAD.SHL.U32 R252, R0, 0x2, RZ ;  /* 0x0000000200fc7824 */ /* 0x000fe200078e00ff */
[----:B------:R-:W-:Y:S02]  /*0840*/  LOP3.LUT R8, R5, 0x6, R14, 0xf8, !PT ;  /* 0x0000000605087812 */ /* 0x000fe400078ef80e */
[----:B------:R-:W-:Y:S02]  /*0850*/  SHF.R.U32.HI R6, RZ, 0x3, R2 ;  /* 0x00000003ff067819 */ /* 0x000fe40000011602 */
[----:B------:R-:W-:Y:S01]  /*0860*/  LOP3.LUT R5, R2, 0x20, R5, 0xf8, !PT ;  /* 0x0000002002057812 */ /* 0x000fe200078ef805 */
[----:B------:R1:W-:Y:S01]  /*0870*/  STL [R1+0x78], R8 ;  /* 0x0000780801007387 */ /* 0x0003e20000100800 */
[----:B------:R-:W-:Y:S01]  /*0880*/  LOP3.LUT R11, R4, 0x20, R7, 0xf8, !PT ;  /* 0x00000020040b7812 */ /* 0x000fe200078ef807 */
[----:B------:R-:W-:Y:S02]  /*0890*/  IMAD.SHL.U32 R7, R10, 0x40, RZ ;  /* 0x000000400a077824 */ /* 0x000fe400078e00ff */
        /* <DEDUP_REMOVED lines=74> */
.L_x_200:
        /* <DEDUP_REMOVED lines=53> */
.L_x_170:
        /* <DEDUP_REMOVED lines=67> */
.L_x_172:
        /* <DEDUP_REMOVED lines=18> */
.L_x_173:
        /* <DEDUP_REMOVED lines=70> */
.L_x_174:
[----:B------:R-:W-:Y:S02]  /*1a40*/  UMOV UR15, UR51 ;  /* 0x00000033000f7c82 */ /* 0x000fe40008000000 */
.L_x_175:
        /* <DEDUP_REMOVED lines=13> */
[----:B------:R-:W-:Y:S01]  /*1b20*/  BSSY B1, `(.L_x_171) ;  /* 0x0000630000017945 */ /* 0x000fe20003800000 */
[----:B------:R-:W-:-:S02]  /*1b30*/  UIMAD UR7, UR58, UR8, URZ ;  /* 0x000000083a0772a4 */ /* 0x000fc4000f8e023f */
[----:B------:R-:W-:Y:S02]  /*1b40*/  ULDC.64 UR4, c[0x0][0x200] ;  /* 0x0000800000047ab9 */ /* 0x000fe40000000a00 */
[----:B------:R-:W-:-:S03]  /*1b50*/  UIMAD UR18, UR38, UR9, UR7 ;  /* 0x00000009261272a4 */ /* 0x000fc6000f8e0207 */
[----:B------:R-:W-:Y:S02]  /*1b60*/  ULDC.64 UR8, c[0x0][0x378] ;  /* 0x0000de0000087ab9 */ /* 0x000fe40000000a00 */
[----:B------:R-:W-:-:S04]  /*1b70*/  UIMAD UR7, UR58, UR8, URZ ;  /* 0x000000083a0772a4 */ /* 0x000fc8000f8e023f */
[----:B------:R-:W-:Y:S01]  /*1b80*/  UIMAD UR11, UR38, UR9, UR7 ;  /* 0x00000009260b72a4 */ /* 0x000fe2000f8e0207 */
[----:B---3--:R-:W-:Y:S02]  /*1b90*/  SHF.R.S32.HI R27, RZ, 0x1f, R27 ;  /* 0x0000001fff1b7819 */ /* 0x008fe4000001141b */
[----:B------:R-:W-:Y:S02]  /*1ba0*/  ULDC.64 UR8, c[0x0][0x370] ;  /* 0x0000dc0000087ab9 */ /* 0x000fe40000000a00 */
[----:B------:R-:W-:Y:S01]  /*1bb0*/  UIMAD UR7, UR28, UR8, URZ ;  /* 0x000000081c0772a4 */ /* 0x000fe2000f8e023f */
[----:B----4-:R-:W-:Y:S01]  /*1bc0*/  LEA.HI R27, R27, R32, RZ, 0x3 ;  /* 0x000000201b1b7211 */ /* 0x010fe200078f18ff */
[----:B------:R-:W-:Y:S02]  /*1bd0*/  UIADD3 UR8, UR17, UR13, URZ ;  /* 0x0000000d11087290 */ /* 0x000fe4000fffe03f */
[----:B------:R-:W-:Y:S01]  /*1be0*/  UIMAD UR10, UR17, UR9, UR7 ;  /* 0x00000009110a72a4 */ /* 0x000fe2000f8e0207 */
[----:B------:R-:W-:Y:S01]  /*1bf0*/  SHF.R.S32.HI R27, RZ, 0x3, R27 ;  /* 0x00000003ff1b7819 */ /* 0x000fe2000001141b */
[----:B------:R-:W-:-:S02]  /*1c00*/  UIMAD.WIDE UR8, UR8, UR16, UR4 ;  /* 0x00000010080872a5 */ /* 0x000fc4000f8e0204 */
[----:B------:R-:W-:Y:S01]  /*1c10*/  UIADD3 UR7, -UR6, UR12, UR23 ;  /* 0x0000000c06077290 */ /* 0x000fe2000fffe117 */
[----:B------:R-:W-:Y:S01]  /*1c20*/  SHF.R.S32.HI R22, RZ, 0x1f, R27 ;  /* 0x0000001fff167819 */ /* 0x000fe2000001141b */
[----:B------:R-:W-:Y:S01]  /*1c30*/  ULDC.64 UR4, c[0x0][0x3c8] ;  /* 0x0000f20000047ab9 */ /* 0x000fe20000000a00 */
[----:B------:R-:W-:Y:S02]  /*1c40*/  IADD3 R5, P0, R27, UR17, RZ ;  /* 0x000000111b057c10 */ /* 0x000fe4000ff1e0ff */
[----:B------:R-:W-:Y:S02]  /*1c50*/  UMOV UR14, UR8 ;  /* 0x00000008000e7c82 */ /* 0x000fe40008000000 */
[----:B------:R-:W-:Y:S01]  /*1c60*/  UIADD3 UR8, UR17, UR15, URZ ;  /* 0x0000000f11087290 */ /* 0x000fe2000fffe03f */
[----:B------:R-:W-:Y:S01]  /*1c70*/  IADD3.X R9, R22, UR28, RZ, P0, !PT ;  /* 0x0000001c16097c10 */ /* 0x000fe200087fe4ff */
[----:B------:R-:W-:Y:S02]  /*1c80*/  UMOV UR13, UR9 ;  /* 0x00000009000d7c82 */ /* 0x000fe40008000000 */
[----:B------:R-:W-:Y:S01]  /*1c90*/  UIMAD.WIDE UR8, UR8, UR16, UR4 ;  /* 0x00000010080872a5 */ /* 0x000fe2000f8e0204 */
[----:B------:R3:W4:Y:S01]  /*1ca0*/  R2UR UR5, R12 ;  /* 0x000000000c0573c2 */ /* 0x00072200000e0000 */
[----:B------:R-:W-:Y:S01]  /*1cb0*/  IMAD R9, R9, c[0x0][0x190], RZ ;  /* 0x0000640009097a24 */ /* 0x000fe200078e02ff */
[----:B------:R-:W-:-:S02]  /*1cc0*/  ULDC UR28, c[0x0][0x2e8] ;  /* 0x0000ba00001c7ab9 */ /* 0x000fc40000000800 */
[----:B------:R-:W-:Y:S02]  /*1cd0*/  UIADD3 UR7, UR7, -UR28, URZ ;  /* 0x8000001c07077290 */ /* 0x000fe4000fffe03f */
[----:B------:R-:W-:Y:S02]  /*1ce0*/  UMOV UR16, UR8 ;  /* 0x0000000800107c82 */ /* 0x000fe40008000000 */
[----:B------:R5:W1:Y:S01]  /*1cf0*/  R2UR UR4, R10 ;  /* 0x000000000a0473c2 */ /* 0x000a6200000e0000 */
[----:B------:R-:W-:Y:S02]  /*1d00*/  USHF.R.S32.HI UR17, URZ, 0x1f, UR7 ;  /* 0x0000001f3f117899 */ /* 0x000fe40008011407 */
[----:B------:R-:W-:Y:S02]  /*1d10*/  UMOV UR15, UR9 ;  /* 0x00000009000f7c82 */ /* 0x000fe40008000000 */
[----:B------:R-:W-:Y:S02]  /*1d20*/  ULEA.HI UR17, UR17, UR7, URZ, 0x6 ;  /* 0x0000000711117291 */ /* 0x000fe4000f8f303f */
[----:B------:R-:W-:-:S02]  /*1d30*/  UIADD3 UR7, UR30, -0x1, URZ ;  /* 0xffffffff1e077890 */ /* 0x000fc4000fffe03f */
[----:B------:R-:W-:-:S04]  /*1d40*/  USHF.R.S32.HI UR17, URZ, 0x6, UR17 ;  /* 0x000000063f117899 */ /* 0x000fc80008011411 */
[----:B------:R-:W-:Y:S01]  /*1d50*/  UISETP.LT.AND UP1, UPT, URZ, UR17, UPT ;  /* 0x000000113f00728c */ /* 0x000fe2000bf21270 */
[----:B---3--:R-:W3:Y:S03]  /*1d60*/  S2R R12, SR_TID.X ;  /* 0x00000000000c7919 */ /* 0x008ee60000002100 */
[----:B------:R-:W-:-:S04]  /*1d70*/  USEL UR17, URZ, UR17, !UP1 ;  /* 0x000000113f117287 */ /* 0x000fc8000c800000 */
[----:B------:R-:W-:Y:S01]  /*1d80*/  UISETP.GT.AND UP1, UPT, UR30, UR17, UPT ;  /* 0x000000111e00728c */ /* 0x000fe2000bf24270 */
[----:B--2---:R-:W-:-:S05]  /*1d90*/  IMAD.MOV.U32 R14, RZ, RZ, R6 ;  /* 0x000000ffff0e7224 */ /* 0x004fca00078e0006 */
[----:B------:R-:W-:-:S05]  /*1da0*/  SHF.R.S32.HI R15, RZ, 0x1f, R14 ;  /* 0x0000001fff0f7819 */ /* 0x000fca000001140e */
[C---:B------:R-:W-:Y:S01]  /*1db0*/  IMAD.WIDE.U32 R6, R5.reuse, c[0x0][0x190], R14 ;  /* 0x0000640005067a25 */ /* 0x040fe200078e000e */
[----:B------:R2:W-:Y:S03]  /*1dc0*/  STL [R1+0x84], R15 ;  /* 0x0000840f01007387 */ /* 0x0005e60000100800 */
[----:B------:R-:W-:Y:S01]  /*1dd0*/  IMAD R5, R5, c[0x0][0x194], R9 ;  /* 0x0000650005057a24 */ /* 0x000fe200078e0209 */
[----:B------:R-:W-:-:S04]  /*1de0*/  IADD3 R8, P0, R6, UR39, RZ ;  /* 0x0000002706087c10 */ /* 0x000fc8000ff1e0ff */
[----:B------:R-:W-:Y:S02]  /*1df0*/  IADD3.X R9, R7, UR33, R5, P0, !PT ;  /* 0x0000002107097c10 */ /* 0x000fe400087fe405 */
[----:B---3--:R-:W-:Y:S02]  /*1e00*/  SHF.R.S32.HI R5, RZ, 0x1f, R12 ;  /* 0x0000001fff057819 */ /* 0x008fe4000001140c */
[----:B------:R-:W-:Y:S02]  /*1e10*/  IADD3 R6, P0, R14, UR26, RZ ;  /* 0x0000001a0e067c10 */ /* 0x000fe4000ff1e0ff */
[----:B------:R-:W-:Y:S02]  /*1e20*/  LEA.HI R5, R5, R12, RZ, 0x5 ;  /* 0x0000000c05057211 */ /* 0x000fe400078f28ff */
[----:B------:R-:W-:Y:S02]  /*1e30*/  IADD3.X R7, R15, UR27, RZ, P0, !PT ;  /* 0x0000001b0f077c10 */ /* 0x000fe400087fe4ff */
[----:B-----5:R-:W-:-:S02]  /*1e40*/  LOP3.LUT R10, R5, 0xffffffe0, RZ, 0xc0, !PT ;  /* 0xffffffe0050a7812 */ /* 0x020fc400078ec0ff */
[----:B------:R-:W-:Y:S01]  /*1e50*/  SHF.R.S32.HI R5, RZ, 0x5, R5 ;  /* 0x00000005ff057819 */ /* 0x000fe20000011405 */
[----:B------:R-:W-:-:S04]  /*1e60*/  IMAD.WIDE.U32 R6, R11, c[0x0][0x370], R6 ;  /* 0x0000dc000b067a25 */ /* 0x000fc800078e0006 */
[----:B------:R-:W-:Y:S01]  /*1e70*/  IMAD.IADD R10, R12, 0x1, -R10 ;  /* 0x000000010c0a7824 */ /* 0x000fe200078e0a0a */
[----:B------:R-:W-:-:S03]  /*1e80*/  IADD3 R7, R7, UR10, RZ ;  /* 0x0000000a07077c10 */ /* 0x000fc6000fffe0ff */
[----:B------:R-:W-:-:S05]  /*1e90*/  IMAD R5, R5, UR47, R10 ;  /* 0x0000002f05057c24 */ /* 0x000fca000f8e020a */
[----:B------:R-:W-:-:S04]  /*1ea0*/  IADD3 R10, P0, R5, UR25, RZ ;  /* 0x00000019050a7c10 */ /* 0x000fc8000ff1e0ff */
[----:B------:R-:W-:Y:S01]  /*1eb0*/  LEA.HI.X.SX32 R11, R5, UR19, 0x1, P0 ;  /* 0x00000013050b7c11 */ /* 0x000fe200080f0eff */
[----:B------:R-:W-:Y:S01]  /*1ec0*/  IMAD.U32 R5, RZ, RZ, UR38 ;  /* 0x00000026ff057e24 */ /* 0x000fe2000f8e00ff */
[----:B------:R-:W-:-:S03]  /*1ed0*/  LEA R16, P2, R10, c[0x0][0x350], 0x2 ;  /* 0x0000d4000a107a11 */ /* 0x000fc600078410ff */
[----:B------:R-:W-:Y:S01]  /*1ee0*/  IMAD.WIDE.U32 R6, R5, c[0x0][0x378], R6 ;  /* 0x0000de0005067a25 */ /* 0x000fe200078e0006 */
[----:B------:R-:W-:-:S03]  /*1ef0*/  LEA.HI.X R17, R10, c[0x0][0x354], R11, 0x2, P2 ;  /* 0x0000d5000a117a11 */ /* 0x000fc600010f140b */
[----:B------:R-:W-:Y:S01]  /*1f00*/  IMAD.WIDE.U32 R8, R5, c[0x0][0x1a8], R8 ;  /* 0x00006a0005087a25 */ /* 0x000fe200078e0008 */
[----:B------:R-:W-:-:S03]  /*1f10*/  IADD3 R7, R7, UR11, RZ ;  /* 0x0000000b07077c10 */ /* 0x000fc6000fffe0ff */
[----:B------:R-:W-:Y:S01]  /*1f20*/  IMAD R5, R22, c[0x0][0x370], RZ ;  /* 0x0000dc0016057a24 */ /* 0x000fe200078e02ff */
[----:B------:R-:W-:Y:S01]  /*1f30*/  IADD3 R9, R9, UR18, RZ ;  /* 0x0000001209097c10 */ /* 0x000fe2000fffe0ff */
[----:B------:R-:W-:Y:S01]  /*1f40*/  IMAD.WIDE.U32 R6, R27, c[0x0][0x370], R6 ;  /* 0x0000dc001b067a25 */ /* 0x000fe200078e0006 */
[----:B------:R-:W-:-:S03]  /*1f50*/  LEA R28, P0, R8, c[0x0][0x160], 0x1 ;  /* 0x00005800081c7a11 */ /* 0x000fc600078008ff */
[----:B------:R-:W-:Y:S01]  /*1f60*/  IMAD R5, R27, c[0x0][0x374], R5 ;  /* 0x0000dd001b057a24 */ /* 0x000fe200078e0205 */
[----:B------:R-:W-:Y:S02]  /*1f70*/  LEA R30, P3, R6, c[0x0][0x330], 0x1 ;  /* 0x0000cc00061e7a11 */ /* 0x000fe400078608ff */
[----:B------:R-:W-:Y:S01]  /*1f80*/  LEA.HI.X R29, R8, c[0x0][0x164], R9, 0x1, P0 ;  /* 0x00005900081d7a11 */ /* 0x000fe200000f0c09 */
[----:B------:R-:W-:Y:S01]  /*1f90*/  IMAD.IADD R5, R7, 0x1, R5 ;  /* 0x0000000107057824 */ /* 0x000fe200078e0205 */
[----:B------:R-:W-:-:S03]  /*1fa0*/  PLOP3.LUT P0, PT, PT, PT, UP1, 0x80, 0x0 ;  /* 0x000000000000781c */ /* 0x000fc60003f0f018 */
[----:B------:R2:W-:Y:S01]  /*1fb0*/  STL.64 [R1+0x48], R28 ;  /* 0x0000481c01007387 */ /* 0x0005e20000100a00 */
[----:B------:R-:W-:-:S05]  /*1fc0*/  LEA.HI.X R31, R6, c[0x0][0x334], R5, 0x1, P3 ;  /* 0x0000cd00061f7a11 */ /* 0x000fca00018f0c05 */
[----:B------:R2:W-:Y:S04]  /*1fd0*/  STL.64 [R1+0x40], R30 ;  /* 0x0000401e01007387 */ /* 0x0005e80000100a00 */
        /* <DEDUP_REMOVED lines=20> */
.L_x_177:
        /* <DEDUP_REMOVED lines=18> */
.L_x_178:
[----:B------:R-:W-:Y:S01]  /*2240*/  ULDC.64 UR8, c[0x0][0x3a0] ;  /* 0x0000e80000087ab9 */ /* 0x000fe20000000a00 */
        /* <DEDUP_REMOVED lines=28> */
.L_x_180:
[----:B------:R-:W-:Y:S05]  /*2410*/  BSYNC B0 ;  /* 0x0000000000007941 */ /* 0x000fea0003800000 */
.L_x_179:
        /* <DEDUP_REMOVED lines=16> */
.L_x_182:
[----:B------:R-:W-:Y:S05]  /*2520*/  BSYNC B0 ;  /* 0x0000000000007941 */ /* 0x000fea0003800000 */
.L_x_181:
        /* <DEDUP_REMOVED lines=27> */
.L_x_184:
[----:B------:R-:W-:Y:S05]  /*26e0*/  BSYNC B0 ;  /* 0x0000000000007941 */ /* 0x000fea0003800000 */
.L_x_183:
        /* <DEDUP_REMOVED lines=12> */
[----:B------:R1:W-:Y:S01]  /*27b0*/  STG.E.128 [R4.64+0x100], RZ ;  /* 0x000100ff04007986 */ /* 0x0003e2000c101d04 */
[----:B------:R-:W-:Y:S05]  /*27c0*/  BRA `(.L_x_185) ;  /* 0x0000565000007947 */ /* 0x000fea0003800000 */
.L_x_176:
[----:B------:R-:W3:Y:S01]  /*27d0*/  LDL R25, [R1+0x38] ;  /* 0x0000380001197983 */ /* 0x000ee20000100800 */
[----:B------:R-:W-:Y:S01]  /*27e0*/  ULDC.64 UR8, c[0x0][0x1a0] ;  /* 0x0000680000087ab9 */ /* 0x000fe20000000a00 */
[----:B------:R-:W-:Y:S01]  /*27f0*/  IMAD.U32 R8, RZ, RZ, UR23 ;  /* 0x00000017ff087e24 */ /* 0x000fe2000f8e00ff */
[----:B------:R-:W-:Y:S01]  /*2800*/  UIMAD UR8, UR20, UR8, URZ ;  /* 0x00000008140872a4 */ /* 0x000fe2000f8e023f */
[----:B------:R-:W4:Y:S01]  /*2810*/  LDL R26, [R1+0x74] ;  /* 0x00007400011a7983 */ /* 0x000f220000100800 */
[----:B------:R-:W-:-:S02]  /*2820*/  IMAD.U32 R6, RZ, RZ, UR23 ;  /* 0x00000017ff067e24 */ /* 0x000fc4000f8e00ff */
[----:B------:R-:W-:Y:S01]  /*2830*/  UIMAD UR8, UR23, UR9, UR8 ;  /* 0x00000009170872a4 */ /* 0x000fe2000f8e0208 */
[----:B------:R-:W-:Y:S01]  /*2840*/  IMAD.WIDE.U32 R8, R8, c[0x0][0x1a0], R14 ;  /* 0x0000680008087a25 */ /* 0x000fe200078e000e */
[----:B------:R-:W-:-:S03]  /*2850*/  IADD3 R12, R27, 0x20, RZ ;  /* 0x000000201b0c7810 */ /* 0x000fc60007ffe0ff */
[----:B------:R-:W-:Y:S01]  /*2860*/  IMAD.WIDE.U32 R6, R6, c[0x0][0x198], R14 ;  /* 0x0000660006067a25 */ /* 0x000fe200078e000e */
[----:B------:R-:W-:Y:S01]  /*2870*/  MOV R11, UR8 ;  /* 0x00000008000b7c02 */ /* 0x000fe20008000f00 */
[----:B------:R-:W-:Y:S01]  /*2880*/  ULDC.64 UR8, c[0x0][0x198] ;  /* 0x0000660000087ab9 */ /* 0x000fe20000000a00 */
[----:B------:R-:W-:Y:S01]  /*2890*/  IADD3 R8, P3, R8, UR29, RZ ;  /* 0x0000001d08087c10 */ /* 0x000fe2000ff7e0ff */
[----:B------:R-:W-:Y:S02]  /*28a0*/  UIMAD UR10, UR20, UR8, URZ ;  /* 0x00000008140a72a4 */ /* 0x000fe4000f8e023f */
[----:B------:R-:W-:Y:S02]  /*28b0*/  UIMAD UR8, UR7, -0x40, UR12 ;  /* 0xffffffc0070878a4 */ /* 0x000fe4000f8e020c */
[----:B------:R-:W-:Y:S02]  /*28c0*/  UIMAD UR10, UR23, UR9, UR10 ;  /* 0x00000009170a72a4 */ /* 0x000fe4000f8e020a */
[----:B------:R-:W-:-:S02]  /*28d0*/  UIMAD UR9, UR22, -0x40, UR6 ;  /* 0xffffffc0160978a4 */ /* 0x000fc4000f8e0206 */
[C---:B------:R-:W-:Y:S02]  /*28e0*/  ISETP.GE.AND P1, PT, R12.reuse, UR8, PT ;  /* 0x000000080c007c0c */ /* 0x040fe4000bf26270 */
[----:B------:R-:W-:Y:S02]  /*28f0*/  IMAD.U32 R5, RZ, RZ, UR10 ;  /* 0x0000000aff057e24 */ /* 0x000fe4000f8e00ff */
[----:B------:R-:W-:Y:S02]  /*2900*/  ISETP.GE.AND P2, PT, R12, UR9, PT ;  /* 0x000000090c007c0c */ /* 0x000fe4000bf46270 */
[----:B------:R-:W-:Y:S01]  /*2910*/  IADD3 R10, P0, R6, UR34, RZ ;  /* 0x00000022060a7c10 */ /* 0x000fe2000ff1e0ff */
[----:B------:R-:W-:Y:S01]  /*2920*/  IMAD.MOV.U32 R24, RZ, RZ, 0x40 ;  /* 0x00000040ff187424 */ /* 0x000fe200078e00ff */
[----:B------:R-:W-:Y:S02]  /*2930*/  IADD3.X R9, R9, UR31, R11, P3, !PT ;  /* 0x0000001f09097c10 */ /* 0x000fe40009ffe40b */
[----:B------:R-:W-:-:S02]  /*2940*/  ISETP.GE.AND P3, PT, R27, UR9, PT ;  /* 0x000000091b007c0c */ /* 0x000fc4000bf66270 */
[----:B------:R-:W-:Y:S01]  /*2950*/  IADD3.X R11, R7, UR35, R5, P0, !PT ;  /* 0x00000023070b7c10 */ /* 0x000fe200087fe405 */
[----:B------:R-:W-:Y:S02]  /*2960*/  IMAD R5, R13, c[0x0][0x1b8], RZ ;  /* 0x00006e000d057a24 */ /* 0x000fe400078e02ff */
[----:B--2---:R-:W-:Y:S02]  /*2970*/  IMAD.WIDE.U32 R14, R24, c[0x0][0x370], RZ ;  /* 0x0000dc00180e7a25 */ /* 0x004fe400078e00ff */
[----:B------:R-:W-:Y:S02]  /*2980*/  @!P2 IADD3 R16, P4, R27, 0x20, RZ ;  /* 0x000000201b10a810 */ /* 0x000fe40007f9e0ff */
[----:B------:R-:W-:Y:S02]  /*2990*/  IMAD R12, R13, c[0x0][0x1b0], RZ ;  /* 0x00006c000d0c7a24 */ /* 0x000fe400078e02ff */
[C---:B------:R-:W-:Y:S02]  /*29a0*/  IMAD R5, R4.reuse, c[0x0][0x1bc], R5 ;  /* 0x00006f0004057a24 */ /* 0x040fe400078e0205 */
[----:B------:R-:W-:Y:S01]  /*29b0*/  IMAD.WIDE.U32 R6, R4, c[0x0][0x1b8], R8 ;  /* 0x00006e0004067a25 */ /* 0x000fe200078e0008 */
[----:B------:R-:W-:-:S03]  /*29c0*/  @!P1 IADD3 R14, P0, R30, R14, RZ ;  /* 0x0000000e1e0e9210 */ /* 0x000fc60007f1e0ff */
[----:B------:R-:W-:Y:S01]  /*29d0*/  IMAD R13, R24, c[0x0][0x374], RZ ;  /* 0x0000dd00180d7a24 */ /* 0x000fe200078e02ff */
[----:B------:R-:W-:Y:S01]  /*29e0*/  IADD3 R7, R7, R5, RZ ;  /* 0x0000000507077210 */ /* 0x000fe20007ffe0ff */
[C---:B------:R-:W-:Y:S02]  /*29f0*/  IMAD R12, R4.reuse, c[0x0][0x1b4], R12 ;  /* 0x00006d00040c7a24 */ /* 0x040fe400078e020c */
[----:B------:R-:W-:Y:S01]  /*2a00*/  IMAD.WIDE.U32 R4, R4, c[0x0][0x1b0], R10 ;  /* 0x00006c0004047a25 */ /* 0x000fe200078e000a */
[----:B------:R-:W-:Y:S02]  /*2a10*/  @!P1 IADD3.X R15, R31, R15, R13, P0, !PT ;  /* 0x0000000f1f0f9210 */ /* 0x000fe400007fe40d */
[----:B------:R-:W-:Y:S01]  /*2a20*/  @!P2 IADD3 R13, P0, R27, 0x20, RZ ;  /* 0x000000201b0da810 */ /* 0x000fe20007f1e0ff */
[----:B------:R-:W-:Y:S02]  /*2a30*/  @!P3 IMAD R9, R22, c[0x0][0x1a0], RZ ;  /* 0x000068001609ba24 */ /* 0x000fe400078e02ff */
[----:B------:R-:W-:-:S02]  /*2a40*/  @!P2 IMAD.X R8, RZ, RZ, R22, P4 ;  /* 0x000000ffff08a224 */ /* 0x000fc400020e0616 */
[----:B------:R-:W-:Y:S02]  /*2a50*/  IMAD.IADD R5, R5, 0x1, R12 ;  /* 0x0000000105057824 */ /* 0x000fe400078e020c */
[C---:B------:R-:W-:Y:S02]  /*2a60*/  @!P3 IMAD R20, R27.reuse, c[0x0][0x1a4], R9 ;  /* 0x000069001b14ba24 */ /* 0x040fe400078e0209 */
[----:B------:R-:W-:Y:S02]  /*2a70*/  @!P2 IMAD R12, R8, c[0x0][0x1a0], RZ ;  /* 0x00006800080caa24 */ /* 0x000fe400078e02ff */
[----:B------:R-:W-:Y:S02]  /*2a80*/  @!P2 IMAD.X R17, RZ, RZ, R22, P0 ;  /* 0x000000ffff11a224 */ /* 0x000fe400000e0616 */
[----:B------:R-:W-:Y:S01]  /*2a90*/  @!P3 IMAD.WIDE.U32 R8, R27, c[0x0][0x1a0], R6 ;  /* 0x000068001b08ba25 */ /* 0x000fe200078e0006 */
[----:B------:R-:W-:-:S03]  /*2aa0*/  @!P2 MOV R18, R4 ;  /* 0x000000040012a202 */ /* 0x000fc60000000f00 */
[----:B------:R-:W-:Y:S01]  /*2ab0*/  @!P2 IMAD.MOV.U32 R19, RZ, RZ, R5 ;  /* 0x000000ffff13a224 */ /* 0x000fe200078e0005 */
[----:B------:R-:W-:Y:S01]  /*2ac0*/  @!P3 IADD3 R9, R9, R20, RZ ;  /* 0x000000140909b210 */ /* 0x000fe20007ffe0ff */
[----:B------:R-:W-:Y:S02]  /*2ad0*/  @!P2 IMAD R17, R17, c[0x0][0x198], RZ ;  /* 0x000066001111aa24 */ /* 0x000fe400078e02ff */
[----:B------:R-:W-:Y:S01]  /*2ae0*/  @!P2 IMAD R21, R16, c[0x0][0x1a4], R12 ;  /* 0x000069001015aa24 */ /* 0x000fe200078e020c */
[C---:B------:R-:W-:Y:S01]  /*2af0*/  @!P3 LEA R12, P0, R8.reuse, c[0x0][0x170], 0x1 ;  /* 0x00005c00080cba11 */ /* 0x040fe200078008ff */
[C---:B------:R-:W-:Y:S02]  /*2b00*/  @!P2 IMAD R20, R13.reuse, c[0x0][0x19c], R17 ;  /* 0x000067000d14aa24 */ /* 0x040fe400078e0211 */
[----:B------:R-:W-:Y:S01]  /*2b10*/  @!P2 IMAD.WIDE.U32 R18, R13, c[0x0][0x198], R18 ;  /* 0x000066000d12aa25 */ /* 0x000fe200078e0012 */
[----:B------:R-:W-:Y:S02]  /*2b20*/  @!P3 LEA.HI.X R13, R8, c[0x0][0x174], R9, 0x1, P0 ;  /* 0x00005d00080dba11 */ /* 0x000fe400000f0c09 */
[----:B------:R-:W-:-:S13]  /*2b30*/  PLOP3.LUT P0, PT, PT, PT, UP6, 0x80, 0x0 ;  /* 0x000000000000781c */ /* 0x000fda0003f0f068 */
[----:B------:R-:W-:Y:S01]  /*2b40*/  @P0 BAR.SYNC.DEFER_BLOCKING 0x0 ;  /* 0x0000000000000b1d */ /* 0x000fe20000010000 */
[----:B------:R-:W-:Y:S01]  /*2b50*/  @!P2 MOV R11, R7 ;  /* 0x00000007000ba202 */ /* 0x000fe20000000f00 */
[----:B------:R-:W-:-:S04]  /*2b60*/  @!P2 IMAD.MOV.U32 R10, RZ, RZ, R6 ;  /* 0x000000ffff0aa224 */ /* 0x000fc800078e0006 */
[----:B------:R-:W-:Y:S01]  /*2b70*/  @!P2 IMAD.WIDE.U32 R6, R16, c[0x0][0x1a0], R10 ;  /* 0x000068001006aa25 */ /* 0x000fe200078e000a */
[----:B------:R-:W-:-:S03]  /*2b80*/  ISETP.GE.AND P0, PT, R27, UR8, PT ;  /* 0x000000081b007c0c */ /* 0x000fc6000bf06270 */
[----:B------:R-:W-:Y:S01]  /*2b90*/  @!P2 IMAD.IADD R7, R7, 0x1, R21 ;  /* 0x000000010707a824 */ /* 0x000fe200078e0215 */
[----:B------:R-:W-:-:S04]  /*2ba0*/  @!P2 LEA R10, P4, R6, c[0x0][0x170], 0x1 ;  /* 0x00005c00060aaa11 */ /* 0x000fc800078808ff */
[----:B------:R-:W-:Y:S01]  /*2bb0*/  @!P2 LEA.HI.X R11, R6, c[0x0][0x174], R7, 0x1, P4 ;  /* 0x00005d00060baa11 */ /* 0x000fe200020f0c07 */
        /* <DEDUP_REMOVED lines=9> */
[----:B---3--:R-:W-:Y:S04]  /*2c50*/  @P3 STS.128 [R25+0x12000], RZ ;  /* 0x012000ff19003388 */ /* 0x008fe80000000c00 */
        /* <DEDUP_REMOVED lines=38> */
[----:B----4-:R-:W-:-:S03]  /*2ec0*/  IADD3 R7, R26, 0x8, RZ ;  /* 0x000000081a077810 */ /* 0x010fc60007ffe0ff */
        /* <DEDUP_REMOVED lines=17> */
[----:B--2---:R-:W-:-:S03]  /*2fe0*/  SHF.L.U32 R11, R26, 0x2, RZ ;  /* 0x000000021a0b7819 */ /* 0x004fc600000006ff */
        /* <DEDUP_REMOVED lines=9> */
[----:B------:R2:W-:Y:S01]  /*3080*/  @!P3 LDGSTS.E.BYPASS.LTC128B.128 [R25+0x10000], [R6.64+0x100] ;  /* 0x100001000619bfae */ /* 0x0005e2000b901d44 */
[----:B-----5:R-:W-:-:S04]  /*3090*/  SHF.R.S32.HI R8, RZ, 0x1f, R26 ;  /* 0x0000001fff087819 */ /* 0x020fc8000001141a */
[----:B------:R-:W-:Y:S02]  /*30a0*/  SHF.L.U64.HI R10, R26, 0x2, R8 ;  /* 0x000000021a0a7819 */ /* 0x000fe40000010208 */
[----:B------:R-:W-:Y:S02]  /*30b0*/  MOV R8, 0x7f800000 ;  /* 0x7f80000000087802 */ /* 0x000fe40000000f00 */
[----:B--2---:R-:W-:-:S04]  /*30c0*/  IADD3 R6, P0, R11, UR14, RZ ;  /* 0x0000000e0b067c10 */ /* 0x004fc8000ff1e0ff */
[----:B------:R-:W-:-:S05]  /*30d0*/  IADD3.X R7, R10, UR13, RZ, P0, !PT ;  /* 0x0000000d0a077c10 */ /* 0x000fca00087fe4ff */
[----:B------:R-:W2:Y:S01]  /*30e0*/  @!P6 LDG.E R8, [R6.64+0x20] ;  /* 0x000020040608e981 */ /* 0x000ea2000c1e1900 */
[----:B------:R-:W-:Y:S01]  /*30f0*/  @!P2 IMAD.IADD R17, R19, 0x1, R20 ;  /* 0x000000011311a824 */ /* 0x000fe200078e0214 */
[C---:B------:R-:W-:Y:S02]  /*3100*/  @!P2 LEA R4, P4, R18.reuse, c[0x0][0x168], 0x1 ;  /* 0x00005a001204aa11 */ /* 0x040fe400078808ff */
[----:B------:R-:W-:Y:S02]  /*3110*/  @P2 STS.128 [R25+0xd000], RZ ;  /* 0x00d000ff19002388 */ /* 0x000fe40000000c00 */
[----:B------:R-:W-:Y:S02]  /*3120*/  @!P2 LEA.HI.X R5, R18, c[0x0][0x16c], R17, 0x1, P4 ;  /* 0x00005b001205aa11 */ /* 0x000fe400020f0c11 */
[----:B------:R-:W-:Y:S04]  /*3130*/  @P2 STS.128 [R25+0xf000], RZ ;  /* 0x00f000ff19002388 */ /* 0x000fe80000000c00 */
[----:B------:R-:W-:Y:S04]  /*3140*/  @P2 STS.128 [R25+0x11000], RZ ;  /* 0x011000ff19002388 */ /* 0x000fe80000000c00 */
[----:B------:R-:W-:Y:S04]  /*3150*/  STL [R1+0x68], R11 ;  /* 0x0000680b01007387 */ /* 0x000fe80000100800 */
[----:B------:R-:W-:Y:S01]  /*3160*/  @!PT LDS RZ, [RZ] ;  /* 0x00000000fffff984 */ /* 0x000fe20000000800 */
[----:B------:R-:W-:Y:S01]  /*3170*/  @!PT LDS RZ, [RZ] ;  /* 0x00000000fffff984 */ /* 0x000fe20000000800 */
[----:B------:R-:W-:Y:S01]  /*3180*/  @!PT LDS RZ, [RZ] ;  /* 0x00000000fffff984 */ /* 0x000fe20000000800 */
[----:B------:R5:W-:Y:S04]  /*3190*/  @!P2 LDGSTS.E.BYPASS.LTC128B.128 [R25+0xd000], [R4.64] ;  /* 0x0d0000000419afae */ /* 0x000be8000b901d44 */
[----:B------:R-:W-:Y:S04]  /*31a0*/  STL [R1+0x64], R10 ;  /* 0x0000640a01007387 */ /* 0x000fe80000100800 */
[----:B------:R5:W-:Y:S04]  /*31b0*/  @!P2 LDGSTS.E.BYPASS.LTC128B.128 [R25+0xf000], [R4.64+0x80] ;  /* 0x0f0000800419afae */ /* 0x000be8000b901d44 */
[----:B------:R5:W-:Y:S01]  /*31c0*/  @!P2 LDGSTS.E.BYPASS.LTC128B.128 [R25+0x11000], [R4.64+0x100] ;  /* 0x110001000419afae */ /* 0x000be2000b901d44 */
[----:B------:R-:W-:Y:S01]  /*31d0*/  ISETP.GE.AND P1, PT, R26, UR8, PT ;  /* 0x000000081a007c0c */ /* 0x000fe2000bf26270 */
[----:B------:R-:W-:-:S02]  /*31e0*/  IMAD.MOV.U32 R9, RZ, RZ, 0x7f800000 ;  /* 0x7f800000ff097424 */ /* 0x000fc400078e00ff */
[----:B------:R-:W0:Y:S10]  /*31f0*/  LDGDEPBAR ;  /* 0x00000000000079af */ /* 0x000e340000000000 */
[----:B------:R-:W3:Y:S01]  /*3200*/  @!P1 LDG.E R9, [R6.64] ;  /* 0x0000000406099981 */ /* 0x000ee2000c1e1900 */
[----:B------:R-:W-:-:S04]  /*3210*/  DEPBAR.LE SB0, 0x1 ;  /* 0x000080400000791a */ /* 0x000fc80000000000 */
[----:B------:R-:W-:Y:S06]  /*3220*/  BAR.SYNC.DEFER_BLOCKING 0x0 ;  /* 0x0000000000007b1d */ /* 0x000fec0000010000 */
[----:B------:R-:W1:Y:S04]  /*3230*/  LDSM.16.M88.4 R148, [R252+0x12000] ;  /* 0x01200000fc94783b */ /* 0x000e680000000200 */
[----:B------:R-:W1:Y:S04]  /*3240*/  LDSM.16.M88.4 R152, [R252+0x12800] ;  /* 0x01280000fc98783b */ /* 0x000e680000000200 */
[----:B------:R-:W1:Y:S04]  /*3250*/  LDSM.16.M88.4 R180, [R252+0x14000] ;  /* 0x01400000fcb4783b */ /* 0x000e680000000200 */
[----:B------:R-:W1:Y:S04]  /*3260*/  LDSM.16.M88.4 R184, [R252+0x14800] ;  /* 0x01480000fcb8783b */ /* 0x000e680000000200 */
[----:B------:R-:W1:Y:S04]  /*3270*/  LDSM.16.M88.4 R212, [R252+0x16000] ;  /* 0x01600000fcd4783b */ /* 0x000e680000000200 */
[----:B------:R-:W1:Y:S04]  /*3280*/  LDSM.16.M88.4 R216, [R252+0x16800] ;  /* 0x01680000fcd8783b */ /* 0x000e680000000200 */
[----:B--2---:R2:W-:Y:S04]  /*3290*/  STL [R1+0x60], R8 ;  /* 0x0000600801007387 */ /* 0x0045e80000100800 */
[----:B-----5:R-:W5:Y:S04]  /*32a0*/  LDL R5, [R1] ;  /* 0x0000000001057983 */ /* 0x020f680000100800 */
[----:B------:R-:W5:Y:S04]  /*32b0*/  LDL R4, [R1+0x2c] ;  /* 0x00002c0001047983 */ /* 0x000f680000100800 */
[----:B--2---:R-:W2:Y:S01]  /*32c0*/  LDL R8, [R1+0x4] ;  /* 0x0000040001087983 */ /* 0x004ea20000100800 */
[----:B------:R-:W-:-:S03]  /*32d0*/  UIADD3 UR18, UR23, UR12, URZ ;  /* 0x0000000c17127290 */ /* 0x000fc6000fffe03f */
[----:B---3--:R3:W-:Y:S01]  /*32e0*/  STL [R1+0x5c], R9 ;  /* 0x00005c0901007387 */ /* 0x0087e20000100800 */
[----:B------:R-:W-:Y:S01]  /*32f0*/  UIADD3 UR19, -UR6, 0x40, UR18 ;  /* 0x0000004006137890 */ /* 0x000fe2000fffe112 */
        /* <DEDUP_REMOVED lines=41> */
[----:B----4-:R-:W-:Y:S01]  /*3590*/  CS2R R28, SRZ ;  /* 0x00000000001c7805 */ /* 0x010fe2000001ff00 */
[----:B------:R-:W-:Y:S01]  /*35a0*/  CS2R R34, SRZ ;  /* 0x0000000000227805 */ /* 0x000fe2000001ff00 */
[----:B------:R-:W-:Y:S01]  /*35b0*/  CS2R R32, SRZ ;  /* 0x0000000000207805 */ /* 0x000fe2000001ff00 */
[----:B------:R-:W-:Y:S01]  /*35c0*/  CS2R R26, SRZ ;  /* 0x00000000001a7805 */ /* 0x000fe2000001ff00 */
[----:B-1----:R-:W-:Y:S01]  /*35d0*/  CS2R R24, SRZ ;  /* 0x0000000000187805 */ /* 0x002fe2000001ff00 */
[----:B------:R-:W-:Y:S01]  /*35e0*/  CS2R R22, SRZ ;  /* 0x0000000000167805 */ /* 0x000fe2000001ff00 */
[----:B------:R-:W-:Y:S01]  /*35f0*/  CS2R R20, SRZ ;  /* 0x0000000000147805 */ /* 0x000fe2000001ff00 */
[----:B------:R-:W-:-:S02]  /*3600*/  ULDC UR11, c[0x0][0x2e8] ;  /* 0x0000ba00000b7ab9 */ /* 0x000fc40000000800 */
[----:B------:R-:W-:Y:S02]  /*3610*/  UIADD3 UR20, UR23, 0x40, URZ ;  /* 0x0000004017147890 */ /* 0x000fe4000fffe03f */
[----:B------:R-:W-:Y:S02]  /*3620*/  UIADD3 UR19, UR19, -UR11, URZ ;  /* 0x8000000b13137290 */ /* 0x000fe4000fffe03f */
[----:B------:R-:W-:Y:S01]  /*3630*/  ULDC UR10, c[0x0][0x2e4] ;  /* 0x0000b900000a7ab9 */ /* 0x000fe20000000800 */
[----:B-----5:R3:W1:Y:S04]  /*3640*/  LDSM.16.M88.4 R164, [R5+0x12000] ;  /* 0x0120000005a4783b */ /* 0x0206680000000200 */
[----:B------:R3:W4:Y:S04]  /*3650*/  LDSM.16.M88.4 R168, [R5+0x12800] ;  /* 0x0128000005a8783b */ /* 0x0007280000000200 */
[----:B------:R3:W1:Y:S04]  /*3660*/  LDSM.16.M88.4 R172, [R4+0x12000] ;  /* 0x0120000004ac783b */ /* 0x0006680000000200 */
[----:B------:R3:W1:Y:S04]  /*3670*/  LDSM.16.M88.4 R176, [R4+0x12800] ;  /* 0x0128000004b0783b */ /* 0x0006680000000200 */
[----:B------:R3:W1:Y:S04]  /*3680*/  LDSM.16.M88.4 R196, [R5+0x14000] ;  /* 0x0140000005c4783b */ /* 0x0006680000000200 */
[----:B------:R3:W1:Y:S04]  /*3690*/  LDSM.16.M88.4 R200, [R5+0x14800] ;  /* 0x0148000005c8783b */ /* 0x0006680000000200 */
[----:B--2---:R3:W2:Y:S04]  /*36a0*/  LDSM.16.M88.4 R156, [R8+0x12000] ;  /* 0x01200000089c783b */ /* 0x0046a80000000200 */
        /* <DEDUP_REMOVED lines=11> */
.L_x_190:
[----:B------:R-:W2:Y:S01]  /*3760*/  LDL R97, [R1+0x8] ;  /* 0x0000080001617983 */ /* 0x000ea20000100800 */
[----:B------:R-:W-:Y:S02]  /*3770*/  USHF.L.U32 UR9, UR7, 0x6, URZ ;  /* 0x0000000607097899 */ /* 0x000fe4000800063f */
[----:B------:R-:W-:Y:S01]  /*3780*/  ULDC UR8, c[0x0][0x2e4] ;  /* 0x0000b90000087ab9 */ /* 0x000fe20000000800 */
[----:B------:R-:W4:Y:S01]  /*3790*/  LDL R80, [R1+0x4] ;  /* 0x0000040001507983 */ /* 0x000f220000100800 */
[----:B------:R-:W-:Y:S03]  /*37a0*/  UISETP.GE.AND UP0, UPT, UR9, UR19, UPT ;  /* 0x000000130900728c */ /* 0x000fe6000bf06270 */
[----:B---3--:R-:W3:Y:S04]  /*37b0*/  LDL R96, [R1+0xc] ;  /* 0x00000c0001607983 */ /* 0x008ee80000100800 */
[----:B------:R-:W4:Y:S04]  /*37c0*/  LDL R79, [R1] ;  /* 0x00000000014f7983 */ /* 0x000f280000100800 */
[----:B------:R-:W4:Y:S04]  /*37d0*/  LDL R95, [R1+0x18] ;  /* 0x00001800015f7983 */ /* 0x000f280000100800 */
[----:B------:R-:W0:Y:S04]  /*37e0*/  LDGDEPBAR ;  /* 0x00000000000079af */ /* 0x000e280000000000 */
[----:B------:R-:W4:Y:S04]  /*37f0*/  LDL R94, [R1+0x14] ;  /* 0x00001400015e7983 */ /* 0x000f280000100800 */
[----:B------:R-:W4:Y:S04]  /*3800*/  LDL R78, [R1+0x10] ;  /* 0x00001000014e7983 */ /* 0x000f280000100800 */
[----:B------:R-:W4:Y:S04]  /*3810*/  LDL R77, [R1+0x68] ;  /* 0x00006800014d7983 */ /* 0x000f280000100800 */
[----:B------:R-:W4:Y:S01]  /*3820*/  LDL R76, [R1+0x64] ;  /* 0x00006400014c7983 */ /* 0x000f220000100800 */
[----:B------:R-:W-:Y:S04]  /*3830*/  DEPBAR.LE SB0, 0x0 ;  /* 0x000080000000791a */ /* 0x000fe80000000000 */
[----:B------:R-:W-:Y:S06]  /*3840*/  BAR.SYNC.DEFER_BLOCKING 0x0 ;  /* 0x0000000000007b1d */ /* 0x000fec0000010000 */
[----:B-1----:R-:W-:Y:S04]  /*3850*/  LDSM.16.M88.4 R8, [R252+0xc000] ;  /* 0x00c00000fc08783b */ /* 0x002fe80000000200 */
[----:B------:R-:W-:Y:S04]  /*3860*/  LDSM.16.M88.4 R68, [R252+0xc800] ;  /* 0x00c80000fc44783b */ /* 0x000fe80000000200 */
[----:B--2---:R-:W2:Y:S04]  /*3870*/  LDSM.16.M88.4 R16, [R97] ;  /* 0x000000006110783b */ /* 0x004ea80000000200 */
[----:B---3--:R-:W-:Y:S01]  /*3880*/  LDSM.16.M88.4 R72, [R96] ;  /* 0x000000006048783b */ /* 0x008fe20000000200 */
[C---:B--2---:R-:W-:Y:S08]  /*3890*/  HMMA.16816.F32 R4, R16.reuse, R8, RZ ;  /* 0x000000081004723c */ /* 0x044ff000000018ff */
[C---:B------:R-:W-:Y:S08]  /*38a0*/  HMMA.16816.F32 R8, R16.reuse, R10, RZ ;  /* 0x0000000a1008723c */ /* 0x040ff000000018ff */
[C---:B------:R-:W-:Y:S08]  /*38b0*/  HMMA.16816.F32 R12, R16.reuse, R68, RZ ;  /* 0x00000044100c723c */ /* 0x040ff000000018ff */
[----:B------:R-:W-:Y:S01]  /*38c0*/  HMMA.16816.F32 R16, R16, R70, RZ ;  /* 0x000000461010723c */ /* 0x000fe200000018ff */
[----:B----4-:R-:W2:Y:S07]  /*38d0*/  LDSM.16.M88.4 R68, [R80+0xc000] ;  /* 0x00c000005044783b */ /* 0x010eae0000000200 */
[C---:B--2---:R-:W-:Y:S08]  /*38e0*/  HMMA.16816.F32 R4, R72.reuse, R68, R4 ;  /* 0x000000444804723c */ /* 0x044ff00000001804 */
[C---:B------:R-:W-:Y:S01]  /*38f0*/  HMMA.16816.F32 R8, R72.reuse, R70, R8 ;  /* 0x000000464808723c */ /* 0x040fe20000001808 */
[----:B------:R-:W2:Y:S07]  /*3900*/  LDSM.16.M88.4 R68, [R80+0xc800] ;  /* 0x00c800005044783b */ /* 0x000eae0000000200 */
[C---:B--2---:R-:W-:Y:S08]  /*3910*/  HMMA.16816.F32 R12, R72.reuse, R68, R12 ;  /* 0x00000044480c723c */ /* 0x044ff0000000180c */
[----:B------:R-:W-:Y:S01]  /*3920*/  HMMA.16816.F32 R16, R72, R70, R16 ;  /* 0x000000464810723c */ /* 0x000fe20000001810 */
[----:B------:R-:W-:Y:S04]  /*3930*/  LDSM.16.M88.4 R68, [R95] ;  /* 0x000000005f44783b */ /* 0x000fe80000000200 */
[----:B------:R-:W2:Y:S03]  /*3940*/  LDSM.16.M88.4 R72, [R79+0xc000] ;  /* 0x00c000004f48783b */ /* 0x000ea60000000200 */
        /* <DEDUP_REMOVED lines=12> */
[----:B------:R-:W-:Y:S04]  /*3a10*/  LDSM.16.M88.4 R68, [R97+0x2000] ;  /* 0x002000006144783b */ /* 0x000fe80000000200 */
        /* <DEDUP_REMOVED lines=53> */
[C---:B--2---:R-:W-:Y:S07]  /*3d70*/  HMMA.16816.F32 R12, R68.reuse, R72, R12 ;  /* 0x00000048440c723c */ /* 0x044fee000000180c */
        /* <DEDUP_REMOVED lines=16> */
.L_x_186:
[----:B------:R-:W3:Y:S01]  /*3e80*/  LDL R68, [R1+0x74] ;  /* 0x0000740001447983 */ /* 0x000ee20000100800 */
[----:B------:R-:W-:Y:S03]  /*3e90*/  UIADD3 UR10, -UR8, UR6, -UR12 ;  /* 0x00000006080a7290 */ /* 0x000fe6000fffe90c */
[----:B------:R-:W4:Y:S01]  /*3ea0*/  LDL R69, [R1+0x78] ;  /* 0x0000780001457983 */ /* 0x000f220000100800 */
[----:B---3--:R-:W-:Y:S01]  /*3eb0*/  IADD3 R80, R68, UR9, RZ ;  /* 0x0000000944507c10 */ /* 0x008fe2000fffe0ff */
[----:B------:R-:W-:Y:S01]  /*3ec0*/  UIADD3 UR9, UR6, 0x1, -UR12 ;  /* 0x0000000106097890 */ /* 0x000fe2000fffe80c */
[----:B------:R-:W-:Y:S02]  /*3ed0*/  IMAD.U32 R68, RZ, RZ, UR22 ;  /* 0x00000016ff447e24 */ /* 0x000fe4000f8e00ff */
[----:B------:R-:W-:Y:S01]  /*3ee0*/  IADD3 R70, R80, UR10, RZ ;  /* 0x0000000a50467c10 */ /* 0x000fe2000fffe0ff */
[----:B------:R-:W-:Y:S01]  /*3ef0*/  UIADD3 UR9, UR9, UR41, URZ ;  /* 0x0000002909097290 */ /* 0x000fe2000fffe03f */
[----:B----4-:R-:W-:Y:S02]  /*3f00*/  IMAD R68, R68, 0x40, R69 ;  /* 0x0000004044447824 */ /* 0x010fe400078e0245 */
        /* <DEDUP_REMOVED lines=8> */
[C---:B--2---:R-:W-:Y:S02]  /*3f90*/  IADD3 R73, R68.reuse, 0x11, RZ ;  /* 0x0000001144497810 */ /* 0x044fe40007ffe0ff */
        /* <DEDUP_REMOVED lines=55> */
.L_x_187:
[----:B------:R-:W3:Y:S01]  /*4310*/  LDL R70, [R1+0x5c] ;  /* 0x00005c0001467983 */ /* 0x000ee20000100800 */
[----:B------:R-:W-:Y:S03]  /*4320*/  UISETP.GT.AND UP2, UPT, UR7, UR17, UPT ;  /* 0x000000110700728c */ /* 0x000fe6000bf44270 */
[----:B------:R-:W4:Y:S03]  /*4330*/  LDL R69, [R1+0x60] ;  /* 0x0000600001457983 */ /* 0x000f260000100800 */
[----:B------:R-:W-:Y:S01]  /*4340*/  PLOP3.LUT P3, PT, PT, PT, UP2, 0x80, 0x0 ;  /* 0x000000000000781c */ /* 0x000fe20003f6f028 */
[----:B--2---:R-:W2:Y:S04]  /*4350*/  LDL R93, [R1+0x3c] ;  /* 0x00003c00015d7983 */ /* 0x004ea80000100800 */
[----:B------:R-:W2:Y:S04]  /*4360*/  LDL R92, [R1+0x58] ;  /* 0x00005800015c7983 */ /* 0x000ea80000100800 */
[----:B------:R-:W2:Y:S04]  /*4370*/  LDL R91, [R1+0x50] ;  /* 0x00005000015b7983 */ /* 0x000ea80000100800 */
[----:B------:R-:W2:Y:S01]  /*4380*/  LDL R90, [R1+0x54] ;  /* 0x00005400015a7983 */ /* 0x000ea20000100800 */
[C---:B---3--:R-:W-:Y:S01]  /*4390*/  FMUL.FTZ R68, R70.reuse, 1.4426950216293334961 ;  /* 0x3fb8aa3b46447820 */ /* 0x048fe20000410000 */
[----:B------:R-:W-:Y:S04]  /*43a0*/  FSETP.NEU.FTZ.AND P0, PT, R70, -INF , PT ;  /* 0xff8000004600780b */ /* 0x000fe80003f1d000 */
[----:B------:R-:W-:Y:S02]  /*43b0*/  FSEL R68, R68, RZ, P0 ;  /* 0x000000ff44447208 */ /* 0x000fe40000000000 */
[----:B----4-:R-:W-:Y:S03]  /*43c0*/  FSETP.NEU.FTZ.AND P0, PT, R69, -INF , PT ;  /* 0xff8000004500780b */ /* 0x010fe60003f1d000 */
        /* <DEDUP_REMOVED lines=8> */
[----:B------:R-:W4:Y:S01]  /*4450*/  MUFU.EX2 R81, R5 ;  /* 0x0000000500517308 */ /* 0x000f220000000800 */
[----:B------:R-:W-:Y:S09]  /*4460*/  FFMA.FTZ R68, R17, c[0x0][0x23c], -R68 ;  /* 0x00008f0011447a23 */ /* 0x000ff20000010844 */
[----:B------:R-:W-:Y:S01]  /*4470*/  MUFU.EX2 R80, R8 ;  /* 0x0000000800507308 */ /* 0x000fe20000000800 */
[----:B---3--:R-:W-:Y:S05]  /*4480*/  FMUL.FTZ R4, R69, 1.4426950216293334961 ;  /* 0x3fb8aa3b45047820 */ /* 0x008fea0000410000 */
[----:B------:R-:W-:Y:S04]  /*4490*/  FSEL R4, R4, RZ, P0 ;  /* 0x000000ff04047208 */ /* 0x000fe80000000000 */
[----:B------:R-:W-:Y:S01]  /*44a0*/  MUFU.EX2 R77, R9 ;  /* 0x00000009004d7308 */ /* 0x000fe20000000800 */
[--C-:B------:R-:W-:Y:S02]  /*44b0*/  FFMA.FTZ R6, R6, c[0x0][0x23c], -R4.reuse ;  /* 0x00008f0006067a23 */ /* 0x100fe40000010804 */
[--C-:B------:R-:W-:Y:S02]  /*44c0*/  FFMA.FTZ R7, R7, c[0x0][0x23c], -R4.reuse ;  /* 0x00008f0007077a23 */ /* 0x100fe40000010804 */
[--C-:B------:R-:W-:Y:S05]  /*44d0*/  FFMA.FTZ R18, R18, c[0x0][0x23c], -R4.reuse ;  /* 0x00008f0012127a23 */ /* 0x100fea0000010804 */
[----:B------:R4:W-:Y:S01]  /*44e0*/  MUFU.EX2 R75, R6 ;  /* 0x00000006004b7308 */ /* 0x0009e20000000800 */
[--C-:B------:R-:W-:Y:S02]  /*44f0*/  FFMA.FTZ R10, R10, c[0x0][0x23c], -R4.reuse ;  /* 0x00008f000a0a7a23 */ /* 0x100fe40000010804 */
[--C-:B------:R-:W-:Y:S02]  /*4500*/  FFMA.FTZ R11, R11, c[0x0][0x23c], -R4.reuse ;  /* 0x00008f000b0b7a23 */ /* 0x100fe40000010804 */
[--C-:B------:R-:W-:Y:S02]  /*4510*/  FFMA.FTZ R14, R14, c[0x0][0x23c], -R4.reuse ;  /* 0x00008f000e0e7a23 */ /* 0x100fe40000010804 */
[--C-:B------:R-:W-:Y:S02]  /*4520*/  FFMA.FTZ R15, R15, c[0x0][0x23c], -R4.reuse ;  /* 0x00008f000f0f7a23 */ /* 0x100fe40000010804 */
[----:B------:R-:W-:Y:S01]  /*4530*/  FFMA.FTZ R4, R19, c[0x0][0x23c], -R4 ;  /* 0x00008f0013047a23 */ /* 0x000fe20000010804 */
[----:B------:R-:W3:Y:S10]  /*4540*/  MUFU.EX2 R73, R7 ;  /* 0x0000000700497308 */ /* 0x000ef40000000800 */
[----:B------:R1:W-:Y:S01]  /*4550*/  MUFU.EX2 R76, R4 ;  /* 0x00000004004c7308 */ /* 0x0003e20000000800 */
[----:B----4-:R-:W-:Y:S05]  /*4560*/  F2FP.PACK_AB R6, R81, R83 ;  /* 0x000000535106723e */ /* 0x010fea00000000ff */
[----:B--2---:R2:W-:Y:S04]  /*4570*/  STS [R93+0x14000], R6 ;  /* 0x014000065d007388 */ /* 0x0045e80000000800 */
[----:B------:R-:W-:Y:S01]  /*4580*/  MUFU.EX2 R74, R10 ;  /* 0x0000000a004a7308 */ /* 0x000fe20000000800 */
[----:B---3--:R-:W-:Y:S05]  /*4590*/  F2FP.PACK_AB R5, R73, R75 ;  /* 0x0000004b4905723e */ /* 0x008fea00000000ff */
[----:B------:R3:W-:Y:S04]  /*45a0*/  STS [R93+0x14400], R5 ;  /* 0x014400055d007388 */ /* 0x0007e80000000800 */
[----:B------:R-:W4:Y:S01]  /*45b0*/  MUFU.EX2 R72, R11 ;  /* 0x0000000b00487308 */ /* 0x000f220000000800 */
[----:B-1----:R-:W-:Y:S05]  /*45c0*/  F2FP.PACK_AB R4, R77, R80 ;  /* 0x000000504d04723e */ /* 0x002fea00000000ff */
[----:B------:R1:W-:Y:S04]  /*45d0*/  STS [R92+0x14000], R4 ;  /* 0x014000045c007388 */ /* 0x0003e80000000800 */
[----:B------:R-:W-:Y:S10]  /*45e0*/  MUFU.EX2 R89, R12 ;  /* 0x0000000c00597308 */ /* 0x000ff40000000800 */
[----:B------:R-:W1:Y:S01]  /*45f0*/  MUFU.EX2 R88, R13 ;  /* 0x0000000d00587308 */ /* 0x000e620000000800 */
[----:B----4-:R-:W-:Y:S05]  /*4600*/  F2FP.PACK_AB R8, R72, R74 ;  /* 0x0000004a4808723e */ /* 0x010fea00000000ff */
[----:B------:R-:W-:Y:S04]  /*4610*/  STS [R92+0x14400], R8 ;  /* 0x014400085c007388 */ /* 0x000fe80000000800 */
[----:B------:R-:W-:Y:S10]  /*4620*/  MUFU.EX2 R86, R14 ;  /* 0x0000000e00567308 */ /* 0x000ff40000000800 */
[----:B------:R-:W2:Y:S01]  /*4630*/  MUFU.EX2 R85, R15 ;  /* 0x0000000f00557308 */ /* 0x000ea20000000800 */
[----:B-1----:R-:W-:Y:S05]  /*4640*/  F2FP.PACK_AB R7, R88, R89 ;  /* 0x000000595807723e */ /* 0x002fea00000000ff */
[----:B------:R-:W-:Y:S04]  /*4650*/  STS [R91+0x14000], R7 ;  /* 0x014000075b007388 */ /* 0x000fe80000000800 */
[----:B------:R-:W-:Y:S10]  /*4660*/  MUFU.EX2 R87, R16 ;  /* 0x0000001000577308 */ /* 0x000ff40000000800 */
[----:B------:R-:W3:Y:S01]  /*4670*/  MUFU.EX2 R84, R68 ;  /* 0x0000004400547308 */ /* 0x000ee20000000800 */
[----:B--2---:R-:W-:Y:S05]  /*4680*/  F2FP.PACK_AB R6, R85, R86 ;  /* 0x000000565506723e */ /* 0x004fea00000000ff */
[----:B------:R-:W-:Y:S04]  /*4690*/  STS [R91+0x14400], R6 ;  /* 0x014400065b007388 */ /* 0x000fe80000000800 */
[----:B------:R-:W1:Y:S01]  /*46a0*/  MUFU.EX2 R82, R18 ;  /* 0x0000001200527308 */ /* 0x000e620000000800 */
[----:B---3--:R-:W-:Y:S05]  /*46b0*/  F2FP.PACK_AB R5, R84, R87 ;  /* 0x000000575405723e */ /* 0x008fea00000000ff */
[----:B------:R-:W-:Y:S01]  /*46c0*/  STS [R90+0x14000], R5 ;  /* 0x014000055a007388 */ /* 0x000fe20000000800 */
[----:B-1----:R-:W-:Y:S05]  /*46d0*/  F2FP.PACK_AB R4, R76, R82 ;  /* 0x000000524c04723e */ /* 0x002fea00000000ff */
        /* <DEDUP_REMOVED lines=212> */
.L_x_188:
        /* <DEDUP_REMOVED lines=371> */
.L_x_189:
        /* <DEDUP_REMOVED lines=172> */
.L_x_191:
        /* <DEDUP_REMOVED lines=18> */
.L_x_192:
[----:B-1----:R-:W2:Y:S01]  /*7730*/  LDL.64 R8, [R1+0x80] ;  /* 0x0000800001087983 */ /* 0x002ea20000100a00 */
[----:B------:R-:W-:Y:S01]  /*7740*/  USHF.R.S32.HI UR10, URZ, 0x1f, UR23 ;  /* 0x0000001f3f0a7899 */ /* 0x000fe20008011417 */
[----:B------:R-:W-:Y:S01]  /*7750*/  IMAD.U32 R4, RZ, RZ, UR23 ;  /* 0x00000017ff047e24 */ /* 0x000fe2000f8e00ff */
[----:B------:R-:W-:Y:S01]  /*7760*/  ULDC.64 UR8, c[0x0][0x3a0] ;  /* 0x0000e80000087ab9 */ /* 0x000fe20000000a00 */
[----:B------:R-:W-:Y:S01]  /*7770*/  BAR.SYNC.DEFER_BLOCKING 0x0 ;  /* 0x0000000000007b1d */ /* 0x000fe20000010000 */
[----:B------:R-:W-:Y:S02]  /*7780*/  UIMAD UR7, UR10, UR8, URZ ;  /* 0x000000080a0772a4 */ /* 0x000fe4000f8e023f */
[----:B------:R-:W-:Y:S02]  /*7790*/  UIMAD UR6, UR22, -0x40, UR6 ;  /* 0xffffffc0160678a4 */ /* 0x000fe4000f8e0206 */
[----:B------:R-:W-:Y:S01]  /*77a0*/  UIMAD UR7, UR23, UR9, UR7 ;  /* 0x00000009170772a4 */ /* 0x000fe2000f8e0207 */
[----:B------:R-:W1:Y:S01]  /*77b0*/  S2R R15, SR_TID.X ;  /* 0x00000000000f7919 */ /* 0x000e620000002100 */
[----:B------:R-:W-:Y:S01]  /*77c0*/  BSSY B0, `(.L_x_193) ;  /* 0x000002b000007945 */ /* 0x000fe20003800000 */
[----:B------:R-:W-:-:S02]  /*77d0*/  ULDC.64 UR8, c[0x0][0x3b8] ;  /* 0x0000ee0000087ab9 */ /* 0x000fc40000000a00 */
[----:B------:R-:W3:Y:S04]  /*77e0*/  S2R R64, SR_TID.X ;  /* 0x0000000000407919 */ /* 0x000ee80000002100 */
[----:B------:R4:W2:Y:S04]  /*77f0*/  LDS.128 R36, [R251+0xd000] ;  /* 0x00d00000fb247984 */ /* 0x0008a80000000c00 */
        /* <DEDUP_REMOVED lines=14> */
[----:B------:R-:W-:-:S02]  /*78e0*/  IMAD.MOV.U32 R6, RZ, RZ, R8 ;  /* 0x000000ffff067224 */ /* 0x000fc400078e0008 */
[----:B------:R-:W-:Y:S01]  /*78f0*/  IMAD.U32 R8, RZ, RZ, UR7 ;  /* 0x00000007ff087e24 */ /* 0x000fe2000f8e00ff */
[----:B------:R-:W-:Y:S01]  /*7900*/  UIMAD UR7, UR59, UR8, URZ ;  /* 0x000000083b0772a4 */ /* 0x000fe2000f8e023f */
[----:B------:R-:W-:-:S03]  /*7910*/  IMAD.WIDE.U32 R4, R4, c[0x0][0x3a0], R6 ;  /* 0x0000e80004047a25 */ /* 0x000fc600078e0006 */
[----:B------:R-:W-:Y:S02]  /*7920*/  UIMAD UR7, UR38, UR9, UR7 ;  /* 0x00000009260772a4 */ /* 0x000fe4000f8e0207 */
        /* <DEDUP_REMOVED lines=20> */
.L_x_194:
[----:B-1-34-:R-:W-:Y:S05]  /*7a70*/  BSYNC B0 ;  /* 0x0000000000007941 */ /* 0x01afea0003800000 */
.L_x_193:
        /* <DEDUP_REMOVED lines=16> */
.L_x_196:
[----:B------:R-:W-:Y:S05]  /*7b80*/  BSYNC B0 ;  /* 0x0000000000007941 */ /* 0x000fea0003800000 */
.L_x_195:
        /* <DEDUP_REMOVED lines=27> */
.L_x_198:
[----:B------:R-:W-:Y:S05]  /*7d40*/  BSYNC B0 ;  /* 0x0000000000007941 */ /* 0x000fea0003800000 */
.L_x_197:
        /* <DEDUP_REMOVED lines=13> */
.L_x_185:
[----:B------:R-:W-:Y:S05]  /*7e20*/  BSYNC B1 ;  /* 0x0000000000017941 */ /* 0x000fea0003800000 */
.L_x_171:
        /* <DEDUP_REMOVED lines=11> */
.L_x_199:
[----:B------:R-:W-:Y:S05]  /*7ee0*/  EXIT ;  /* 0x000000000000794d */ /* 0x000fea0003800000 */
.L_x_201:
        /* <DEDUP_REMOVED lines=9> */
.L_x_1582:


//--------------------- .text._ZN5flash44flash_bwd_dq_dk_dv_loop_seqk_parallel_kernelI23Flash_bwd_kernel_traitsILi192ELi64ELi64ELi8ELi4ELi2ELi2ELb1ELb1EN7cutlass6half_tE19Flash_kernel_traitsILi192ELi64ELi64ELi8ES3_EELb0ELb0ELb1ELb1ELb0ELb0ELb0EEEvNS_16Flash_bwd_paramsE --------------------------
	.section	.text._ZN5flash44flash_bwd_dq_dk_dv_loop_seqk_parallel_kernelI23Flash_bwd_kernel_traitsILi192ELi64ELi64ELi8ELi4ELi2ELi2ELb1ELb1EN7cutlass6half_tE19Flash_kernel_traitsILi192ELi64ELi64ELi8ES3_EELb0ELb0ELb1ELb1ELb0ELb0ELb0EEEvNS_16Flash_bwd_paramsE,"ax",@progbits
	.sectioninfo	@"SHI_REGISTERS=255"
	.align	128
        .global         _ZN5flash44flash_bwd_dq_dk_dv_loop_seqk_parallel_kernelI23Flash_bwd_kernel_traitsILi192ELi64ELi64ELi8ELi4ELi2ELi2ELb1ELb1EN7cutlass6half_tE19Flash_kernel_traitsILi192ELi64ELi64ELi8ES3_EELb0ELb0ELb1ELb1ELb0ELb0ELb0EEEvNS_16Flash_bwd_paramsE
        .type           _ZN5flash44flash_bwd_dq_dk_dv_loop_seqk_parallel_kernelI23Flash_bwd_kernel_traitsILi192ELi64ELi64ELi8ELi4ELi2ELi2ELb1ELb1EN7cutlass6half_tE19Flash_kernel_traitsILi192ELi64ELi64ELi8ES3_EELb0ELb0ELb1ELb1ELb0ELb0ELb0EEEvNS_16Flash_bwd_paramsE,@function
        .size           _ZN5flash44flash_bwd_dq_dk_dv_loop_seqk_parallel_kernelI23Flash_bwd_kernel_traitsILi192ELi64ELi64ELi8ELi4ELi2ELi2ELb1ELb1EN7cutlass6half_tE19Flash_kernel_traitsILi192ELi64ELi64ELi8ES3_EELb0ELb0ELb1ELb1ELb0ELb0ELb0EEEvNS_16Flash_bwd_paramsE,(.L_x_1583 - _ZN5flash44flash_bwd_dq_dk_dv_loop_seqk_parallel_kernelI23Flash_bwd_kernel_traitsILi192ELi64ELi64ELi8ELi4ELi2ELi2ELb1ELb1EN7cutlass6half_tE19Flash_kernel_traitsILi192ELi64ELi64ELi8ES3_EELb0ELb0ELb1ELb1ELb0ELb0ELb0EEEvNS_16Flash_bwd_paramsE)
        .other          _ZN5flash44flash_bwd_dq_dk_dv_loop_seqk_parallel_kernelI23Flash_bwd_kernel_traitsILi192ELi64ELi64ELi8ELi4ELi2ELi2ELb1ELb1EN7cutlass6half_tE19Flash_kernel_traitsILi192ELi64ELi64ELi8ES3_EELb0ELb0ELb1ELb1ELb0ELb0ELb0EEEvNS_16Flash_bwd_paramsE,@"STO_CUDA_ENTRY STV_DEFAULT"
_ZN5flash44flash_bwd_dq_dk_dv_loop_seqk_parallel_kernelI23Flash_bwd_kernel_traitsILi192ELi64ELi64ELi8ELi4ELi2ELi2ELb1ELb1EN7cutlass6half_tE19Flash_kernel_traitsILi192ELi64ELi64ELi8ES3_EELb0ELb0ELb1ELb1ELb0ELb0ELb0EEEvNS_16Flash_bwd_paramsE:
.text._ZN5flash44flash_bwd_dq_dk_dv_loop_seqk_parallel_kernelI23Flash_bwd_kernel_traitsILi192ELi64ELi64ELi8ELi4ELi2ELi2ELb1ELb1EN7cutlass6half_tE19Flash_kernel_traitsILi192ELi64ELi64ELi8ES3_EELb0ELb0ELb1ELb1ELb0ELb0ELb0EEEvNS_16Flash_bwd_paramsE:
        /* <DEDUP_REMOVED lines=30> */
[-C--:B------:R-:W-:Y:S01]  /*01e0*/  LEA.HI R10, R5, R6.reuse, RZ, 0x3 ;  /* 0x00000006050a7211 */ /* 0x080fe200078f18ff */
[----:B------:R-:W-:Y:S01]  /*01f0*/  ULDC UR11, c[0x0][0x1c0] ;  /* 0x00007000000b7ab9 */ /* 0x000fe20000000800 */
[----:B------:R-:W-:Y:S01]  /*0200*/  LOP3.LUT R4, R3, 0xffffffe0, RZ, 0xc0, !PT ;  /* 0xffffffe003047812 */ /* 0x000fe200078ec0ff */
[----:B---3--:R-:W-:Y:S01]  /*0210*/  UIMAD UR49, UR37, UR48, URZ ;  /* 0x00000030253172a4 */ /* 0x008fe2000f8e023f */
[--C-:B------:R-:W-:Y:S01]  /*0220*/  SHF.R.S32.HI R0, RZ, 0x5, R3.reuse ;  /* 0x00000005ff007819 */ /* 0x100fe20000011403 */
[----:B------:R-:W-:Y:S01]  /*0230*/  UIMAD UR48, UR48, UR12, URZ ;  /* 0x0000000c303072a4 */ /* 0x000fe2000f8e023f */
[----:B------:R-:W-:Y:S01]  /*0240*/  SHF.R.S32.HI R12, RZ, 0x1f, R3 ;  /* 0x0000001fff0c7819 */ /* 0x000fe20000011403 */
[----:B------:R-:W-:Y:S01]  /*0250*/  IMAD.IADD R9, R6, 0x1, -R4 ;  /* 0x0000000106097824 */ /* 0x000fe200078e0a04 */
[CC--:B------:R-:W-:Y:S01]  /*0260*/  LEA.HI R2, R5.reuse, R6.reuse, RZ, 0x4 ;  /* 0x0000000605027211 */ /* 0x0c0fe200078f20ff */
[----:B------:R-:W-:Y:S01]  /*0270*/  UIMAD UR57, UR8, UR6, UR57 ;  /* 0x00000006083972a4 */ /* 0x000fe2000f8e0239 */
[CC--:B------:R-:W-:Y:S01]  /*0280*/  LEA.HI R16, R5.reuse, R6.reuse, RZ, 0x7 ;  /* 0x0000000605107211 */ /* 0x0c0fe200078f38ff */
[----:B------:R-:W-:Y:S01]  /*0290*/  UIMAD UR54, UR7, UR33, URZ ;  /* 0x00000021073672a4 */ /* 0x000fe2000f8e023f */
[CC--:B------:R-:W-:Y:S01]  /*02a0*/  LEA.HI R17, R5.reuse, R6.reuse, RZ, 0x6 ;  /* 0x0000000605117211 */ /* 0x0c0fe200078f30ff */
[----:B------:R-:W-:Y:S01]  /*02b0*/  UIMAD UR6, UR33, UR11, UR37 ;  /* 0x0000000b210672a4 */ /* 0x000fe2000f8e0225 */
[----:B------:R-:W-:Y:S01]  /*02c0*/  LEA.HI R5, R5, R6, RZ, 0x2 ;  /* 0x0000000605057211 */ /* 0x000fe200078f10ff */
[----:B------:R-:W-:Y:S01]  /*02d0*/  @!UP5 UIMAD UR7, UR33, UR13, UR37 ;  /* 0x0000000d2107d2a4 */ /* 0x000fe2000f8e0225 */
[-C--:B------:R-:W-:Y:S01]  /*02e0*/  LEA.HI R4, R12, R0.reuse, RZ, 0x2 ;  /* 0x000000000c047211 */ /* 0x080fe200078f10ff */
[----:B------:R-:W-:Y:S01]  /*02f0*/  USHF.L.U32 UR43, UR48, 0x6, URZ ;  /* 0x00000006302b7899 */ /* 0x000fe2000800063f */
        /* <DEDUP_REMOVED lines=8> */
[----:B------:R-:W-:Y:S01]  /*0380*/  LOP3.LUT R4, R4, 0xfffffffc, RZ, 0xc0, !PT ;  /* 0xfffffffc04047812 */ /* 0x000fe200078ec0ff */
[C---:B------:R-:W-:Y:S01]  /*0390*/  IMAD.IADD R8, R6.reuse, 0x1, -R8 ;  /* 0x0000000106087824 */ /* 0x040fe200078e0a08 */
[----:B------:R-:W-:Y:S01]  /*03a0*/  LOP3.LUT R3, R3, 0xfffffffe, RZ, 0xc0, !PT ;  /* 0xfffffffe03037812 */ /* 0x000fe200078ec0ff */
[----:B------:R-:W-:Y:S01]  /*03b0*/  IMAD.IADD R19, R6, 0x1, -R11 ;  /* 0x0000000106137824 */ /* 0x000fe200078e0a0b */
[----:B------:R-:W-:Y:S01]  /*03c0*/  SHF.R.S32.HI R6, RZ, 0x4, R2 ;  /* 0x00000004ff067819 */ /* 0x000fe20000011402 */
[C---:B------:R-:W-:Y:S01]  /*03d0*/  IMAD.IADD R15, R0.reuse, 0x1, -R4 ;  /* 0x00000001000f7824 */ /* 0x040fe200078e0a04 */
[----:B------:R-:W-:Y:S01]  /*03e0*/  SHF.R.S32.HI R13, RZ, 0x3, R10 ;  /* 0x00000003ff0d7819 */ /* 0x000fe2000001140a */
[----:B------:R-:W-:Y:S01]  /*03f0*/  IMAD.IADD R14, R0, 0x1, -R3 ;  /* 0x00000001000e7824 */ /* 0x000fe200078e0a03 */
[--C-:B------:R-:W-:Y:S01]  /*0400*/  SHF.R.S32.HI R3, RZ, 0x2, R5.reuse ;  /* 0x00000002ff037819 */ /* 0x100fe20000011405 */
[C---:B------:R-:W-:Y:S01]  /*0410*/  IMAD.SHL.U32 R20, R7.reuse, 0x8, RZ ;  /* 0x0000000807147824 */ /* 0x040fe200078e00ff */
[----:B------:R-:W-:Y:S01]  /*0420*/  SHF.R.S32.HI R0, RZ, 0x1f, R5 ;  /* 0x0000001fff007819 */ /* 0x000fe20000011405 */
[----:B------:R-:W-:Y:S01]  /*0430*/  ULDC UR52, c[0x0][0x224] ;  /* 0x0000890000347ab9 */ /* 0x000fe20000000800 */
[----:B------:R-:W-:Y:S01]  /*0440*/  LEA.HI R2, R2, R6, RZ, 0x1 ;  /* 0x0000000602027211 */ /* 0x000fe200078f08ff */
[----:B------:R-:W-:Y:S01]  /*0450*/  @UP5 UIMAD UR56, UR33, UR51, URZ ;  /* 0x00000033213852a4 */ /* 0x000fe2000f8e023f */
[----:B------:R-:W-:Y:S01]  /*0460*/  LEA.HI R0, R0, R3, RZ, 0x3 ;  /* 0x0000000300007211 */ /* 0x000fe200078f18ff */
[----:B------:R-:W-:Y:S01]  /*0470*/  STL [R1+0x50], R20 ;  /* 0x0000501401007387 */ /* 0x000fe20000100800 */
[----:B------:R-:W-:Y:S01]  /*0480*/  LOP3.LUT R2, R2, 0xfffffffe, RZ, 0xc0, !PT ;  /* 0xfffffffe02027812 */ /* 0x000fe200078ec0ff */
[----:B------:R-:W-:Y:S01]  /*0490*/  ULDC.64 UR4, c[0x0][0x118] ;  /* 0x0000460000047ab9 */ /* 0x000fe20000000a00 */
[----:B------:R-:W-:Y:S01]  /*04a0*/  LOP3.LUT R0, R0, 0xfffffff8, RZ, 0xc0, !PT ;  /* 0xfffffff800007812 */ /* 0x000fe200078ec0ff */
[----:B------:R-:W-:Y:S01]  /*04b0*/  ULOP3.LUT UR58, UR37, UR58, URZ, 0x3c, !UPT ;  /* 0x0000003a253a7292 */ /* 0x000fe2000f8e3c3f */
[----:B------:R-:W-:Y:S01]  /*04c0*/  LOP3.LUT P4, RZ, R7, 0x4, RZ, 0xc0, !PT ;  /* 0x0000000407ff7812 */ /* 0x000fe2000788c0ff */
[----:B------:R-:W-:Y:S01]  /*04d0*/  IMAD.IADD R12, R6, 0x1, -R2 ;  /* 0x00000001060c7824 */ /* 0x000fe200078e0a02 */
[----:B------:R-:W-:Y:S01]  /*04e0*/  SHF.R.S32.HI R2, RZ, 0x1f, R9 ;  /* 0x0000001fff027819 */ /* 0x000fe20000011409 */
[----:B------:R-:W-:Y:S01]  /*04f0*/  IMAD.IADD R6, R3, 0x1, -R0 ;  /* 0x0000000103067824 */ /* 0x000fe200078e0a00 */
[----:B------:R-:W-:Y:S01]  /*0500*/  SHF.R.S32.HI R3, RZ, 0x1f, R8 ;  /* 0x0000001fff037819 */ /* 0x000fe20000011408 */
[----:B------:R-:W-:Y:S01]  /*0510*/  IMAD.SHL.U32 R0, R13, 0x40, RZ ;  /* 0x000000400d007824 */ /* 0x000fe200078e00ff */
[----:B------:R-:W-:Y:S01]  /*0520*/  LEA.HI R18, R2, R9, RZ, 0x2 ;  /* 0x0000000902127211 */ /* 0x000fe200078f10ff */
[----:B------:R-:W-:Y:S01]  /*0530*/  USHF.R.S32.HI UR59, URZ, 0x1f, UR37 ;  /* 0x0000001f3f3b7899 */ /* 0x000fe20008011425 */
[----:B------:R-:W-:Y:S01]  /*0540*/  LEA.HI R13, R3, R8, RZ, 0x3 ;  /* 0x00000008030d7211 */ /* 0x000fe200078f18ff */
[----:B------:R-:W-:Y:S01]  /*0550*/  UISETP.NE.AND UP6, UPT, UR10, URZ, UPT ;  /* 0x0000003f0a00728c */ /* 0x000fe2000bfc5270 */
[----:B------:R-:W-:Y:S01]  /*0560*/  LOP3.LUT R0, R0, 0x1c0, RZ, 0xc0, !PT ;  /* 0x000001c000007812 */ /* 0x000fe200078ec0ff */
[----:B------:R-:W-:Y:S01]  /*0570*/  USHF.R.S32.HI UR61, URZ, 0x1f, UR33 ;  /* 0x0000001f3f3d7899 */ /* 0x000fe20008011421 */
[C---:B------:R-:W-:Y:S01]  /*0580*/  LOP3.LUT P3, RZ, R7.reuse, 0x2, RZ, 0xc0, !PT ;  /* 0x0000000207ff7812 */ /* 0x040fe2000786c0ff */
[----:B------:R-:W-:Y:S01]  /*0590*/  USHF.R.S32.HI UR60, URZ, 0x1f, UR37 ;  /* 0x0000001f3f3c7899 */ /* 0x000fe20008011425 */
[----:B------:R-:W-:Y:S01]  /*05a0*/  LOP3.LUT R2, R0, 0x38, R20, 0xf8, !PT ;  /* 0x0000003800027812 */ /* 0x000fe200078ef814 */
[----:B------:R-:W-:Y:S01]  /*05b0*/  UIMAD.WIDE.U32 UR44, UR38, UR46, URZ ;  /* 0x0000002e262c72a5 */ /* 0x000fe2000f8e003f */
[----:B------:R-:W-:Y:S01]  /*05c0*/  SHF.R.U32.HI R0, RZ, 0x3, R0 ;  /* 0x00000003ff007819 */ /* 0x000fe20000011600 */
[----:B------:R-:W-:Y:S01]  /*05d0*/  UIMAD UR53, UR39, UR46, URZ ;  /* 0x0000002e273572a4 */ /* 0x000fe2000f8e023f */
[----:B------:R-:W-:Y:S01]  /*05e0*/  LOP3.LUT R3, R6, 0x1, RZ, 0xc0, !PT ;  /* 0x0000000106037812 */ /* 0x000fe200078ec0ff */
[----:B------:R-:W-:Y:S01]  /*05f0*/  USHF.R.S32.HI UR55, URZ, 0x1f, UR49 ;  /* 0x0000001f3f377899 */ /* 0x000fe20008011431 */
[----:B------:R-:W-:Y:S01]  /*0600*/  LOP3.LUT R11, R2, R0, RZ, 0x3c, !PT ;  /* 0x00000000020b7212 */ /* 0x000fe200078e3cff */
[----:B------:R-:W-:Y:S01]  /*0610*/  IMAD.SHL.U32 R0, R7, 0x40, RZ ;  /* 0x0000004007007824 */ /* 0x000fe200078e00ff */
[----:B------:R-:W-:Y:S01]  /*0620*/  LOP3.LUT R2, R13, 0xfffffff8, RZ, 0xc0, !PT ;  /* 0xfffffff80d027812 */ /* 0x000fe200078ec0ff */
[----:B------:R-:W-:Y:S01]  /*0630*/  UIMAD UR52, UR6, UR52, URZ ;  /* 0x00000034063472a4 */ /* 0x000fe2000f8e023f */
[----:B------:R-:W-:Y:S01]  /*0640*/  ISETP.NE.U32.AND P0, PT, R3, 0x1, PT ;  /* 0x000000010300780c */ /* 0x000fe20003f05070 */
[----:B------:R-:W-:Y:S01]  /*0650*/  @!UP5 UIMAD UR51, UR7, UR51, URZ ;  /* 0x000000330733d2a4 */ /* 0x000fe2000f8e023f */
[----:B------:R-:W-:Y:S01]  /*0660*/  LOP3.LUT R0, R0, 0x1c0, RZ, 0xc0, !PT ;  /* 0x000001c000007812 */ /* 0x000fe200078ec0ff */
[----:B------:R-:W-:Y:S01]  /*0670*/  IMAD.IADD R9, R8, 0x1, -R2 ;  /* 0x0000000108097824 */ /* 0x000fe200078e0a02 */
[----:B------:R-:W-:Y:S01]  /*0680*/  SHF.R.S32.HI R8, RZ, 0x7, R16 ;  /* 0x00000007ff087819 */ /* 0x000fe20000011410 */
[----:B------:R-:W-:Y:S01]  /*0690*/  IMAD.SHL.U32 R2, R14, 0x10, RZ ;  /* 0x000000100e027824 */ /* 0x000fe200078e00ff */
[C---:B------:R-:W-:Y:S01]  /*06a0*/  LOP3.LUT R5, R0.reuse, 0x8, R10, 0xf8, !PT ;  /* 0x0000000800057812 */ /* 0x040fe200078ef80a */
[----:B------:R-:W-:Y:S01]  /*06b0*/  USHF.R.S32.HI UR50, URZ, 0x1f, UR43 ;  /* 0x0000001f3f327899 */ /* 0x000fe2000801142b */
[----:B------:R-:W-:Y:S01]  /*06c0*/  SHF.R.U32.HI R4, RZ, 0x3, R0 ;  /* 0x00000003ff047819 */ /* 0x000fe20000011600 */
[----:B------:R-:W-:Y:S01]  /*06d0*/  ULDC UR42, c[0x0][0x2e8] ;  /* 0x0000ba00002a7ab9 */ /* 0x000fe20000000800 */
[----:B------:R-:W-:Y:S01]  /*06e0*/  LOP3.LUT R7, R0, 0x10, R2, 0xf8, !PT ;  /* 0x0000001000077812 */ /* 0x000fe200078ef802 */
[----:B------:R-:W-:Y:S01]  /*06f0*/  IMAD.SHL.U32 R2, R12, 0x200, RZ ;  /* 0x000002000c027824 */ /* 0x000fe200078e00ff */
[----:B------:R-:W-:Y:S01]  /*0700*/  LOP3.LUT R0, R5, R4, RZ, 0x3c, !PT ;  /* 0x0000000405007212 */ /* 0x000fe200078e3cff */
[----:B------:R-:W-:Y:S01]  /*0710*/  IMAD.U32 R5, RZ, RZ, UR14 ;  /* 0x0000000eff057e24 */ /* 0x000fe2000f8e00ff */
[----:B------:R-:W-:Y:S01]  /*0720*/  LOP3.LUT R7, R7, 0x8, R10, 0xf8, !PT ;  /* 0x0000000807077812 */ /* 0x000fe200078ef80a */
[----:B------:R-:W-:Y:S01]  /*0730*/  IMAD R3, R8, 0x800, R2 ;  /* 0x0000080008037824 */ /* 0x000fe200078e0202 */
[C---:B------:R-:W-:Y:S01]  /*0740*/  R2P PR, R6.reuse, 0x6 ;  /* 0x0000000606007804 */ /* 0x040fe20000000000 */
[----:B------:R-:W-:Y:S01]  /*0750*/  IMAD.SHL.U32 R5, R6, 0x40, RZ ;  /* 0x0000004006057824 */ /* 0x000fe200078e00ff */
[----:B------:R-:W-:Y:S01]  /*0760*/  LOP3.LUT R4, R2, R7, R4, 0xf6, !PT ;  /* 0x0000000702047212 */ /* 0x000fe200078ef604 */
[----:B------:R-:W-:Y:S01]  /*0770*/  IMAD.IADD R0, R3, 0x1, R0 ;  /* 0x0000000103007824 */ /* 0x000fe200078e0200 */
[----:B------:R-:W-:Y:S01]  /*0780*/  SHF.R.S32.HI R3, RZ, 0x6, R17 ;  /* 0x00000006ff037819 */ /* 0x000fe20000011411 */
[----:B------:R-:W-:Y:S01]  /*0790*/  IMAD.SHL.U32 R6, R12, 0x20, RZ ;  /* 0x000000200c067824 */ /* 0x000fe200078e00ff */
[----:B------:R-:W-:Y:S01]  /*07a0*/  LOP3.LUT R2, R5, 0x1c0, RZ, 0xc0, !PT ;  /* 0x000001c005027812 */ /* 0x000fe200078ec0ff */
[----:B------:R-:W-:Y:S01]  /*07b0*/  IMAD.SHL.U32 R7, R8, 0x20, RZ ;  /* 0x0000002008077824 */ /* 0x000fe200078e00ff */
[----:B------:R-:W-:Y:S01]  /*07c0*/  LOP3.LUT P6, RZ, R9, 0x4, RZ, 0xc0, !PT ;  /* 0x0000000409ff7812 */ /* 0x000fe200078cc0ff */
[C---:B------:R-:W-:Y:S01]  /*07d0*/  IMAD R17, R3.reuse, 0x200, R11 ;  /* 0x0000020003117824 */ /* 0x040fe200078e020b */
[----:B------:R-:W-:Y:S01]  /*07e0*/  SHF.R.U32.HI R5, RZ, 0x3, R2 ;  /* 0x00000003ff057819 */ /* 0x000fe20000011602 */
[----:B------:R-:W-:Y:S01]  /*07f0*/  IMAD.SHL.U32 R3, R3, 0x8, RZ ;  /* 0x0000000803037824 */ /* 0x000fe200078e00ff */
[----:B------:R-:W-:Y:S01]  /*0800*/  LOP3.LUT P5, RZ, R9, 0x2, RZ, 0xc0, !PT ;  /* 0x0000000209ff7812 */ /* 0x000fe200078ac0ff */
[----:B------:R-:W-:-:S03]  /*0810*/  IMAD.SHL.U32 R0, R0, 0x2, RZ ;  /* 0x0000000200007824 */ /* 0x000fc600078e00ff */
[----:B------:R-:W-:-:S04]  /*0820*/  LOP3.LUT R3, R3, 0x18, RZ, 0xc0, !PT ;  /* 0x0000001803037812 */ /* 0x000fc800078ec0ff */
[----:B------:R-:W-:Y:S02]  /*0830*/  LOP3.LUT R10, R3, 0x20, R6, 0xf8, !PT ;  /* 0x00000020030a7812 */ /* 0x000fe400078ef806 */
        /* <DEDUP_REMOVED lines=16> */
[----:B------:R-:W-:Y:S01]  /*0940*/  IMAD.MOV.U32 R10, RZ, RZ, -0x10 ;  /* 0xfffffff0ff0a7424 */ /* 0x000fe200078e00ff */
[----:B------:R-:W-:-:S02]  /*0950*/  LOP3.LUT R8, R8, 0xfffffe00, RZ, 0xc0, !PT ;  /* 0xfffffe0008087812 */ /* 0x000fc400078ec0ff */
[----:B------:R-:W-:Y:S02]  /*0960*/  SHF.R.S32.HI R2, RZ, 0x2, R18 ;  /* 0x00000002ff027819 */ /* 0x000fe40000011412 */
[----:B------:R-:W-:Y:S01]  /*0970*/  LOP3.LUT R3, R5, R3, RZ, 0x3c, !PT ;  /* 0x0000000305037212 */ /* 0x000fe200078e3cff */
[C-C-:B------:R-:W-:Y:S01]  /*0980*/  IMAD R7, R15.reuse, 0x400, R8.reuse ;  /* 0x000004000f077824 */ /* 0x140fe200078e0208 */
[----:B------:R-:W-:Y:S01]  /*0990*/  IADD3 R13, R20, 0x80, RZ ;  /* 0x00000080140d7810 */ /* 0x000fe20007ffe0ff */
[----:B------:R-:W-:Y:S01]  /*09a0*/  IMAD R9, R14, 0x400, R8 ;  /* 0x000004000e097824 */ /* 0x000fe200078e0208 */
[----:B------:R-:W-:Y:S01]  /*09b0*/  LOP3.LUT R8, R6, R8, RZ, 0xfc, !PT ;  /* 0x0000000806087212 */ /* 0x000fe200078efcff */
[----:B------:R-:W-:Y:S01]  /*09c0*/  IMAD R2, R15, 0x10, R2 ;  /* 0x000000100f027824 */ /* 0x000fe200078e0202 */
[----:B------:R-:W-:Y:S01]  /*09d0*/  IADD3 R14, R20, 0x40, RZ ;  /* 0x00000040140e7810 */ /* 0x000fe20007ffe0ff */
[----:B------:R-:W-:Y:S01]  /*09e0*/  IMAD.MOV.U32 R6, RZ, RZ, 0x20 ;  /* 0x00000020ff067424 */ /* 0x000fe200078e00ff */
[----:B------:R-:W-:Y:S01]  /*09f0*/  SEL R10, R10, 0x10, !P0 ;  /* 0x000000100a0a7807 */ /* 0x000fe20004000000 */
[----:B------:R-:W-:Y:S01]  /*0a00*/  IMAD.MOV.U32 R5, RZ, RZ, 0x40 ;  /* 0x00000040ff057424 */ /* 0x000fe200078e00ff */
[----:B------:R1:W-:Y:S01]  /*0a10*/  STL [R1+0x84], R2 ;  /* 0x0000840201007387 */ /* 0x0003e20000100800 */
[----:B------:R-:W-:-:S02]  /*0a20*/  IMAD.IADD R7, R7, 0x1, R3 ;  /* 0x0000000107077824 */ /* 0x000fc400078e0203 */
[----:B------:R-:W-:Y:S01]  /*0a30*/  IMAD.IADD R9, R3, 0x1, R9 ;  /* 0x0000000103097824 */ /* 0x000fe200078e0209 */
[C---:B------:R-:W-:Y:S01]  /*0a40*/  SEL R3, R5.reuse, 0xffffffc0, !P4 ;  /* 0xffffffc005037807 */ /* 0x040fe20006000000 */
[----:B------:R-:W-:Y:S01]  /*0a50*/  STL [R1+0x6c], R14 ;  /* 0x00006c0e01007387 */ /* 0x000fe20000100800 */
[----:B------:R-:W-:Y:S02]  /*0a60*/  SEL R5, R5, 0xffffffc0, !P6 ;  /* 0xffffffc005057807 */ /* 0x000fe40007000000 */
[----:B------:R-:W-:Y:S01]  /*0a70*/  LEA R9, R9, 0x12000, 0x1 ;  /* 0x0001200009097811 */ /* 0x000fe200078e08ff */
[----:B------:R2:W-:Y:S01]  /*0a80*/  STL [R1+0x70], R13 ;  /* 0x0000700d01007387 */ /* 0x0005e20000100800 */
        /* <DEDUP_REMOVED lines=9> */
[----:B------:R1:W-:Y:S01]  /*0b20*/  STL [R1+0x4], R12 ;  /* 0x0000040c01007387 */ /* 0x0003e20000100800 */
[----:B------:R-:W-:-:S03]  /*0b30*/  IMAD.IADD R11, R0, 0x1, R10 ;  /* 0x00000001000b7824 */ /* 0x000fc600078e020a */
[----:B------:R2:W-:Y:S04]  /*0b40*/  STL [R1+0x10], R2 ;  /* 0x0000100201007387 */ /* 0x0005e80000100800 */
[----:B------:R3:W-:Y:S04]  /*0b50*/  STL [R1+0x3c], R0 ;  /* 0x00003c0001007387 */ /* 0x0007e80000100800 */
[----:B------:R-:W-:Y:S04]  /*0b60*/  STL [R1+0x7c], R13 ;  /* 0x00007c0d01007387 */ /* 0x000fe80000100800 */
[----:B------:R4:W-:Y:S01]  /*0b70*/  STL [R1+0x60], R11 ;  /* 0x0000600b01007387 */ /* 0x0009e20000100800 */
[----:B-1----:R-:W-:-:S02]  /*0b80*/  IADD3 R12, R0, 0x20, RZ ;  /* 0x00000020000c7810 */ /* 0x002fc40007ffe0ff */
[----:B------:R-:W-:Y:S01]  /*0b90*/  @P1 IADD3 R12, R0, -0x20, RZ ;  /* 0xffffffe0000c1810 */ /* 0x000fe20007ffe0ff */
[C---:B--2---:R-:W-:Y:S02]  /*0ba0*/  IMAD R2, R4.reuse, 0x2, R3 ;  /* 0x0000000204027824 */ /* 0x044fe400078e0203 */
[----:B------:R-:W-:Y:S01]  /*0bb0*/  IMAD.SHL.U32 R3, R4, 0x2, RZ ;  /* 0x0000000204037824 */ /* 0x000fe200078e00ff */
[C---:B------:R-:W-:Y:S01]  /*0bc0*/  IADD3 R4, R13.reuse, 0x40, RZ ;  /* 0x000000400d047810 */ /* 0x040fe20007ffe0ff */
[----:B---3--:R-:W-:Y:S01]  /*0bd0*/  IMAD.SHL.U32 R0, R8, 0x2, RZ ;  /* 0x0000000208007824 */ /* 0x008fe200078e00ff */
[----:B------:R-:W-:Y:S01]  /*0be0*/  @P2 IADD3 R4, R13, -0x40, RZ ;  /* 0xffffffc00d042810 */ /* 0x000fe20007ffe0ff */
[----:B------:R-:W-:Y:S02]  /*0bf0*/  IMAD.IADD R8, R6, 0x1, R9 ;  /* 0x0000000106087824 */ /* 0x000fe400078e0209 */
[----:B----4-:R-:W-:-:S04]  /*0c00*/  IMAD.SHL.U32 R11, R7, 0x2, RZ ;  /* 0x00000002070b7824 */ /* 0x010fc800078e00ff */
        /* <DEDUP_REMOVED lines=17> */
.L_x_248:
        /* <DEDUP_REMOVED lines=53> */
.L_x_202:
        /* <DEDUP_REMOVED lines=67> */
.L_x_204:
        /* <DEDUP_REMOVED lines=18> */
.L_x_205:
        /* <DEDUP_REMOVED lines=72> */
.L_x_206:
[----:B------:R-:W-:Y:S02]  /*1a40*/  UMOV UR11, UR52 ;  /* 0x00000034000b7c82 */ /* 0x000fe40008000000 */
.L_x_207:
        /* <DEDUP_REMOVED lines=111> */
.L_x_209:
        /* <DEDUP_REMOVED lines=18> */
.L_x_210:
        /* <DEDUP_REMOVED lines=34> */
.L_x_212:
[----:B-1----:R-:W-:Y:S05]  /*2480*/  BSYNC B0 ;  /* 0x0000000000007941 */ /* 0x002fea0003800000 */
.L_x_211:
        /* <DEDUP_REMOVED lines=19> */
.L_x_214:
[----:B------:R-:W-:Y:S05]  /*25c0*/  BSYNC B0 ;  /* 0x0000000000007941 */ /* 0x000fea0003800000 */
.L_x_213:
        /* <DEDUP_REMOVED lines=30> */
.L_x_216:
[----:B------:R-:W-:Y:S05]  /*27b0*/  BSYNC B0 ;  /* 0x0000000000007941 */ /* 0x000fea0003800000 */
.L_x_215:
        /* <DEDUP_REMOVED lines=18> */
.L_x_208:
        /* <DEDUP_REMOVED lines=8> */
[----:B------:R-:W-:Y:S01]  /*2960*/  MOV R11, UR6 ;  /* 0x00000006000b7c02 */ /* 0x000fe20008000f00 */
[----:B------:R-:W-:Y:S01]  /*2970*/  UIMAD UR6, UR36, -0x40, UR7 ;  /* 0xffffffc0240678a4 */ /* 0x000fe2000f8e0207 */
[----:B------:R-:W-:Y:S01]  /*2980*/  @P0 BAR.SYNC.DEFER_BLOCKING 0x0 ;  /* 0x0000000000000b1d */ /* 0x000fe20000010000 */
[----:B------:R-:W-:Y:S01]  /*2990*/  IADD3 R10, P1, R4, UR31, RZ ;  /* 0x0000001f040a7c10 */ /* 0x000fe2000ff3e0ff */
[----:B------:R-:W-:-:S03]  /*29a0*/  IMAD R4, R21, c[0x0][0x1b8], RZ ;  /* 0x00006e0015047a24 */ /* 0x000fc600078e02ff */
[----:B------:R-:W-:Y:S01]  /*29b0*/  ISETP.GE.AND P6, PT, R28, UR6, PT ;  /* 0x000000061c007c0c */ /* 0x000fe2000bfc6270 */
[----:B------:R-:W-:Y:S01]  /*29c0*/  IMAD R4, R17, c[0x0][0x1bc], R4 ;  /* 0x00006f0011047a24 */ /* 0x000fe200078e0204 */
[----:B------:R-:W-:-:S05]  /*29d0*/  IADD3.X R11, R5, UR34, R11, P1, !PT ;  /* 0x00000022050b7c10 */ /* 0x000fca0008ffe40b */
[----:B------:R-:W-:-:S05]  /*29e0*/  IMAD.WIDE.U32 R10, R17, c[0x0][0x1b8], R10 ;  /* 0x00006e00110a7a25 */ /* 0x000fca00078e000a */
[----:B------:R-:W-:Y:S01]  /*29f0*/  IADD3 R18, R11, R4, RZ ;  /* 0x000000040b127210 */ /* 0x000fe20007ffe0ff */
        /* <DEDUP_REMOVED lines=37> */
.L_x_219:
[----:B------:R-:W-:Y:S05]  /*2c50*/  BSYNC B0 ;  /* 0x0000000000007941 */ /* 0x000fea0003800000 */
.L_x_218:
        /* <DEDUP_REMOVED lines=42> */
.L_x_221:
[----:B------:R-:W-:Y:S05]  /*2f00*/  BSYNC B0 ;  /* 0x0000000000007941 */ /* 0x000fea0003800000 */
.L_x_220:
        /* <DEDUP_REMOVED lines=29> */
.L_x_223:
[----:B------:R-:W-:Y:S05]  /*30e0*/  BSYNC B0 ;  /* 0x0000000000007941 */ /* 0x000fea0003800000 */
.L_x_222:
        /* <DEDUP_REMOVED lines=40> */
.L_x_225:
[----:B------:R-:W-:Y:S05]  /*3370*/  BSYNC B0 ;  /* 0x0000000000007941 */ /* 0x000fea0003800000 */
.L_x_224:
        /* <DEDUP_REMOVED lines=26> */
.L_x_227:
[----:B------:R-:W-:Y:S05]  /*3520*/  BSYNC B0 ;  /* 0x0000000000007941 */ /* 0x000fea0003800000 */
.L_x_226:
        /* <DEDUP_REMOVED lines=38> */
.L_x_229:
[----:B------:R-:W-:Y:S05]  /*3790*/  BSYNC B0 ;  /* 0x0000000000007941 */ /* 0x000fea0003800000 */
.L_x_228:
[----:B------:R-:W5:Y:S01]  /*37a0*/  LDL R14, [R1+0x84] ;  /* 0x00008400010e7983 */ /* 0x000f620000100800 */
[----:B------:R-:W-:Y:S01]  /*37b0*/  ULDC.64 UR10, c[0x0][0x198] ;  /* 0x00006600000a7ab9 */ /* 0x000fe20000000a00 */
[C---:B-----5:R-:W-:Y:S01]  /*37c0*/  IADD3 R5, R14.reuse, 0x8, RZ ;  /* 0x000000080e057810 */ /* 0x060fe20007ffe0ff */
[C---:B-1----:R-:W-:Y:S01]  /*37d0*/  IMAD.SHL.U32 R7, R14.reuse, 0x4, RZ ;  /* 0x000000040e077824 */ /* 0x042fe200078e00ff */
[----:B------:R-:W-:Y:S02]  /*37e0*/  SHF.R.S32.HI R4, RZ, 0x1f, R14 ;  /* 0x0000001fff047819 */ /* 0x000fe4000001140e */
[----:B------:R-:W-:Y:S02]  /*37f0*/  ISETP.GE.AND P1, PT, R5, UR6, PT ;  /* 0x0000000605007c0c */ /* 0x000fe4000bf26270 */
[----:B------:R-:W-:Y:S01]  /*3800*/  SHF.L.U64.HI R6, R14, 0x2, R4 ;  /* 0x000000020e067819 */ /* 0x000fe20000010204 */
[----:B------:R1:W-:Y:S01]  /*3810*/  STL [R1+0x78], R7 ;  /* 0x0000780701007387 */ /* 0x0003e20000100800 */
[----:B------:R-:W-:-:S02]  /*3820*/  IADD3 R4, P0, R7, UR15, RZ ;  /* 0x0000000f07047c10 */ /* 0x000fc4000ff1e0ff */
[----:B------:R-:W-:Y:S01]  /*3830*/  ISETP.GE.AND P2, PT, R14, UR6, PT ;  /* 0x000000060e007c0c */ /* 0x000fe2000bf46270 */
[----:B------:R5:W-:Y:S01]  /*3840*/  STL [R1+0x74], R6 ;  /* 0x0000740601007387 */ /* 0x000be20000100800 */
[----:B------:R-:W-:Y:S01]  /*3850*/  IADD3.X R5, R6, UR14, RZ, P0, !PT ;  /* 0x0000000e06057c10 */ /* 0x000fe200087fe4ff */
[----:B-1----:R-:W-:Y:S02]  /*3860*/  IMAD.MOV.U32 R7, RZ, RZ, 0x7f800000 ;  /* 0x7f800000ff077424 */ /* 0x002fe400078e00ff */
        /* <DEDUP_REMOVED lines=54> */
.L_x_231:
[----:B------:R-:W-:Y:S05]  /*3bd0*/  BSYNC B0 ;  /* 0x0000000000007941 */ /* 0x000fea0003800000 */
.L_x_230:
        /* <DEDUP_REMOVED lines=39> */
.L_x_233:
[----:B------:R-:W-:Y:S05]  /*3e50*/  BSYNC B0 ;  /* 0x0000000000007941 */ /* 0x000fea0003800000 */
.L_x_232:
        /* <DEDUP_REMOVED lines=23> */
[C---:B------:R-:W-:Y:S01]  /*3fd0*/  IMAD.SHL.U32 R6, R23.reuse, 0x2, RZ ;  /* 0x0000000217067824 */ /* 0x040fe200078e00ff */
[----:B------:R4:W2:Y:S01]  /*3fe0*/  LDSM.16.M88.4 R164, [R252+0x12000] ;  /* 0x01200000fca4783b */ /* 0x0008a20000000200 */
[----:B------:R-:W-:Y:S01]  /*3ff0*/  UIADD3 UR19, UR25, UR13, URZ ;  /* 0x0000000d19137290 */ /* 0x000fe2000fffe03f */
[----:B------:R-:W-:Y:S01]  /*4000*/  CS2R R142, SRZ ;  /* 0x00000000008e7805 */ /* 0x000fe2000001ff00 */
[----:B------:R-:W-:Y:S01]  /*4010*/  CS2R R140, SRZ ;  /* 0x00000000008c7805 */ /* 0x000fe2000001ff00 */
[----:B------:R4:W2:Y:S01]  /*4020*/  LDSM.16.M88.4 R168, [R252+0x12800] ;  /* 0x01280000fca8783b */ /* 0x0008a20000000200 */
[----:B------:R-:W-:Y:S01]  /*4030*/  UIADD3 UR20, -UR7, 0x40, UR19 ;  /* 0x0000004007147890 */ /* 0x000fe2000fffe113 */
        /* <DEDUP_REMOVED lines=30> */
[----:B------:R-:W-:Y:S01]  /*4220*/  IMAD.U32 R4, RZ, RZ, UR36 ;  /* 0x00000024ff047e24 */ /* 0x000fe2000f8e00ff */
[----:B------:R-:W-:Y:S01]  /*4230*/  LOP3.LUT R6, R5, 0x6, R6, 0xf8, !PT ;  /* 0x0000000605067812 */ /* 0x000fe200078ef806 */
[----:B------:R-:W-:Y:S01]  /*4240*/  CS2R R104, SRZ ;  /* 0x0000000000687805 */ /* 0x000fe2000001ff00 */
        /* <DEDUP_REMOVED lines=33> */
[----:B------:R-:W1:Y:S01]  /*4460*/  LDSM.16.M88.4 R240, [R240+0x16800] ;  /* 0x01680000f0f0783b */ /* 0x000e620000000200 */
[----:B------:R-:W-:Y:S01]  /*4470*/  CS2R R26, SRZ ;  /* 0x00000000001a7805 */ /* 0x000fe2000001ff00 */
[----:B----4-:R-:W-:Y:S01]  /*4480*/  CS2R R24, SRZ ;  /* 0x0000000000187805 */ /* 0x010fe2000001ff00 */
[----:B------:R-:W-:Y:S01]  /*4490*/  CS2R R22, SRZ ;  /* 0x0000000000167805 */ /* 0x000fe2000001ff00 */
[----:B------:R4:W-:Y:S01]  /*44a0*/  STL [R1+0x88], R4 ;  /* 0x0000880401007387 */ /* 0x0009e20000100800 */
[----:B------:R-:W-:Y:S01]  /*44b0*/  CS2R R20, SRZ ;  /* 0x0000000000147805 */ /* 0x000fe2000001ff00 */
[----:B------:R-:W-:-:S02]  /*44c0*/  ULDC UR12, c[0x0][0x2e8] ;  /* 0x0000ba00000c7ab9 */ /* 0x000fc40000000800 */
[----:B------:R-:W-:Y:S02]  /*44d0*/  UMOV UR6, URZ ;  /* 0x0000003f00067c82 */ /* 0x000fe40008000000 */
[----:B------:R-:W-:Y:S02]  /*44e0*/  ULDC UR11, c[0x0][0x2e4] ;  /* 0x0000b900000b7ab9 */ /* 0x000fe40000000800 */
[----:B------:R-:W-:Y:S02]  /*44f0*/  UIADD3 UR21, UR25, 0x40, URZ ;  /* 0x0000004019157890 */ /* 0x000fe4000fffe03f */
[----:B------:R-:W-:Y:S01]  /*4500*/  UIADD3 UR20, UR20, -UR12, URZ ;  /* 0x8000000c14147290 */ /* 0x000fe2000fffe03f */
[----:B-----5:R4:W1:Y:S04]  /*4510*/  LDSM.16.M88.4 R148, [R11+0x12000] ;  /* 0x012000000b94783b */ /* 0x0208680000000200 */
        /* <DEDUP_REMOVED lines=14> */
.L_x_238:
[----:B------:R-:W2:Y:S01]  /*4600*/  LDL R79, [R1] ;  /* 0x00000000014f7983 */ /* 0x000ea20000100800 */
[----:B------:R-:W-:Y:S02]  /*4610*/  USHF.L.U32 UR9, UR8, 0x6, URZ ;  /* 0x0000000608097899 */ /* 0x000fe4000800063f */
[----:B------:R-:W-:Y:S02]  /*4620*/  ULDC UR10, c[0x0][0x2e4] ;  /* 0x0000b900000a7ab9 */ /* 0x000fe40000000800 */
[----:B------:R-:W3:Y:S01]  /*4630*/  LDL R97, [R1+0x8] ;  /* 0x0000080001617983 */ /* 0x000ee20000100800 */
[----:B------:R-:W-:Y:S04]  /*4640*/  UISETP.GE.AND UP0, UPT, UR9, UR20, UPT ;  /* 0x000000140900728c */ /* 0x000fe8000bf06270 */
[----:B------:R-:W4:Y:S05]  /*4650*/  LDL R78, [R1+0x4] ;  /* 0x00000400014e7983 */ /* 0x000f2a0000100800 */
[----:B------:R-:W4:Y:S05]  /*4660*/  LDL R96, [R1+0xc] ;  /* 0x00000c0001607983 */ /* 0x000f2a0000100800 */
[----:B------:R-:W4:Y:S05]  /*4670*/  LDL R95, [R1+0x18] ;  /* 0x00001800015f7983 */ /* 0x000f2a0000100800 */
[----:B------:R-:W0:Y:S05]  /*4680*/  LDGDEPBAR ;  /* 0x00000000000079af */ /* 0x000e2a0000000000 */
[----:B------:R-:W4:Y:S05]  /*4690*/  LDL R77, [R1+0x10] ;  /* 0x00001000014d7983 */ /* 0x000f2a0000100800 */
[----:B------:R-:W4:Y:S05]  /*46a0*/  LDL R94, [R1+0x14] ;  /* 0x00001400015e7983 */ /* 0x000f2a0000100800 */
[----:B------:R-:W4:Y:S01]  /*46b0*/  LDL R76, [R1+0x88] ;  /* 0x00008800014c7983 */ /* 0x000f220000100800 */
[----:B------:R-:W-:Y:S04]  /*46c0*/  DEPBAR.LE SB0, 0x0 ;  /* 0x000080000000791a */ /* 0x000fe80000000000 */
[----:B------:R-:W-:Y:S06]  /*46d0*/  BAR.SYNC.DEFER_BLOCKING 0x0 ;  /* 0x0000000000007b1d */ /* 0x000fec0000010000 */
[----:B-12---:R-:W-:Y:S05]  /*46e0*/  LDSM.16.M88.4 R8, [R79+0xc000] ;  /* 0x00c000004f08783b */ /* 0x006fea0000000200 */
[----:B---3--:R-:W2:Y:S05]  /*46f0*/  LDSM.16.M88.4 R16, [R97] ;  /* 0x000000006110783b */ /* 0x008eaa0000000200 */
[----:B------:R-:W3:Y:S05]  /*4700*/  LDSM.16.M88.4 R68, [R79+0xc800] ;  /* 0x00c800004f44783b */ /* 0x000eea0000000200 */
[----:B----4-:R-:W-:Y:S01]  /*4710*/  LDSM.16.M88.4 R72, [R96] ;  /* 0x000000006048783b */ /* 0x010fe20000000200 */
[C---:B--2---:R-:W-:Y:S08]  /*4720*/  HMMA.16816.F32 R4, R16.reuse, R8, RZ ;  /* 0x000000081004723c */ /* 0x044ff000000018ff */
[C---:B------:R-:W-:Y:S08]  /*4730*/  HMMA.16816.F32 R8, R16.reuse, R10, RZ ;  /* 0x0000000a1008723c */ /* 0x040ff000000018ff */
[C---:B---3--:R-:W-:Y:S08]  /*4740*/  HMMA.16816.F32 R12, R16.reuse, R68, RZ ;  /* 0x00000044100c723c */ /* 0x048ff000000018ff */
[----:B------:R-:W-:Y:S01]  /*4750*/  HMMA.16816.F32 R16, R16, R70, RZ ;  /* 0x000000461010723c */ /* 0x000fe200000018ff */
[----:B------:R-:W2:Y:S07]  /*4760*/  LDSM.16.M88.4 R68, [R78+0xc000] ;  /* 0x00c000004e44783b */ /* 0x000eae0000000200 */
[C---:B--2---:R-:W-:Y:S08]  /*4770*/  HMMA.16816.F32 R4, R72.reuse, R68, R4 ;  /* 0x000000444804723c */ /* 0x044ff00000001804 */
[C---:B------:R-:W-:Y:S01]  /*4780*/  HMMA.16816.F32 R8, R72.reuse, R70, R8 ;  /* 0x000000464808723c */ /* 0x040fe20000001808 */
[----:B------:R-:W2:Y:S07]  /*4790*/  LDSM.16.M88.4 R68, [R78+0xc800] ;  /* 0x00c800004e44783b */ /* 0x000eae0000000200 */
[C---:B--2---:R-:W-:Y:S08]  /*47a0*/  HMMA.16816.F32 R12, R72.reuse, R68, R12 ;  /* 0x00000044480c723c */ /* 0x044ff0000000180c */
[----:B------:R-:W-:Y:S01]  /*47b0*/  HMMA.16816.F32 R16, R72, R70, R16 ;  /* 0x000000464810723c */ /* 0x000fe20000001810 */
[----:B------:R-:W-:Y:S05]  /*47c0*/  LDSM.16.M88.4 R68, [R95] ;  /* 0x000000005f44783b */ /* 0x000fea0000000200 */
[----:B------:R-:W2:Y:S02]  /*47d0*/  LDSM.16.M88.4 R72, [R252+0xc000] ;  /* 0x00c00000fc48783b */ /* 0x000ea40000000200 */
        /* <DEDUP_REMOVED lines=12> */
[----:B------:R-:W-:Y:S05]  /*48a0*/  LDSM.16.M88.4 R68, [R97+0x2000] ;  /* 0x002000006144783b */ /* 0x000fea0000000200 */
        /* <DEDUP_REMOVED lines=38> */
[----:B------:R2:W3:Y:S05]  /*4b10*/  LDSM.16.M88.4 R72, [R78+0x10800] ;  /* 0x010800004e48783b */ /* 0x0004ea0000000200 */
[----:B--2---:R-:W2:Y:S02]  /*4b20*/  LDL R78, [R1+0x78] ;  /* 0x00007800014e7983 */ /* 0x004ea40000100800 */
[C---:B---3--:R-:W-:Y:S08]  /*4b30*/  HMMA.16816.F32 R12, R68.reuse, R72, R12 ;  /* 0x00000048440c723c */ /* 0x048ff0000000180c */
[----:B------:R-:W-:Y:S01]  /*4b40*/  HMMA.16816.F32 R16, R68, R74, R16 ;  /* 0x0000004a4410723c */ /* 0x000fe20000001810 */
[----:B------:R-:W-:Y:S05]  /*4b50*/  LDSM.16.M88.4 R68, [R95+0x4000] ;  /* 0x004000005f44783b */ /* 0x000fea0000000200 */
[----:B------:R-:W3:Y:S02]  /*4b60*/  LDSM.16.M88.4 R72, [R252+0x10000] ;  /* 0x01000000fc48783b */ /* 0x000ee40000000200 */
[C---:B---3--:R-:W-:Y:S08]  /*4b70*/  HMMA.16816.F32 R4, R68.reuse, R72, R4 ;  /* 0x000000484404723c */ /* 0x048ff00000001804 */
[C---:B------:R-:W-:Y:S01]  /*4b80*/  HMMA.16816.F32 R8, R68.reuse, R74, R8 ;  /* 0x0000004a4408723c */ /* 0x040fe20000001808 */
[----:B------:R-:W3:Y:S07]  /*4b90*/  LDSM.16.M88.4 R72, [R252+0x10800] ;  /* 0x01080000fc48783b */ /* 0x000eee0000000200 */
[C---:B---3--:R-:W-:Y:S08]  /*4ba0*/  HMMA.16816.F32 R12, R68.reuse, R72, R12 ;  /* 0x00000048440c723c */ /* 0x048ff0000000180c */
[----:B------:R-:W-:Y:S01]  /*4bb0*/  HMMA.16816.F32 R16, R68, R74, R16 ;  /* 0x0000004a4410723c */ /* 0x000fe20000001810 */
[----:B------:R-:W-:Y:S05]  /*4bc0*/  LDSM.16.M88.4 R68, [R94+0x4000] ;  /* 0x004000005e44783b */ /* 0x000fea0000000200 */
[----:B------:R-:W3:Y:S02]  /*4bd0*/  LDSM.16.M88.4 R72, [R77+0x10000] ;  /* 0x010000004d48783b */ /* 0x000ee40000000200 */
[C---:B---3--:R-:W-:Y:S08]  /*4be0*/  HMMA.16816.F32 R4, R68.reuse, R72, R4 ;  /* 0x000000484404723c */ /* 0x048ff00000001804 */
[C---:B------:R-:W-:Y:S01]  /*4bf0*/  HMMA.16816.F32 R8, R68.reuse, R74, R8 ;  /* 0x0000004a4408723c */ /* 0x040fe20000001808 */
[----:B------:R3:W4:Y:S05]  /*4c00*/  LDSM.16.M88.4 R72, [R77+0x10800] ;  /* 0x010800004d48783b */ /* 0x00072a0000000200 */
[----:B---3--:R-:W3:Y:S02]  /*4c10*/  LDL R77, [R1+0x74] ;  /* 0x00007400014d7983 */ /* 0x008ee40000100800 */
[C---:B----4-:R-:W-:Y:S07]  /*4c20*/  HMMA.16816.F32 R12, R68.reuse, R72, R12 ;  /* 0x00000048440c723c */ /* 0x050fee000000180c */
[----:B------:R-:W-:Y:S01]  /*4c30*/  IADD3 R72, R76, UR9, RZ ;  /* 0x000000094c487c10 */ /* 0x000fe2000fffe0ff */
[----:B------:R-:W-:Y:S07]  /*4c40*/  HMMA.16816.F32 R16, R68, R74, R16 ;  /* 0x0000004a4410723c */ /* 0x000fee0000001810 */
[C---:B------:R-:W-:Y:S02]  /*4c50*/  IADD3 R68, R72.reuse, 0x8, RZ ;  /* 0x0000000848447810 */ /* 0x040fe40007ffe0ff */
[----:B------:R-:W-:Y:S02]  /*4c60*/  IADD3 R69, R72, -0x1, RZ ;  /* 0xffffffff48457810 */ /* 0x000fe40007ffe0ff */
[----:B------:R-:W-:Y:S02]  /*4c70*/  ISETP.GE.AND P0, PT, R68, RZ, PT ;  /* 0x000000ff4400720c */ /* 0x000fe40003f06270 */
[----:B------:R-:W-:Y:S02]  /*4c80*/  ISETP.GE.AND P2, PT, R69, RZ, PT ;  /* 0x000000ff4500720c */ /* 0x000fe40003f46270 */
[----:B------:R-:W-:Y:S02]  /*4c90*/  IADD3 R70, R72, -0x8, RZ ;  /* 0xfffffff848467810 */ /* 0x000fe40007ffe0ff */
[----:B------:R-:W-:Y:S02]  /*4ca0*/  IABS R74, R72 ;  /* 0x00000048004a7213 */ /* 0x000fe40000000000 */
[----:B------:R-:W-:Y:S02]  /*4cb0*/  ISETP.GE.AND P1, PT, R70, RZ, PT ;  /* 0x000000ff4600720c */ /* 0x000fe40003f26270 */
[C---:B------:R-:W-:Y:S02]  /*4cc0*/  IADD3 R75, R72.reuse, -0x10, RZ ;  /* 0xfffffff0484b7810 */ /* 0x040fe40007ffe0ff */
[----:B------:R-:W4:Y:S01]  /*4cd0*/  I2F R74, R74 ;  /* 0x0000004a004a7306 */ /* 0x000f220000201400 */
[C---:B------:R-:W-:Y:S02]  /*4ce0*/  @!P0 IADD3 R68, -R72.reuse, -0x8, RZ ;  /* 0xfffffff848448810 */ /* 0x040fe40007ffe1ff */
[C---:B------:R-:W-:Y:S02]  /*4cf0*/  @!P2 IADD3 R69, -R72.reuse, 0x1, RZ ;  /* 0x000000014845a810 */ /* 0x040fe40007ffe1ff */
[----:B------:R-:W-:Y:S04]  /*4d00*/  ISETP.GE.AND P3, PT, R75, RZ, PT ;  /* 0x000000ff4b00720c */ /* 0x000fe80003f66270 */
[C---:B------:R-:W-:Y:S01]  /*4d10*/  @!P1 IADD3 R70, -R72.reuse, 0x8, RZ ;  /* 0x0000000848469810 */ /* 0x040fe20007ffe1ff */
[----:B------:R1:W1:Y:S08]  /*4d20*/  I2F R73, R68 ;  /* 0x0000004400497306 */ /* 0x0002700000201400 */
[----:B------:R-:W-:Y:S02]  /*4d30*/  @!P3 IADD3 R75, -R72, 0x10, RZ ;  /* 0x00000010484bb810 */ /* 0x000fe40007ffe1ff */
[----:B------:R2:W2:Y:S01]  /*4d40*/  I2F R71, R69 ;  /* 0x0000004500477306 */ /* 0x0004a20000201400 */
[C---:B----4-:R-:W-:Y:S02]  /*4d50*/  FFMA.FTZ R4, R74.reuse, -UR6, R4 ;  /* 0x800000064a047c23 */ /* 0x050fe40008010004 */
[----:B------:R-:W-:Y:S01]  /*4d60*/  FFMA.FTZ R10, R74, -UR6, R10 ;  /* 0x800000064a0a7c23 */ /* 0x000fe2000801000a */
[----:B------:R-:W-:Y:S06]  /*4d70*/  IADD3 R74, R72, -0x11, RZ ;  /* 0xffffffef484a7810 */ /* 0x000fec0007ffe0ff */
[----:B------:R-:W4:Y:S01]  /*4d80*/  I2F R70, R70 ;  /* 0x0000004600467306 */ /* 0x000f220000201400 */
[----:B------:R-:W-:Y:S02]  /*4d90*/  ISETP.GE.AND P2, PT, R74, RZ, PT ;  /* 0x000000ff4a00720c */ /* 0x000fe40003f46270 */
[----:B-1----:R-:W-:Y:S01]  /*4da0*/  IADD3 R68, R72, 0x7, RZ ;  /* 0x0000000748447810 */ /* 0x002fe20007ffe0ff */
[----:B------:R-:W-:Y:S03]  /*4db0*/  FFMA.FTZ R6, R73, -UR6, R6 ;  /* 0x8000000649067c23 */ /* 0x000fe60008010006 */
[----:B------:R-:W-:Y:S03]  /*4dc0*/  ISETP.GE.AND P0, PT, R68, RZ, PT ;  /* 0x000000ff4400720c */ /* 0x000fe60003f06270 */
[----:B------:R-:W1:Y:S01]  /*4dd0*/  I2F R75, R75 ;  /* 0x0000004b004b7306 */ /* 0x000e620000201400 */
[C---:B--2---:R-:W-:Y:S01]  /*4de0*/  IADD3 R69, R72.reuse, -0x9, RZ ;  /* 0xfffffff748457810 */ /* 0x044fe20007ffe0ff */
[C---:B------:R-:W-:Y:S02]  /*4df0*/  FFMA.FTZ R5, R71.reuse, -UR6, R5 ;  /* 0x8000000647057c23 */ /* 0x040fe40008010005 */
[C---:B------:R-:W-:Y:S01]  /*4e00*/  @!P2 IADD3 R74, -R72.reuse, 0x11, RZ ;  /* 0x00000011484aa810 */ /* 0x040fe20007ffe1ff */
[----:B------:R-:W-:Y:S01]  /*4e10*/  FFMA.FTZ R11, R71, -UR6, R11 ;  /* 0x80000006470b7c23 */ /* 0x000fe2000801000b */
[----:B------:R-:W-:Y:S02]  /*4e20*/  ISETP.GE.AND P1, PT, R69, RZ, PT ;  /* 0x000000ff4500720c */ /* 0x000fe40003f26270 */
[C---:B------:R-:W-:Y:S02]  /*4e30*/  IADD3 R71, R72.reuse, -0x18, RZ ;  /* 0xffffffe848477810 */ /* 0x040fe40007ffe0ff */
[----:B------:R-:W2:Y:S01]  /*4e40*/  I2F R74, R74 ;  /* 0x0000004a004a7306 */ /* 0x000ea20000201400 */
[----:B------:R-:W-:Y:S01]  /*4e50*/  @!P0 IADD3 R68, -R72, -0x7, RZ ;  /* 0xfffffff948448810 */ /* 0x000fe20007ffe1ff */
[C---:B----4-:R-:W-:Y:S02]  /*4e60*/  FFMA.FTZ R8, R70.reuse, -UR6, R8 ;  /* 0x8000000646087c23 */ /* 0x050fe40008010008 */
[----:B------:R-:W-:Y:S01]  /*4e70*/  FFMA.FTZ R14, R70, -UR6, R14 ;  /* 0x80000006460e7c23 */ /* 0x000fe2000801000e */
[C---:B------:R-:W-:Y:S04]  /*4e80*/  IADD3 R70, R72.reuse, -0x19, RZ ;  /* 0xffffffe748467810 */ /* 0x040fe80007ffe0ff */
[----:B------:R-:W-:Y:S01]  /*4e90*/  @!P1 IADD3 R69, -R72, 0x9, RZ ;  /* 0x0000000948459810 */ /* 0x000fe20007ffe1ff */
[----:B------:R4:W4:Y:S01]  /*4ea0*/  I2F R76, R68 ;  /* 0x00000044004c7306 */ /* 0x0009220000201400 */
[----:B------:R-:W-:Y:S01]  /*4eb0*/  ISETP.GE.AND P0, PT, R70, RZ, PT ;  /* 0x000000ff4600720c */ /* 0x000fe20003f06270 */
[----:B-1----:R-:W-:Y:S01]  /*4ec0*/  FFMA.FTZ R12, R75, -UR6, R12 ;  /* 0x800000064b0c7c23 */ /* 0x002fe2000801000c */
[----:B------:R-:W-:Y:S01]  /*4ed0*/  ISETP.GE.AND P1, PT, R71, RZ, PT ;  /* 0x000000ff4700720c */ /* 0x000fe20003f26270 */
[----:B------:R-:W-:Y:S06]  /*4ee0*/  FFMA.FTZ R18, R75, -UR6, R18 ;  /* 0x800000064b127c23 */ /* 0x000fec0008010012 */
[----:B------:R-:W1:Y:S04]  /*4ef0*/  I2F R73, R69 ;  /* 0x0000004500497306 */ /* 0x000e680000201400 */
[----:B------:R-:W-:Y:S01]  /*4f00*/  @!P0 IADD3 R70, -R72, 0x19, RZ ;  /* 0x0000001948468810 */ /* 0x000fe20007ffe1ff */
[----:B--2---:R-:W-:Y:S01]  /*4f10*/  FFMA.FTZ R13, R74, -UR6, R13 ;  /* 0x800000064a0d7c23 */ /* 0x004fe2000801000d */
[----:B------:R-:W-:Y:S01]  /*4f20*/  @!P1 IADD3 R71, -R72, 0x18, RZ ;  /* 0x0000001848479810 */ /* 0x000fe20007ffe1ff */
[----:B------:R-:W-:Y:S03]  /*4f30*/  FFMA.FTZ R19, R74, -UR6, R19 ;  /* 0x800000064a137c23 */ /* 0x000fe60008010013 */
[----:B------:R-:W2:Y:S01]  /*4f40*/  I2F R70, R70 ;  /* 0x0000004600467306 */ /* 0x000ea20000201400 */
[----:B----4-:R-:W-:Y:S01]  /*4f50*/  IADD3 R68, P0, R78, UR17, RZ ;  /* 0x000000114e447c10 */ /* 0x010fe2000ff1e0ff */
[----:B------:R-:W-:Y:S08]  /*4f60*/  FFMA.FTZ R7, R76, -UR6, R7 ;  /* 0x800000064c077c23 */ /* 0x000ff00008010007 */
[----:B------:R-:W4:Y:S01]  /*4f70*/  I2F R71, R71 ;  /* 0x0000004700477306 */ /* 0x000f220000201400 */
[C---:B-1----:R-:W-:Y:S02]  /*4f80*/  FFMA.FTZ R9, R73.reuse, -UR6, R9 ;  /* 0x8000000649097c23 */ /* 0x042fe40008010009 */
[----:B------:R-:W-:Y:S02]  /*4f90*/  FFMA.FTZ R15, R73, -UR6, R15 ;  /* 0x80000006490f7c23 */ /* 0x000fe4000801000f */
[----:B--2---:R-:W-:Y:S02]  /*4fa0*/  FFMA.FTZ R17, R70, -UR6, R17 ;  /* 0x8000000646117c23 */ /* 0x004fe40008010011 */
[----:B----4-:R-:W-:Y:S01]  /*4fb0*/  FFMA.FTZ R16, R71, -UR6, R16 ;  /* 0x8000000647107c23 */ /* 0x010fe20008010010 */
[----:B---3--:R-:W-:Y:S02]  /*4fc0*/  IADD3.X R69, R77, UR16, RZ, P0, !PT ;  /* 0x000000104d457c10 */ /* 0x008fe400087fe4ff */
[----:B------:R-:W-:Y:S03]  /*4fd0*/  PLOP3.LUT P0, PT, PT, PT, UP0, 0x80, 0x0 ;  /* 0x000000000000781c */ /* 0x000fe60003f0f008 */
[----:B-----5:R1:W5:Y:S05]  /*4fe0*/  LDG.E R73, [R68.64] ;  /* 0x0000000444497981 */ /* 0x02036a000c1e1900 */
[----:B------:R1:W5:Y:S05]  /*4ff0*/  LDG.E R72, [R68.64+0x20] ;  /* 0x0000200444487981 */ /* 0x00036a000c1e1900 */
[----:B------:R-:W-:-:S05]  /*5000*/  @!P0 BRA `(.L_x_234) ;  /* 0x0000009000008947 */ /* 0x000fca0003800000 */
[----:B------:R-:W-:Y:S01]  /*5010*/  UIADD3 UR12, UR11, UR19, -UR7 ;  /* 0x000000130b0c7290 */ /* 0x000fe2000fffe807 */
[----:B-1----:R-:W-:Y:S01]  /*5020*/  IMAD.U32 R68, RZ, RZ, UR21 ;  /* 0x00000015ff447e24 */ /* 0x002fe2000f8e00ff */
[----:B------:R-:W-:Y:S04]  /*5030*/  UIADD3 UR10, UR9, 0x40, URZ ;  /* 0x00000040090a7890 */ /* 0x000fe8000fffe03f */
[----:B------:R-:W-:Y:S01]  /*5040*/  UISETP.GE.AND UP0, UPT, UR10, UR12, UPT ;  /* 0x0000000c0a00728c */ /* 0x000fe2000bf06270 */
[----:B------:R-:W-:Y:S02]  /*5050*/  ISETP.LT.AND P0, PT, R68, UR7, PT ;  /* 0x0000000744007c0c */ /* 0x000fe4000bf01270 */
[----:B------:R-:W-:Y:S03]  /*5060*/  UMOV UR10, UR11 ;  /* 0x0000000b000a7c82 */ /* 0x000fe60008000000 */
[----:B------:R-:W-:Y:S11]  /*5070*/  PLOP3.LUT P1, PT, PT, PT, UP0, 0x80, 0x0 ;  /* 0x000000000000781c */ /* 0x000ff60003f2f008 */
[----:B------:R-:W-:Y:S02]  /*5080*/  @!UPT UIADD3 URZ, URZ, URZ, URZ ;  /* 0x0000003f3f3ff290 */ /* 0x000fe4000fffe03f */
[----:B------:R-:W-:-:S05]  /*5090*/  @!P1 BRA P0, `(.L_x_235) ;  /* 0x0000047000009947 */ /* 0x000fca0000000000 */
.L_x_234:
[----:B-1----:R-:W2:Y:S01]  /*50a0*/  LDL R68, [R1+0x84] ;  /* 0x0000840001447983 */ /* 0x002ea20000100800 */
[----:B------:R-:W-:Y:S03]  /*50b0*/  UIADD3 UR11, -UR10, UR7, -UR13 ;  /* 0x000000070a0b7290 */ /* 0x000fe6000fffe90d */
[----:B------:R-:W3:Y:S01]  /*50c0*/  LDL R80, [R1+0x38] ;  /* 0x0000380001507983 */ /* 0x000ee20000100800 */
[----:B--2---:R-:W-:Y:S01]  /*50d0*/  IADD3 R70, R68, UR9, RZ ;  /* 0x0000000944467c10 */ /* 0x004fe2000fffe0ff */
[----:B------:R-:W-:Y:S03]  /*50e0*/  UIADD3 UR9, UR7, 0x1, -UR13 ;  /* 0x0000000107097890 */ /* 0x000fe6000fffe80d */
[----:B------:R-:W-:Y:S01]  /*50f0*/  IADD3 R69, R70, UR11, RZ ;  /* 0x0000000b46457c10 */ /* 0x000fe2000fffe0ff */
[----:B------:R-:W-:Y:S01]  /*5100*/  UIADD3 UR9, UR9, UR42, URZ ;  /* 0x0000002a09097290 */ /* 0x000fe2000fffe03f */
[C---:B---3--:R-:W-:Y:S02]  /*5110*/  IADD3 R79, R80.reuse, 0x1, RZ ;  /* 0x00000001504f7810 */ /* 0x048fe40007ffe0ff */
[----:B------:R-:W-:Y:S02]  /*5120*/  IMNMX R69, RZ, R69, !PT ;  /* 0x00000045ff457217 */ /* 0x000fe40007800200 */
[----:B------:R-:W-:Y:S02]  /*5130*/  IADD3 R78, R80, 0x8, RZ ;  /* 0x00000008504e7810 */ /* 0x000fe40007ffe0ff */
[----:B------:R-:W-:Y:S02]  /*5140*/  IADD3 R68, R70, UR9, RZ ;  /* 0x0000000946447c10 */ /* 0x000fe4000fffe0ff */
[-C--:B------:R-:W-:Y:S02]  /*5150*/  ISETP.GE.AND P0, PT, R80, R69.reuse, PT ;  /* 0x000000455000720c */ /* 0x080fe40003f06270 */
[----:B------:R-:W-:Y:S02]  /*5160*/  IMNMX R68, R68, UR7, PT ;  /* 0x0000000744447c17 */ /* 0x000fe4000b800200 */
[C---:B------:R-:W-:Y:S02]  /*5170*/  IADD3 R77, R80.reuse, 0x9, RZ ;  /* 0x00000009504d7810 */ /* 0x040fe40007ffe0ff */
[C---:B------:R-:W-:Y:S02]  /*5180*/  IADD3 R76, R80.reuse, 0x10, RZ ;  /* 0x00000010504c7810 */ /* 0x040fe40007ffe0ff */
[C---:B------:R-:W-:Y:S02]  /*5190*/  IADD3 R75, R80.reuse, 0x11, RZ ;  /* 0x00000011504b7810 */ /* 0x040fe40007ffe0ff */
        /* <DEDUP_REMOVED lines=25> */
[CC--:B------:R-:W-:Y:S02]  /*5330*/  ISETP.GE.AND P6, PT, R79.reuse, R69.reuse, PT ;  /* 0x000000454f00720c */ /* 0x0c0fe40003fc6270 */
        /* <DEDUP_REMOVED lines=29> */
.L_x_235:
        /* <DEDUP_REMOVED lines=19> */
[----:B------:R-:W2:Y:S01]  /*5640*/  MUFU.EX2 R81, R5 ;  /* 0x0000000500517308 */ /* 0x000ea20000000800 */
[----:B------:R-:W-:Y:S09]  /*5650*/  FFMA.FTZ R68, R17, c[0x0][0x23c], -R68 ;  /* 0x00008f0011447a23 */ /* 0x000ff20000010844 */
[----:B------:R-:W-:Y:S01]  /*5660*/  MUFU.EX2 R80, R8 ;  /* 0x0000000800507308 */ /* 0x000fe20000000800 */
[----:B-1----:R-:W-:Y:S05]  /*5670*/  FMUL.FTZ R4, R69, 1.4426950216293334961 ;  /* 0x3fb8aa3b45047820 */ /* 0x002fea0000410000 */
        /* <DEDUP_REMOVED lines=12> */
[----:B------:R-:W1:Y:S10]  /*5740*/  MUFU.EX2 R75, R7 ;  /* 0x00000007004b7308 */ /* 0x000e740000000800 */
[----:B------:R3:W-:Y:S01]  /*5750*/  MUFU.EX2 R78, R4 ;  /* 0x00000004004e7308 */ /* 0x0007e20000000800 */
[----:B--2---:R-:W-:Y:S05]  /*5760*/  F2FP.PACK_AB R6, R81, R83 ;  /* 0x000000535106723e */ /* 0x004fea00000000ff */
[----:B----4-:R2:W-:Y:S04]  /*5770*/  STS [R93+0x14000], R6 ;  /* 0x014000065d007388 */ /* 0x0105e80000000800 */
[----:B------:R-:W-:Y:S01]  /*5780*/  MUFU.EX2 R76, R10 ;  /* 0x0000000a004c7308 */ /* 0x000fe20000000800 */
[----:B-1----:R-:W-:Y:S05]  /*5790*/  F2FP.PACK_AB R5, R75, R77 ;  /* 0x0000004d4b05723e */ /* 0x002fea00000000ff */
[----:B------:R1:W-:Y:S04]  /*57a0*/  STS [R93+0x14400], R5 ;  /* 0x014400055d007388 */ /* 0x0003e80000000800 */
[----:B------:R-:W4:Y:S01]  /*57b0*/  MUFU.EX2 R74, R11 ;  /* 0x0000000b004a7308 */ /* 0x000f220000000800 */
[----:B---3--:R-:W-:Y:S05]  /*57c0*/  F2FP.PACK_AB R4, R79, R80 ;  /* 0x000000504f04723e */ /* 0x008fea00000000ff */
        /* <DEDUP_REMOVED lines=10> */
[----:B------:R-:W1:Y:S01]  /*5870*/  MUFU.EX2 R84, R68 ;  /* 0x0000004400547308 */ /* 0x000e620000000800 */
[----:B--2---:R-:W-:Y:S05]  /*5880*/  F2FP.PACK_AB R6, R85, R86 ;  /* 0x000000565506723e */ /* 0x004fea00000000ff */
[----:B------:R-:W-:Y:S04]  /*5890*/  STS [R91+0x14400], R6 ;  /* 0x014400065b007388 */ /* 0x000fe80000000800 */
[----:B------:R-:W3:Y:S01]  /*58a0*/  MUFU.EX2 R82, R18 ;  /* 0x0000001200527308 */ /* 0x000ee20000000800 */
[----:B-1----:R-:W-:Y:S05]  /*58b0*/  F2FP.PACK_AB R5, R84, R87 ;  /* 0x000000575405723e */ /* 0x002fea00000000ff */
[----:B------:R-:W-:Y:S01]  /*58c0*/  STS [R90+0x14000], R5 ;  /* 0x014000055a007388 */ /* 0x000fe20000000800 */
[----:B---3--:R-:W-:Y:S05]  /*58d0*/  F2FP.PACK_AB R4, R78, R82 ;  /* 0x000000524e04723e */ /* 0x008fea00000000ff */
        /* <DEDUP_REMOVED lines=244> */
.L_x_236:
[----:B-1----:R-:W2:Y:S01]  /*6820*/  LDL R5, [R1+0x1c] ;  /* 0x00001c0001057983 */ /* 0x002ea20000100800 */
[----:B------:R-:W-:Y:S02]  /*6830*/  @UP0 UIADD3 UR9, UP2, UR15, -0x100, URZ ;  /* 0xffffff000f090890 */ /* 0x000fe4000ff5e03f */
[----:B------:R-:W-:Y:S01]  /*6840*/  @UP0 UIADD3 UR17, UP1, UR17, -0x100, URZ ;  /* 0xffffff0011110890 */ /* 0x000fe2000ff3e03f */
[----:B------:R-:W3:Y:S03]  /*6850*/  LDL R4, [R1+0x28] ;  /* 0x0000280001047983 */ /* 0x000ee60000100800 */
        /* <DEDUP_REMOVED lines=100> */
[----:B------:R-:W-:Y:S02]  /*6ea0*/  @UP0 UMOV UR15, UR9 ;  /* 0x00000009000f0c82 */ /* 0x000fe40008000000 */
[----:B------:R-:W-:Y:S01]  /*6eb0*/  @UP0 UIADD3.X UR9, UR14, -0x1, URZ, UP2, !UPT ;  /* 0xffffffff0e090890 */ /* 0x000fe200097fe43f */
[----:B---3--:R-:W-:Y:S01]  /*6ec0*/  @P0 IADD3.X R245, R24, UR14, RZ, P1, !PT ;  /* 0x0000000e18f50c10 */ /* 0x008fe20008ffe4ff */
[C---:B------:R-:W-:Y:S05]  /*6ed0*/  IMAD.SHL.U32 R24, R247.reuse, 0x8, RZ ;  /* 0x00000008f7187824 */ /* 0x040fea00078e00ff */
[----:B------:R-:W-:Y:S01]  /*6ee0*/  @UP0 UMOV UR14, UR9 ;  /* 0x00000009000e0c82 */ /* 0x000fe20008000000 */
        /* <DEDUP_REMOVED lines=309> */
.L_x_237:
        /* <DEDUP_REMOVED lines=172> */
.L_x_239:
        /* <DEDUP_REMOVED lines=18> */
.L_x_240:
        /* <DEDUP_REMOVED lines=54> */
.L_x_242:
[----:B------:R-:W-:Y:S05]  /*9180*/  BSYNC B0 ;  /* 0x0000000000007941 */ /* 0x000fea0003800000 */
.L_x_241:
        /* <DEDUP_REMOVED lines=19> */
.L_x_244:
[----:B------:R-:W-:Y:S05]  /*92c0*/  BSYNC B0 ;  /* 0x0000000000007941 */ /* 0x000fea0003800000 */
.L_x_243:
        /* <DEDUP_REMOVED lines=30> */
.L_x_246:
[----:B------:R-:W-:Y:S05]  /*94b0*/  BSYNC B0 ;  /* 0x0000000000007941 */ /* 0x000fea0003800000 */
.L_x_245:
        /* <DEDUP_REMOVED lines=16> */
.L_x_217:
[----:B------:R-:W-:Y:S05]  /*95c0*/  BSYNC B1 ;  /* 0x0000000000017941 */ /* 0x000fea0003800000 */
.L_x_203:
        /* <DEDUP_REMOVED lines=11> */
.L_x_247:
[----:B------:R-:W-:Y:S05]  /*9680*/  EXIT ;  /* 0x000000000000794d */ /* 0x000fea0003800000 */
.L_x_249:
        /* <DEDUP_REMOVED lines=15> */
.L_x_1583:


//--------------------- .text._ZN5flash44flash_bwd_dq_dk_dv_loop_seqk_parallel_kernelI23Flash_bwd_kernel_traitsILi192ELi64ELi64ELi8ELi4ELi2ELi2ELb0ELb0EN7cutlass6half_tE19Flash_kernel_traitsILi192ELi64ELi64ELi8ES3_EELb0ELb0ELb0ELb0ELb0ELb0ELb0EEEvNS_16Flash_bwd_paramsE --------------------------
	.section	.text._ZN5flash44flash_bwd_dq_dk_dv_loop_seqk_parallel_kernelI23Flash_bwd_kernel_traitsILi192ELi64ELi64ELi8ELi4ELi2ELi2ELb0ELb0EN7cutlass6half_tE19Flash_kernel_traitsILi192ELi64ELi64ELi8ES3_EELb0ELb0ELb0ELb0ELb0ELb0ELb0EEEvNS_16Flash_bwd_paramsE,"ax",@progbits
	.sectioninfo	@"SHI_REGISTERS=255"
	.align	128
        .global         _ZN5flash44flash_bwd_dq_dk_dv_loop_seqk_parallel_kernelI23Flash_bwd_kernel_traitsILi192ELi64ELi64ELi8ELi4ELi2ELi2ELb0ELb0EN7cutlass6half_tE19Flash_kernel_traitsILi192ELi64ELi64ELi8ES3_EELb0ELb0ELb0ELb0ELb0ELb0ELb0EEEvNS_16Flash_bwd_paramsE
        .type           _ZN5flash44flash_bwd_dq_dk_dv_loop_seqk_parallel_kernelI23Flash_bwd_kernel_traitsILi192ELi64ELi64ELi8ELi4ELi2ELi2ELb0ELb0EN7cutlass6half_tE19Flash_kernel_traitsILi192ELi64ELi64ELi8ES3_EELb0ELb0ELb0ELb0ELb0ELb0ELb0EEEvNS_16Flash_bwd_paramsE,@function
        .size           _ZN5flash44flash_bwd_dq_dk_dv_loop_seqk_parallel_kernelI23Flash_bwd_kernel_traitsILi192ELi64ELi64ELi8ELi4ELi2ELi2ELb0ELb0EN7cutlass6half_tE19Flash_kernel_traitsILi192ELi64ELi64ELi8ES3_EELb0ELb0ELb0ELb0ELb0ELb0ELb0EEEvNS_16Flash_bwd_paramsE,(.L_x_1584 - _ZN5flash44flash_bwd_dq_dk_dv_loop_seqk_parallel_kernelI23Flash_bwd_kernel_traitsILi192ELi64ELi64ELi8ELi4ELi2ELi2ELb0ELb0EN7cutlass6half_tE19Flash_kernel_traitsILi192ELi64ELi64ELi8ES3_EELb0ELb0ELb0ELb0ELb0ELb0ELb0EEEvNS_16Flash_bwd_paramsE)
        .other          _ZN5flash44flash_bwd_dq_dk_dv_loop_seqk_parallel_kernelI23Flash_bwd_kernel_traitsILi192ELi64ELi64ELi8ELi4ELi2ELi2ELb0ELb0EN7cutlass6half_tE19Flash_kernel_traitsILi192ELi64ELi64ELi8ES3_EELb0ELb0ELb0ELb0ELb0ELb0ELb0EEEvNS_16Flash_bwd_paramsE,@"STO_CUDA_ENTRY STV_DEFAULT"
_ZN5flash44flash_bwd_dq_dk_dv_loop_seqk_parallel_kernelI23Flash_bwd_kernel_traitsILi192ELi64ELi64ELi8ELi4ELi2ELi2ELb0ELb0EN7cutlass6half_tE19Flash_kernel_traitsILi192ELi64ELi64ELi8ES3_EELb0ELb0ELb0ELb0ELb0ELb0ELb0EEEvNS_16Flash_bwd_paramsE:
.text._ZN5flash44flash_bwd_dq_dk_dv_loop_seqk_parallel_kernelI23Flash_bwd_kernel_traitsILi192ELi64ELi64ELi8ELi4ELi2ELi2ELb0ELb0EN7cutlass6half_tE19Flash_kernel_traitsILi192ELi64ELi64ELi8ES3_EELb0ELb0ELb0ELb0ELb0ELb0ELb0EEEvNS_16Flash_bwd_paramsE:
[----:B------:R-:W-:Y:S02]  /*0000*/  MOV R1, c[0x0][0x28] ;  /* 0x00000a0000017a02 */ /* 0x000fe40000000f00 */
[----:B------:R-:W1:Y:S01]  /*0010*/  S2R R234, SR_CTAID.X ;  /* 0x0000000000ea7919 */ /* 0x000e620000002500 */
[----:B------:R-:W-:Y:S01]  /*0020*/  ULDC UR5, c[0x0][0x218] ;  /* 0x0000860000057ab9 */ /* 0x000fe20000000800 */
[----:B------:R-:W-:Y:S01]  /*0030*/  IADD3 R1, R1, -0x18, RZ ;  /* 0xffffffe801017810 */ /* 0x000fe20007ffe0ff */
[----:B------:R-:W-:-:S04]  /*0040*/  UIADD3 UR5, UR5, 0x3f, URZ ;  /* 0x0000003f05057890 */ /* 0x000fc8000fffe03f */
[----:B------:R-:W-:-:S04]  /*0050*/  USHF.R.S32.HI UR4, URZ, 0x1f, UR5 ;  /* 0x0000001f3f047899 */ /* 0x000fc80008011405 */
[----:B------:R-:W-:-:S04]  /*0060*/  ULEA.HI UR4, UR4, UR5, URZ, 0x6 ;  /* 0x0000000504047291 */ /* 0x000fc8000f8f303f */
[----:B------:R-:W-:-:S06]  /*0070*/  USHF.R.S32.HI UR4, URZ, 0x6, UR4 ;  /* 0x000000063f047899 */ /* 0x000fcc0008011404 */
[----:B-1----:R-:W-:-:S13]  /*0080*/  ISETP.GE.AND P0, PT, R234, UR4, PT ;  /* 0x00000004ea007c0c */ /* 0x002fda000bf06270 */
[----:B------:R-:W-:Y:S05]  /*0090*/  @P0 EXIT ;  /* 0x000000000000094d */ /* 0x000fea0003800000 */
[----:B------:R-:W1:Y:S01]  /*00a0*/  S2R R12, SR_TID.X ;  /* 0x00000000000c7919 */ /* 0x000e620000002100 */
[----:B------:R-:W-:Y:S01]  /*00b0*/  IMAD.MOV.U32 R170, RZ, RZ, 0x20 ;  /* 0x00000020ffaa7424 */ /* 0x000fe200078e00ff */
[----:B------:R-:W-:Y:S01]  /*00c0*/  ULDC.64 UR6, c[0x0][0x118] ;  /* 0x0000460000067ab9 */ /* 0x000fe20000000a00 */
[----:B------:R-:W-:Y:S02]  /*00d0*/  IMAD.MOV.U32 R171, RZ, RZ, 0x40 ;  /* 0x00000040ffab7424 */ /* 0x000fe400078e00ff */
[----:B------:R-:W-:Y:S01]  /*00e0*/  IMAD.MOV.U32 R206, RZ, RZ, -0x10 ;  /* 0xfffffff0ffce7424 */ /* 0x000fe200078e00ff */
[----:B-1----:R-:W-:Y:S01]  /*00f0*/  SHF.R.S32.HI R13, RZ, 0x1f, R12 ;  /* 0x0000001fff0d7819 */ /* 0x002fe2000001140c */
[----:B------:R-:W-:-:S03]  /*0100*/  IMAD.SHL.U32 R243, R12, 0x2, RZ ;  /* 0x000000020cf37824 */ /* 0x000fc600078e00ff */
[CC--:B------:R-:W-:Y:S02]  /*0110*/  LEA.HI R6, R13.reuse, R12.reuse, RZ, 0x4 ;  /* 0x0000000c0d067211 */ /* 0x0c0fe400078f20ff */
[CC--:B------:R-:W-:Y:S02]  /*0120*/  LEA.HI R16, R13.reuse, R12.reuse, RZ, 0x3 ;  /* 0x0000000c0d107211 */ /* 0x0c0fe400078f18ff */
[----:B------:R-:W-:Y:S02]  /*0130*/  SHF.R.S32.HI R5, RZ, 0x4, R6 ;  /* 0x00000004ff057819 */ /* 0x000fe40000011406 */
[----:B------:R-:W-:Y:S02]  /*0140*/  LOP3.LUT R0, R16, 0xfffffff8, RZ, 0xc0, !PT ;  /* 0xfffffff810007812 */ /* 0x000fe400078ec0ff */
[----:B------:R-:W-:Y:S02]  /*0150*/  SHF.R.S32.HI R233, RZ, 0x3, R16 ;  /* 0x00000003ffe97819 */ /* 0x000fe40000011410 */
[----:B------:R-:W-:Y:S01]  /*0160*/  LEA.HI R15, R13, R12, RZ, 0x2 ;  /* 0x0000000c0d0f7211 */ /* 0x000fe200078f10ff */
[----:B------:R-:W-:Y:S01]  /*0170*/  IMAD.IADD R0, R12, 0x1, -R0 ;  /* 0x000000010c007824 */ /* 0x000fe200078e0a00 */
[----:B------:R-:W-:Y:S01]  /*0180*/  LEA.HI R2, R6, R5, RZ, 0x1 ;  /* 0x0000000506027211 */ /* 0x000fe200078f08ff */
[----:B------:R-:W-:Y:S01]  /*0190*/  IMAD.SHL.U32 R7, R233, 0x40, RZ ;  /* 0x00000040e9077824 */ /* 0x000fe200078e00ff */
[--C-:B------:R-:W-:Y:S01]  /*01a0*/  SHF.R.S32.HI R8, RZ, 0x2, R15.reuse ;  /* 0x00000002ff087819 */ /* 0x100fe2000001140f */
[----:B------:R-:W-:Y:S01]  /*01b0*/  IMAD.SHL.U32 R200, R0, 0x8, RZ ;  /* 0x0000000800c87824 */ /* 0x000fe200078e00ff */
[----:B------:R-:W-:-:S02]  /*01c0*/  SHF.R.S32.HI R3, RZ, 0x1f, R15 ;  /* 0x0000001fff037819 */ /* 0x000fc4000001140f */
[----:B------:R-:W-:Y:S02]  /*01d0*/  LOP3.LUT R4, R2, 0xfffffffe, RZ, 0xc0, !PT ;  /* 0xfffffffe02047812 */ /* 0x000fe400078ec0ff */
[----:B------:R-:W-:Y:S02]  /*01e0*/  LEA.HI R14, R13, R12, RZ, 0x5 ;  /* 0x0000000c0d0e7211 */ /* 0x000fe400078f28ff */
[----:B------:R-:W-:Y:S01]  /*01f0*/  LEA.HI R3, R3, R8, RZ, 0x3 ;  /* 0x0000000803037211 */ /* 0x000fe200078f18ff */
[----:B------:R-:W-:Y:S01]  /*0200*/  IMAD.IADD R10, R5, 0x1, -R4 ;  /* 0x00000001050a7824 */ /* 0x000fe200078e0a04 */
[----:B------:R-:W-:Y:S02]  /*0210*/  LOP3.LUT R2, R7, 0x1c0, RZ, 0xc0, !PT ;  /* 0x000001c007027812 */ /* 0x000fe400078ec0ff */
[----:B------:R-:W-:Y:S01]  /*0220*/  SHF.R.S32.HI R20, RZ, 0x5, R14 ;  /* 0x00000005ff147819 */ /* 0x000fe2000001140e */
[----:B------:R-:W-:Y:S01]  /*0230*/  IMAD.SHL.U32 R173, R10, 0x200, RZ ;  /* 0x000002000aad7824 */ /* 0x000fe200078e00ff */
[----:B------:R-:W-:-:S02]  /*0240*/  LOP3.LUT R4, R3, 0xfffffff8, RZ, 0xc0, !PT ;  /* 0xfffffff803047812 */ /* 0x000fc400078ec0ff */
[----:B------:R-:W-:Y:S02]  /*0250*/  LOP3.LUT R5, R2, 0x38, R200, 0xf8, !PT ;  /* 0x0000003802057812 */ /* 0x000fe400078ef8c8 */
[----:B------:R-:W-:Y:S01]  /*0260*/  SHF.R.U32.HI R3, RZ, 0x3, R2 ;  /* 0x00000003ff037819 */ /* 0x000fe20000011602 */
[----:B------:R-:W-:Y:S01]  /*0270*/  IMAD.IADD R7, R8, 0x1, -R4 ;  /* 0x0000000108077824 */ /* 0x000fe200078e0a04 */
[----:B------:R-:W-:Y:S02]  /*0280*/  LOP3.LUT R2, R6, 0xfffffff0, RZ, 0xc0, !PT ;  /* 0xfffffff006027812 */ /* 0x000fe400078ec0ff */
[----:B------:R-:W-:Y:S02]  /*0290*/  LEA.HI R6, R14, R20, RZ, 0x1 ;  /* 0x000000140e067211 */ /* 0x000fe400078f08ff */
[----:B------:R-:W-:Y:S01]  /*02a0*/  LOP3.LUT R9, R5, R3, RZ, 0x3c, !PT ;  /* 0x0000000305097212 */ /* 0x000fe200078e3cff */
[----:B------:R-:W-:Y:S01]  /*02b0*/  IMAD.IADD R2, R12, 0x1, -R2 ;  /* 0x000000010c027824 */ /* 0x000fe200078e0a02 */
[----:B------:R-:W-:-:S02]  /*02c0*/  LOP3.LUT R3, R6, 0xfffffffe, RZ, 0xc0, !PT ;  /* 0xfffffffe06037812 */ /* 0x000fc400078ec0ff */
[C---:B------:R-:W-:Y:S02]  /*02d0*/  LOP3.LUT P4, RZ, R0.reuse, 0x4, RZ, 0xc0, !PT ;  /* 0x0000000400ff7812 */ /* 0x040fe4000788c0ff */
[C---:B------:R-:W-:Y:S01]  /*02e0*/  LOP3.LUT P3, RZ, R0.reuse, 0x2, RZ, 0xc0, !PT ;  /* 0x0000000200ff7812 */ /* 0x040fe2000786c0ff */
[----:B------:R-:W-:Y:S01]  /*02f0*/  IMAD.SHL.U32 R0, R0, 0x40, RZ ;  /* 0x0000004000007824 */ /* 0x000fe200078e00ff */
[----:B------:R-:W-:Y:S01]  /*0300*/  SHF.R.S32.HI R5, RZ, 0x1f, R2 ;  /* 0x0000001fff057819 */ /* 0x000fe20000011402 */
[----:B------:R-:W-:Y:S01]  /*0310*/  IMAD.IADD R181, R20, 0x1, -R3 ;  /* 0x0000000114b57824 */ /* 0x000fe200078e0a03 */
[----:B------:R-:W-:Y:S02]  /*0320*/  LEA.HI R4, R13, R12, RZ, 0x7 ;  /* 0x0000000c0d047211 */ /* 0x000fe400078f38ff */
[----:B------:R-:W-:Y:S01]  /*0330*/  LOP3.LUT R0, R0, 0x1c0, RZ, 0xc0, !PT ;  /* 0x000001c000007812 */ /* 0x000fe200078ec0ff */
[----:B------:R-:W-:Y:S01]  /*0340*/  IMAD.SHL.U32 R3, R181, 0x10, RZ ;  /* 0x00000010b5037824 */ /* 0x000fe200078e00ff */
[----:B------:R-:W-:-:S02]  /*0350*/  LEA.HI R11, R5, R2, RZ, 0x3 ;  /* 0x00000002050b7211 */ /* 0x000fc400078f18ff */
[----:B------:R-:W-:Y:S02]  /*0360*/  SHF.R.S32.HI R8, RZ, 0x7, R4 ;  /* 0x00000007ff087819 */ /* 0x000fe40000011404 */
[C---:B------:R-:W-:Y:S02]  /*0370*/  LOP3.LUT R5, R0.reuse, 0x10, R3, 0xf8, !PT ;  /* 0x0000001000057812 */ /* 0x040fe400078ef803 */
[----:B------:R-:W-:Y:S01]  /*0380*/  LOP3.LUT R169, R0, 0x8, R16, 0xf8, !PT ;  /* 0x0000000800a97812 */ /* 0x000fe200078ef810 */
[----:B------:R-:W-:Y:S01]  /*0390*/  IMAD R4, R8, 0x800, R173 ;  /* 0x0000080008047824 */ /* 0x000fe200078e02ad */
[----:B------:R-:W-:Y:S02]  /*03a0*/  SHF.R.U32.HI R0, RZ, 0x3, R0 ;  /* 0x00000003ff007819 */ /* 0x000fe40000011600 */
[----:B------:R-:W-:Y:S02]  /*03b0*/  LOP3.LUT R5, R5, 0x8, R16, 0xf8, !PT ;  /* 0x0000000805057812 */ /* 0x000fe400078ef810 */
[----:B------:R-:W-:-:S02]  /*03c0*/  LOP3.LUT R6, R11, 0xfffffff8, RZ, 0xc0, !PT ;  /* 0xfffffff80b067812 */ /* 0x000fc400078ec0ff */
[----:B------:R-:W-:Y:S02]  /*03d0*/  LOP3.LUT R169, R169, R0, RZ, 0x3c, !PT ;  /* 0x00000000a9a97212 */ /* 0x000fe400078e3cff */
[----:B------:R-:W-:Y:S01]  /*03e0*/  LOP3.LUT R173, R173, R5, R0, 0xf6, !PT ;  /* 0x00000005adad7212 */ /* 0x000fe200078ef600 */
[----:B------:R-:W-:Y:S01]  /*03f0*/  IMAD.IADD R19, R2, 0x1, -R6 ;  /* 0x0000000102137824 */ /* 0x000fe200078e0a06 */
[----:B------:R-:W-:Y:S01]  /*0400*/  LEA.HI R0, R13, R12, RZ, 0x6 ;  /* 0x0000000c0d007211 */ /* 0x000fe200078f30ff */
[----:B------:R-:W-:Y:S01]  /*0410*/  IMAD.IADD R169, R4, 0x1, R169 ;  /* 0x0000000104a97824 */ /* 0x000fe200078e02a9 */
[----:B------:R-:W-:Y:S01]  /*0420*/  LOP3.LUT R2, R15, 0x7ffffffc, RZ, 0xc0, !PT ;  /* 0x7ffffffc0f027812 */ /* 0x000fe200078ec0ff */
[----:B------:R-:W-:Y:S01]  /*0430*/  IMAD.SHL.U32 R6, R11, 0x40, RZ ;  /* 0x000000400b067824 */ /* 0x000fe200078e00ff */
[----:B------:R-:W-:Y:S01]  /*0440*/  LOP3.LUT R3, R7, 0x1, RZ, 0xc0, !PT ;  /* 0x0000000107037812 */ /* 0x000fe200078ec0ff */
[----:B------:R1:W-:Y:S01]  /*0450*/  STL [R1+0xc], R19 ;  /* 0x00000c1301007387 */ /* 0x0003e20000100800 */
[----:B------:R-:W-:Y:S01]  /*0460*/  SHF.R.S32.HI R0, RZ, 0x6, R0 ;  /* 0x00000006ff007819 */ /* 0x000fe20000011400 */
[----:B------:R-:W-:Y:S01]  /*0470*/  IMAD.IADD R5, R12, 0x1, -R2 ;  /* 0x000000010c057824 */ /* 0x000fe200078e0a02 */
[----:B------:R-:W-:Y:S01]  /*0480*/  ISETP.NE.U32.AND P0, PT, R3, 0x1, PT ;  /* 0x000000010300780c */ /* 0x000fe20003f05070 */
[----:B------:R-:W-:Y:S01]  /*0490*/  IMAD.SHL.U32 R169, R169, 0x2, RZ ;  /* 0x00000002a9a97824 */ /* 0x000fe200078e00ff */
[----:B------:R-:W-:Y:S01]  /*04a0*/  LOP3.LUT R4, R14, 0xffffffe0, RZ, 0xc0, !PT ;  /* 0xffffffe00e047812 */ /* 0x000fe200078ec0ff */
[C---:B------:R-:W-:Y:S01]  /*04b0*/  IMAD R17, R0.reuse, 0x200, R9 ;  /* 0x0000020000117824 */ /* 0x040fe200078e0209 */
[----:B------:R-:W-:Y:S01]  /*04c0*/  SHF.R.S32.HI R3, RZ, 0x1f, R14 ;  /* 0x0000001fff037819 */ /* 0x000fe2000001140e */
[----:B------:R-:W-:Y:S01]  /*04d0*/  IMAD.SHL.U32 R2, R0, 0x8, RZ ;  /* 0x0000000800027824 */ /* 0x000fe200078e00ff */
[C---:B------:R-:W-:Y:S01]  /*04e0*/  R2P PR, R7.reuse, 0x6 ;  /* 0x0000000607007804 */ /* 0x040fe20000000000 */
[----:B------:R-:W-:Y:S01]  /*04f0*/  IMAD.SHL.U32 R0, R7, 0x40, RZ ;  /* 0x0000004007007824 */ /* 0x000fe200078e00ff */
[----:B------:R-:W-:Y:S01]  /*0500*/  LEA.HI R3, R3, R20, RZ, 0x2 ;  /* 0x0000001403037211 */ /* 0x000fe200078f10ff */
[----:B------:R-:W-:Y:S01]  /*0510*/  IMAD.IADD R18, R12, 0x1, -R4 ;  /* 0x000000010c127824 */ /* 0x000fe200078e0a04 */
[----:B------:R-:W-:Y:S01]  /*0520*/  LOP3.LUT R2, R2, 0x18, RZ, 0xc0, !PT ;  /* 0x0000001802027812 */ /* 0x000fe200078ec0ff */
[----:B------:R-:W-:Y:S01]  /*0530*/  IMAD.SHL.U32 R4, R8, 0x20, RZ ;  /* 0x0000002008047824 */ /* 0x000fe200078e00ff */
[----:B------:R-:W-:Y:S01]  /*0540*/  LOP3.LUT R0, R0, 0x1c0, RZ, 0xc0, !PT ;  /* 0x000001c000007812 */ /* 0x000fe200078ec0ff */
[----:B------:R-:W-:Y:S01]  /*0550*/  IMAD.SHL.U32 R8, R5, 0x2, RZ ;  /* 0x0000000205087824 */ /* 0x000fe200078e00ff */
[----:B------:R-:W-:Y:S01]  /*0560*/  LOP3.LUT R187, R3, 0xfffffffc, RZ, 0xc0, !PT ;  /* 0xfffffffc03bb7812 */ /* 0x000fe200078ec0ff */
[----:B------:R-:W-:Y:S01]  /*0570*/  IMAD.SHL.U32 R5, R10, 0x20, RZ ;  /* 0x000000200a057824 */ /* 0x000fe200078e00ff */
[----:B------:R-:W-:Y:S01]  /*0580*/  SHF.R.U32.HI R3, RZ, 0x3, R0 ;  /* 0x00000003ff037819 */ /* 0x000fe20000011600 */
[----:B------:R1:W-:Y:S01]  /*0590*/  STL [R1+0x8], R18 ;  /* 0x0000081201007387 */ /* 0x0003e20000100800 */
[----:B------:R-:W-:Y:S01]  /*05a0*/  LOP3.LUT R243, R4, 0x6, R243, 0xf8, !PT ;  /* 0x0000000604f37812 */ /* 0x000fe200078ef8f3 */
[----:B------:R-:W-:Y:S01]  /*05b0*/  IMAD.IADD R187, R20, 0x1, -R187 ;  /* 0x0000000114bb7824 */ /* 0x000fe200078e0abb */
[----:B------:R-:W-:Y:S01]  /*05c0*/  LOP3.LUT R4, R0, 0x20, R4, 0xf8, !PT ;  /* 0x0000002000047812 */ /* 0x000fe200078ef804 */
[----:B------:R1:W-:Y:S01]  /*05d0*/  STL [R1+0x4], R17 ;  /* 0x0000041101007387 */ /* 0x0003e20000100800 */
[----:B------:R-:W-:Y:S01]  /*05e0*/  LOP3.LUT R5, R2, 0x20, R5, 0xf8, !PT ;  /* 0x0000002002057812 */ /* 0x000fe200078ef805 */
[----:B------:R-:W-:Y:S01]  /*05f0*/  IMAD.SHL.U32 R174, R173, 0x2, RZ ;  /* 0x00000002adae7824 */ /* 0x000fe200078e00ff */
[----:B------:R-:W-:Y:S01]  /*0600*/  LOP3.LUT R9, R3, R0, R2, 0x1e, !PT ;  /* 0x0000000003097212 */ /* 0x000fe200078e1e02 */
[----:B------:R-:W-:Y:S01]  /*0610*/  IMAD.SHL.U32 R2, R19, 0x40, RZ ;  /* 0x0000004013027824 */ /* 0x000fe200078e00ff */
[----:B------:R-:W-:Y:S01]  /*0620*/  LOP3.LUT R3, R4, R3, RZ, 0x3c, !PT ;  /* 0x0000000304037212 */ /* 0x000fe200078e3cff */
[----:B------:R-:W-:Y:S01]  /*0630*/  IMAD R0, R187, 0x400, R8 ;  /* 0x00000400bb007824 */ /* 0x000fe200078e0208 */
[----:B------:R-:W-:Y:S01]  /*0640*/  SHF.R.S32.HI R4, RZ, 0x1f, R18 ;  /* 0x0000001fff047819 */ /* 0x000fe20000011412 */
[----:B------:R-:W-:Y:S01]  /*0650*/  IMAD.SHL.U32 R191, R17, 0x2, RZ ;  /* 0x0000000211bf7824 */ /* 0x000fe200078e00ff */
[----:B------:R-:W-:Y:S01]  /*0660*/  LOP3.LUT R2, R2, 0x1c0, RZ, 0xc0, !PT ;  /* 0x000001c002027812 */ /* 0x000fe200078ec0ff */
[----:B------:R-:W-:Y:S01]  /*0670*/  IMAD.IADD R204, R0, 0x1, R3 ;  /* 0x0000000100cc7824 */ /* 0x000fe200078e0203 */
[----:B------:R-:W-:Y:S01]  /*0680*/  LEA.HI R4, R4, R18, RZ, 0x2 ;  /* 0x0000001204047211 */ /* 0x000fe200078f10ff */
[----:B------:R-:W-:Y:S01]  /*0690*/  IMAD.SHL.U32 R0, R10, 0x8, RZ ;  /* 0x000000080a007824 */ /* 0x000fe200078e00ff */
[----:B------:R-:W-:Y:S01]  /*06a0*/  SHF.R.U32.HI R3, RZ, 0x3, R2 ;  /* 0x00000003ff037819 */ /* 0x000fe20000011602 */
[----:B------:R-:W-:Y:S01]  /*06b0*/  IMAD.SHL.U32 R204, R204, 0x2, RZ ;  /* 0x00000002cccc7824 */ /* 0x000fe200078e00ff */
[----:B------:R-:W-:-:S02]  /*06c0*/  SEL R170, R170, 0xffffffe0, !P3 ;  /* 0xffffffe0aaaa7807 */ /* 0x000fc40005800000 */
[----:B------:R-:W-:Y:S02]  /*06d0*/  LOP3.LUT R7, R2, 0x8, R0, 0xf8, !PT ;  /* 0x0000000802077812 */ /* 0x000fe400078ef800 */
[----:B------:R-:W-:Y:S01]  /*06e0*/  LOP3.LUT R2, R3, R5, R2, 0x1e, !PT ;  /* 0x0000000503027212 */ /* 0x000fe200078e1e02 */
[----:B------:R-:W-:Y:S01]  /*06f0*/  IMAD.IADD R170, R169, 0x1, R170 ;  /* 0x00000001a9aa7824 */ /* 0x000fe200078e02aa */
[----:B------:R-:W-:Y:S01]  /*0700*/  SHF.R.S32.HI R5, RZ, 0x2, R4 ;  /* 0x00000002ff057819 */ /* 0x000fe20000011404 */
[----:B------:R-:W-:Y:S01]  /*0710*/  IMAD R4, R181, 0x400, R8 ;  /* 0x00000400b5047824 */ /* 0x000fe200078e0208 */
[----:B------:R-:W-:Y:S02]  /*0720*/  LOP3.LUT R0, R6, 0xfffffe00, RZ, 0xc0, !PT ;  /* 0xfffffe0006007812 */ /* 0x000fe400078ec0ff */
[----:B------:R-:W-:Y:S01]  /*0730*/  LOP3.LUT R3, R7, R3, RZ, 0x3c, !PT ;  /* 0x0000000307037212 */ /* 0x000fe200078e3cff */
[C---:B------:R-:W-:Y:S01]  /*0740*/  IMAD R10, R187.reuse, 0x10, R5 ;  /* 0x00000010bb0a7824 */ /* 0x040fe200078e0205 */
[----:B------:R-:W-:Y:S01]  /*0750*/  LOP3.LUT R186, R2, R0, RZ, 0xfc, !PT ;  /* 0x0000000002ba7212 */ /* 0x000fe200078efcff */
[--C-:B------:R-:W-:Y:S01]  /*0760*/  IMAD R187, R187, 0x400, R0.reuse ;  /* 0x00000400bbbb7824 */ /* 0x100fe200078e0200 */
[----:B------:R-:W-:Y:S01]  /*0770*/  SEL R171, R171, 0xffffffc0, !P4 ;  /* 0xffffffc0abab7807 */ /* 0x000fe20006000000 */
[----:B------:R-:W-:Y:S01]  /*0780*/  IMAD R181, R181, 0x400, R0 ;  /* 0x00000400b5b57824 */ /* 0x000fe200078e0200 */
[----:B------:R-:W-:Y:S01]  /*0790*/  SHF.R.S32.HI R0, RZ, 0x1f, R233 ;  /* 0x0000001fff007819 */ /* 0x000fe200000114e9 */
[----:B------:R1:W-:Y:S01]  /*07a0*/  STL [R1], R10 ;  /* 0x0000000a01007387 */ /* 0x0003e20000100800 */
[----:B------:R-:W-:Y:S01]  /*07b0*/  IADD3 R0, R10, 0x8, RZ ;  /* 0x000000080a007810 */ /* 0x000fe20007ffe0ff */
[----:B------:R-:W-:Y:S01]  /*07c0*/  IMAD.IADD R4, R4, 0x1, R9 ;  /* 0x0000000104047824 */ /* 0x000fe200078e0209 */
[----:B------:R-:W-:Y:S01]  /*07d0*/  SEL R206, R206, 0x10, !P0 ;  /* 0x00000010cece7807 */ /* 0x000fe20004000000 */
[----:B------:R-:W-:Y:S01]  /*07e0*/  IMAD.IADD R181, R3, 0x1, R181 ;  /* 0x0000000103b57824 */ /* 0x000fe200078e02b5 */
[----:B------:R-:W-:Y:S01]  /*07f0*/  IADD3 R205, R204, 0x20, RZ ;  /* 0x00000020cccd7810 */ /* 0x000fe20007ffe0ff */
[----:B------:R1:W-:Y:S01]  /*0800*/  STL [R1+0x10], R0 ;  /* 0x0000100001007387 */ /* 0x0003e20000100800 */
[----:B------:R-:W-:Y:S01]  /*0810*/  LEA R235, R4, 0x12000, 0x1 ;  /* 0x0001200004eb7811 */ /* 0x000fe200078e08ff */
[--C-:B------:R-:W-:Y:S01]  /*0820*/  IMAD R173, R173, 0x2, R171.reuse ;  /* 0x00000002adad7824 */ /* 0x100fe200078e02ab */
[C---:B------:R-:W-:Y:S01]  /*0830*/  @P1 IADD3 R205, R204.reuse, -0x20, RZ ;  /* 0xffffffe0cccd1810 */ /* 0x040fe20007ffe0ff */
[----:B------:R-:W-:Y:S01]  /*0840*/  IMAD.IADD R172, R169, 0x1, R171 ;  /* 0x00000001a9ac7824 */ /* 0x000fe200078e02ab */
[----:B------:R-:W-:Y:S01]  /*0850*/  IADD3 R236, R235, 0x40, RZ ;  /* 0x00000040ebec7810 */ /* 0x000fe20007ffe0ff */
[----:B------:R-:W-:Y:S01]  /*0860*/  IMAD.IADD R207, R204, 0x1, R206 ;  /* 0x00000001cccf7824 */ /* 0x000fe200078e02ce */
[C---:B------:R-:W-:Y:S01]  /*0870*/  IADD3 R210, R200.reuse, 0x40, RZ ;  /* 0x00000040c8d27810 */ /* 0x040fe20007ffe0ff */
[----:B------:R-:W-:Y:S01]  /*0880*/  IMAD.IADD R187, R187, 0x1, R3 ;  /* 0x00000001bbbb7824 */ /* 0x000fe200078e0203 */
[----:B------:R-:W-:Y:S01]  /*0890*/  IADD3 R211, R200, 0x80, RZ ;  /* 0x00000080c8d37810 */ /* 0x000fe20007ffe0ff */
[----:B------:R-:W-:Y:S01]  /*08a0*/  IMAD.IADD R171, R171, 0x1, R170 ;  /* 0x00000001abab7824 */ /* 0x000fe200078e02aa */
[----:B------:R-:W-:Y:S01]  /*08b0*/  LEA R181, R181, 0x1e000, 0x1 ;  /* 0x0001e000b5b57811 */ /* 0x000fe200078e08ff */
[----:B------:R-:W-:Y:S01]  /*08c0*/  IMAD.IADD R206, R206, 0x1, R205 ;  /* 0x00000001cece7824 */ /* 0x000fe200078e02cd */
[----:B------:R-:W-:-:S02]  /*08d0*/  @P2 IADD3 R236, R235, -0x40, RZ ;  /* 0xffffffc0ebec2810 */ /* 0x000fc40007ffe0ff */
.L_x_296:
[----:B--2---:R-:W2:Y:S01]  /*08e0*/  S2R R32, SR_CTAID.Y ;  /* 0x0000000000207919 */ /* 0x004ea20000002600 */
[----:B-1----:R-:W1:Y:S01]  /*08f0*/  LDC.U8 R0, c[0x0][0x312] ;  /* 0x0000c480ff007b82 */ /* 0x002e620000000000 */
[----:B------:R-:W-:-:S02]  /*0900*/  ISETP.NE.U32.AND P1, PT, RZ, c[0x0][0x240], PT ;  /* 0x00009000ff007a0c */ /* 0x000fc40003f25070 */
[----:B---34-:R-:W3:Y:S01]  /*0910*/  S2R R2, SR_CTAID.Y ;  /* 0x0000000000027919 */ /* 0x018ee20000002600 */
[----:B------:R-:W-:Y:S02]  /*0920*/  ISETP.EQ.U32.AND P5, PT, RZ, c[0x0][0x248], PT ;  /* 0x00009200ff007a0c */ /* 0x000fe40003fa2070 */
[----:B------:R-:W-:Y:S02]  /*0930*/  ISETP.NE.AND.EX P1, PT, RZ, c[0x0][0x244], PT, P1 ;  /* 0x00009100ff007a0c */ /* 0x000fe40003f25310 */
[----:B------:R-:W-:Y:S01]  /*0940*/  ISETP.NE.U32.AND P3, PT, RZ, c[0x0][0x250], PT ;  /* 0x00009400ff007a0c */ /* 0x000fe20003f65070 */
[----:B------:R-:W-:-:S03]  /*0950*/  IMAD.MOV.U32 R249, RZ, RZ, -0x1 ;  /* 0xfffffffffff97424 */ /* 0x000fc600078e00ff */
[----:B------:R-:W-:Y:S01]  /*0960*/  ISETP.NE.AND.EX P3, PT, RZ, c[0x0][0x254], PT, P3 ;  /* 0x00009500ff007a0c */ /* 0x000fe20003f65330 */
[----:B--2---:R-:W-:Y:S01]  /*0970*/  IMAD.SHL.U32 R8, R32, 0x4, RZ ;  /* 0x0000000420087824 */ /* 0x004fe200078e00ff */
[----:B-1----:R-:W-:Y:S01]  /*0980*/  ISETP.NE.AND P4, PT, R0, RZ, PT ;  /* 0x000000ff0000720c */ /* 0x002fe20003f85270 */
[----:B------:R-:W-:Y:S01]  /*0990*/  IMAD.MOV.U32 R0, RZ, RZ, -0x1 ;  /* 0xffffffffff007424 */ /* 0x000fe200078e00ff */
[----:B---3--:R-:W-:Y:S02]  /*09a0*/  SHF.R.S32.HI R18, RZ, 0x1f, R2 ;  /* 0x0000001fff127819 */ /* 0x008fe40000011402 */
[----:B------:R-:W-:Y:S02]  /*09b0*/  IADD3 R2, P0, R8, c[0x0][0x240], RZ ;  /* 0x0000900008027a10 */ /* 0x000fe40007f1e0ff */
[----:B------:R-:W-:Y:S02]  /*09c0*/  SHF.L.U64.HI R7, R32, 0x2, R18 ;  /* 0x0000000220077819 */ /* 0x000fe40000010212 */
[----:B------:R-:W-:-:S02]  /*09d0*/  ISETP.EQ.OR.EX P5, PT, RZ, c[0x0][0x24c], !P4, P5 ;  /* 0x00009300ff007a0c */ /* 0x000fc400067a2750 */
[----:B------:R-:W-:Y:S02]  /*09e0*/  IADD3.X R3, R7, c[0x0][0x244], RZ, P0, !PT ;  /* 0x0000910007037a10 */ /* 0x000fe400007fe4ff */
[----:B------:R-:W-:-:S03]  /*09f0*/  @P3 IADD3 R4, P0, R8, c[0x0][0x250], RZ ;  /* 0x0000940008043a10 */ /* 0x000fc60007f1e0ff */
[----:B------:R1:W2:Y:S04]  /*0a00*/  @P1 LDG.E R0, [R2.64] ;  /* 0x0000000602001981 */ /* 0x0002a8000c1e1900 */
[----:B------:R1:W2:Y:S01]  /*0a10*/  @P1 LDG.E R6, [R2.64+0x4] ;  /* 0x0000040602061981 */ /* 0x0002a2000c1e1900 */
[----:B------:R-:W-:Y:S01]  /*0a20*/  @P3 IADD3.X R5, R7, c[0x0][0x254], RZ, P0, !PT ;  /* 0x0000950007053a10 */ /* 0x000fe200007fe4ff */
[----:B------:R-:W-:Y:S01]  /*0a30*/  IMAD.MOV.U32 R232, RZ, RZ, RZ ;  /* 0x000000ffffe87224 */ /* 0x000fe200078e00ff */
[----:B-1----:R-:W-:-:S05]  /*0a40*/  IADD3 R2, P2, R8, c[0x0][0x248], RZ ;  /* 0x0000920008027a10 */ /* 0x002fca0007f5e0ff */
[----:B-----5:R1:W5:Y:S01]  /*0a50*/  @P3 LDG.E R232, [R4.64] ;  /* 0x0000000604e83981 */ /* 0x020362000c1e1900 */
[----:B------:R-:W-:-:S05]  /*0a60*/  IADD3.X R3, R7, c[0x0][0x24c], RZ, P2, !PT ;  /* 0x0000930007037a10 */ /* 0x000fca00017fe4ff */
[----:B------:R3:W5:Y:S01]  /*0a70*/  @!P5 LDG.E R249, [R2.64] ;  /* 0x0000000602f9d981 */ /* 0x000762000c1e1900 */
[----:B------:R-:W-:-:S04]  /*0a80*/  ISETP.NE.U32.AND P0, PT, RZ, c[0x0][0x248], PT ;  /* 0x00009200ff007a0c */ /* 0x000fc80003f05070 */
[----:B------:R-:W-:Y:S01]  /*0a90*/  ISETP.NE.AND.EX P0, PT, RZ, c[0x0][0x24c], PT, P0 ;  /* 0x00009300ff007a0c */ /* 0x000fe20003f05300 */
[----:B-1----:R-:W-:Y:S02]  /*0aa0*/  IMAD.MOV.U32 R4, RZ, RZ, c[0x0][0x218] ;  /* 0x00008600ff047624 */ /* 0x002fe400078e00ff */
[----:B--2---:R-:W-:Y:S02]  /*0ab0*/  @P1 IMAD.IADD R19, R6, 0x1, -R0 ;  /* 0x0000000106131824 */ /* 0x004fe400078e0a00 */
[----:B------:R-:W-:-:S08]  /*0ac0*/  @!P1 IMAD.MOV.U32 R19, RZ, RZ, c[0x0][0x214] ;  /* 0x00008500ff139624 */ /* 0x000fd000078e00ff */
[----:B------:R-:W-:Y:S05]  /*0ad0*/  @!P0 BRA `(.L_x_250) ;  /* 0x0000003000008947 */ /* 0x000fea0003800000 */
[----:B---3--:R-:W2:Y:S02]  /*0ae0*/  @P4 LDG.E R4, [R2.64+0x4] ;  /* 0x0000040602044981 */ /* 0x008ea4000c1e1900 */
[----:B--2--5:R-:W-:-:S06]  /*0af0*/  @P4 IADD3 R4, R4, -R249, RZ ;  /* 0x800000f904044210 */ /* 0x024fcc0007ffe0ff */
[----:B------:R1:W5:Y:S02]  /*0b00*/  @!P4 LDG.E R4, [R2.64] ;  /* 0x000000060204c981 */ /* 0x000364000c1e1900 */
.L_x_250:
[----:B---3--:R-:W-:-:S04]  /*0b10*/  ISETP.NE.U32.AND P2, PT, RZ, c[0x0][0x258], PT ;  /* 0x00009600ff007a0c */ /* 0x008fc80003f45070 */
[----:B------:R-:W-:-:S13]  /*0b20*/  ISETP.NE.AND.EX P2, PT, RZ, c[0x0][0x25c], PT, P2 ;  /* 0x00009700ff007a0c */ /* 0x000fda0003f45320 */
[----:B-1----:R-:W-:-:S04]  /*0b30*/  @P2 IADD3 R2, P0, R8, c[0x0][0x258], RZ ;  /* 0x0000960008022a10 */ /* 0x002fc80007f1e0ff */
[----:B------:R-:W-:-:S06]  /*0b40*/  @P2 IADD3.X R3, R7, c[0x0][0x25c], RZ, P0, !PT ;  /* 0x0000970007032a10 */ /* 0x000fcc00007fe4ff */
[----:B------:R-:W2:Y:S01]  /*0b50*/  @P2 LDG.E R3, [R2.64] ;  /* 0x0000000602032981 */ /* 0x000ea2000c1e1900 */
[----:B------:R-:W-:Y:S01]  /*0b60*/  @!P2 ISETP.NE.U32.AND P0, PT, RZ, c[0x0][0x268], PT ;  /* 0x00009a00ff00aa0c */ /* 0x000fe20003f05070 */
[----:B------:R-:W-:-:S03]  /*0b70*/  IMAD.SHL.U32 R242, R234, 0x40, RZ ;  /* 0x00000040eaf27824 */ /* 0x000fc600078e00ff */
[----:B------:R-:W-:-:S04]  /*0b80*/  @!P2 ISETP.NE.AND.EX P0, PT, RZ, c[0x0][0x26c], PT, P0 ;  /* 0x00009b00ff00aa0c */ /* 0x000fc80003f05300 */
[----:B------:R-:W-:Y:S01]  /*0b90*/  @!P2 SEL R2, RZ, c[0x0][0x21c], !P0 ;  /* 0x00008700ff02aa07 */ /* 0x000fe20004000000 */
[----:B--2--5:R-:W-:-:S03]  /*0ba0*/  @P2 IMAD.IADD R193, R3, 0x1, -R232 ;  /* 0x0000000103c12824 */ /* 0x024fc600078e0ae8 */
[----:B------:R-:W-:-:S04]  /*0bb0*/  @!P2 IADD3 R193, R2, R4, -R232 ;  /* 0x0000000402c1a210 */ /* 0x000fc80007ffe8e8 */
[----:B------:R-:W-:-:S13]  /*0bc0*/  ISETP.GT.AND P0, PT, R193, R242, PT ;  /* 0x000000f2c100720c */ /* 0x000fda0003f04270 */
[----:B------:R-:W-:Y:S05]  /*0bd0*/  @!P0 BRA `(.L_x_251) ;  /* 0x0000768000008947 */ /* 0x000fea0003800000 */
[----:B------:R-:W-:Y:S01]  /*0be0*/  ISETP.NE.AND P2, PT, R249, -0x1, PT ;  /* 0xfffffffff900780c */ /* 0x000fe20003f45270 */
[----:B------:R-:W-:Y:S01]  /*0bf0*/  IMAD R4, R18, c[0x0][0x178], RZ ;  /* 0x00005e0012047a24 */ /* 0x000fe200078e02ff */
[----:B------:R-:W-:Y:S01]  /*0c00*/  IADD3 R2, R19, 0x3f, RZ ;  /* 0x0000003f13027810 */ /* 0x000fe20007ffe0ff */
[----:B------:R-:W-:Y:S01]  /*0c10*/  IMAD.WIDE.U32 R26, R32, c[0x0][0x178], RZ ;  /* 0x00005e00201a7a25 */ /* 0x000fe200078e00ff */
[C---:B------:R-:W-:Y:S02]  /*0c20*/  ISETP.NE.AND P0, PT, R0.reuse, -0x1, PT ;  /* 0xffffffff0000780c */ /* 0x040fe40003f05270 */
[----:B------:R-:W-:Y:S01]  /*0c30*/  SHF.R.S32.HI R3, RZ, 0x1f, R2 ;  /* 0x0000001fff037819 */ /* 0x000fe20000011402 */
[----:B------:R-:W-:-:S03]  /*0c40*/  IMAD R7, R0, c[0x0][0x194], RZ ;  /* 0x0000650000077a24 */ /* 0x000fc600078e02ff */
[----:B------:R-:W-:Y:S01]  /*0c50*/  LEA.HI R23, R3, R2, RZ, 0x6 ;  /* 0x0000000203177211 */ /* 0x000fe200078f30ff */
[----:B------:R-:W-:Y:S02]  /*0c60*/  IMAD R2, R32, c[0x0][0x17c], R4 ;  /* 0x00005f0020027a24 */ /* 0x000fe400078e0204 */
[----:B------:R-:W-:Y:S01]  /*0c70*/  @P2 IMAD.IADD R6, R232, 0x1, R249 ;  /* 0x00000001e8062824 */ /* 0x000fe200078e02f9 */
[----:B------:R-:W-:Y:S01]  /*0c80*/  LOP3.LUT R8, R23, 0xffffffc0, RZ, 0xc0, !PT ;  /* 0xffffffc017087812 */ /* 0x000fe200078ec0ff */
[----:B------:R-:W-:-:S03]  /*0c90*/  IMAD.WIDE.U32 R4, R0, c[0x0][0x190], RZ ;  /* 0x0000640000047a25 */ /* 0x000fc600078e00ff */
[----:B------:R-:W-:Y:S01]  /*0ca0*/  IADD3 R10, R8, -0x40, RZ ;  /* 0xffffffc0080a7810 */ /* 0x000fe20007ffe0ff */
[----:B------:R-:W-:Y:S01]  /*0cb0*/  IMAD.IADD R22, R27, 0x1, R2 ;  /* 0x000000011b167824 */ /* 0x000fe200078e0202 */
[----:B------:R-:W-:Y:S01]  /*0cc0*/  SEL R26, R26, R4, !P0 ;  /* 0x000000041a1a7207 */ /* 0x000fe20004000000 */
[C---:B------:R-:W-:Y:S01]  /*0cd0*/  @P2 IMAD.WIDE.U32 R2, R6.reuse, c[0x0][0x198], RZ ;  /* 0x0000660006022a25 */ /* 0x040fe200078e00ff */
[----:B------:R-:W-:Y:S02]  /*0ce0*/  @P0 IADD3 R22, R5, R7, RZ ;  /* 0x0000000705160210 */ /* 0x000fe40007ffe0ff */
[----:B------:R-:W-:Y:S01]  /*0cf0*/  SHF.R.S32.HI R16, RZ, 0x1f, R10 ;  /* 0x0000001fff107819 */ /* 0x000fe2000001140a */
[----:B------:R-:W-:Y:S02]  /*0d00*/  @P2 IMAD R25, R6, c[0x0][0x19c], R3 ;  /* 0x0000670006192a24 */ /* 0x000fe400078e0203 */
[----:B------:R-:W-:Y:S01]  /*0d10*/  @P2 IMAD.MOV.U32 R24, RZ, RZ, R2 ;  /* 0x000000ffff182224 */ /* 0x000fe200078e0002 */
[----:B------:R-:W-:Y:S05]  /*0d20*/  @P2 BRA `(.L_x_252) ;  /* 0x000000a000002947 */ /* 0x000fea0003800000 */
[----:B------:R-:W-:Y:S01]  /*0d30*/  SHF.R.S32.HI R2, RZ, 0x1f, R232 ;  /* 0x0000001fff027819 */ /* 0x000fe200000114e8 */
[----:B------:R-:W-:-:S04]  /*0d40*/  IMAD R5, R18, c[0x0][0x180], RZ ;  /* 0x0000600012057a24 */ /* 0x000fc800078e02ff */
[----:B------:R-:W-:Y:S02]  /*0d50*/  IMAD R4, R2, c[0x0][0x198], RZ ;  /* 0x0000660002047a24 */ /* 0x000fe400078e02ff */
[----:B------:R-:W-:-:S04]  /*0d60*/  IMAD.WIDE.U32 R2, R232, c[0x0][0x198], RZ ;  /* 0x00006600e8027a25 */ /* 0x000fc800078e00ff */
[----:B------:R-:W-:-:S05]  /*0d70*/  IMAD R4, R232, c[0x0][0x19c], R4 ;  /* 0x00006700e8047a24 */ /* 0x000fca00078e0204 */
[----:B------:R-:W-:Y:S01]  /*0d80*/  IADD3 R3, R3, R4, RZ ;  /* 0x0000000403037210 */ /* 0x000fe20007ffe0ff */
[----:B------:R-:W-:-:S04]  /*0d90*/  IMAD R4, R32, c[0x0][0x184], R5 ;  /* 0x0000610020047a24 */ /* 0x000fc800078e0205 */
[----:B------:R-:W-:-:S05]  /*0da0*/  IMAD.WIDE.U32 R2, R32, c[0x0][0x180], R2 ;  /* 0x0000600020027a25 */ /* 0x000fca00078e0002 */
[----:B------:R-:W-:Y:S02]  /*0db0*/  IADD3 R25, R3, R4, RZ ;  /* 0x0000000403197210 */ /* 0x000fe40007ffe0ff */
[----:B------:R-:W-:Y:S02]  /*0dc0*/  MOV R24, R2 ;  /* 0x0000000200187202 */ /* 0x000fe40000000f00 */
.L_x_252:
[----:B------:R-:W-:-:S05]  /*0dd0*/  @P2 IADD3 R4, R232, R249, RZ ;  /* 0x000000f9e8042210 */ /* 0x000fca0007ffe0ff */
[----:B------:R-:W-:-:S04]  /*0de0*/  @P2 IMAD.WIDE.U32 R2, R4, c[0x0][0x1a0], RZ ;  /* 0x0000680004022a25 */ /* 0x000fc800078e00ff */
[----:B------:R-:W-:Y:S01]  /*0df0*/  @P2 IMAD R28, R4, c[0x0][0x1a4], R3 ;  /* 0x00006900041c2a24 */ /* 0x000fe200078e0203 */
[----:B------:R-:W-:Y:S01]  /*0e00*/  @P2 MOV R27, R2 ;  /* 0x00000002001b2202 */ /* 0x000fe20000000f00 */
        /* <DEDUP_REMOVED lines=11> */
.L_x_253:
[----:B------:R-:W-:Y:S01]  /*0ec0*/  IABS R14, c[0x0][0x1c8] ;  /* 0x00007200000e7a13 */ /* 0x000fe20000000000 */
[----:B------:R-:W1:Y:S01]  /*0ed0*/  S2R R33, SR_CTAID.Z ;  /* 0x0000000000217919 */ /* 0x000e620000002700 */
[----:B------:R-:W2:Y:S01]  /*0ee0*/  LDC.U8 R15, c[0x0][0x328] ;  /* 0x0000ca00ff0f7b82 */ /* 0x000ea20000000000 */
[----:B------:R-:W-:Y:S01]  /*0ef0*/  IMAD.MOV.U32 R12, RZ, RZ, c[0x0][0x224] ;  /* 0x00008900ff0c7624 */ /* 0x000fe200078e00ff */
[----:B------:R-:W3:Y:S01]  /*0f00*/  I2F.RP R2, R14 ;  /* 0x0000000e00027306 */ /* 0x000ee20000209400 */
[C---:B------:R-:W-:Y:S01]  /*0f10*/  @P0 IMAD.WIDE.U32 R4, R0.reuse, c[0x0][0x370], RZ ;  /* 0x0000dc0000040a25 */ /* 0x040fe200078e00ff */
[----:B------:R-:W4:Y:S01]  /*0f20*/  S2R R17, SR_CTAID.X ;  /* 0x0000000000117919 */ /* 0x000f220000002500 */
[----:B------:R-:W-:Y:S02]  /*0f30*/  SHF.R.S32.HI R250, RZ, 0x1f, R242 ;  /* 0x0000001ffffa7819 */ /* 0x000fe400000114f2 */
[----:B------:R-:W-:Y:S01]  /*0f40*/  SHF.R.S32.HI R12, RZ, 0x1f, R12 ;  /* 0x0000001fff0c7819 */ /* 0x000fe2000001140c */
[----:B------:R-:W-:Y:S01]  /*0f50*/  @P0 IMAD R11, R0, c[0x0][0x374], R5 ;  /* 0x0000dd00000b0a24 */ /* 0x000fe200078e0205 */
[----:B------:R-:W-:Y:S01]  /*0f60*/  @P0 MOV R9, R4 ;  /* 0x0000000400090202 */ /* 0x000fe20000000f00 */
[----:B------:R-:W-:Y:S01]  /*0f70*/  @!P0 IMAD.WIDE.U32 R4, R32, c[0x0][0x368], RZ ;  /* 0x0000da0020048a25 */ /* 0x000fe200078e00ff */
[----:B------:R-:W5:Y:S03]  /*0f80*/  LDC.U8 R29, c[0x0][0x3d0] ;  /* 0x0000f400ff1d7b82 */ /* 0x000f660000000000 */
[----:B------:R-:W-:-:S02]  /*0f90*/  IMAD.MOV.U32 R31, RZ, RZ, c[0x0][0x22c] ;  /* 0x00008b00ff1f7624 */ /* 0x000fc400078e00ff */
[----:B------:R-:W-:Y:S01]  /*0fa0*/  @!P0 IMAD.MOV.U32 R9, RZ, RZ, R4 ;  /* 0x000000ffff098224 */ /* 0x000fe200078e0004 */
[----:B---3--:R-:W3:Y:S01]  /*0fb0*/  MUFU.RCP R2, R2 ;  /* 0x0000000200027308 */ /* 0x008ee20000001000 */
[----:B------:R-:W-:Y:S01]  /*0fc0*/  IMAD.WIDE R20, R31, c[0x0][0x1c0], RZ ;  /* 0x000070001f147a25 */ /* 0x000fe200078e02ff */
[----:B-1----:R-:W-:Y:S02]  /*0fd0*/  IABS R7, R33 ;  /* 0x0000002100077213 */ /* 0x002fe40000000000 */
[----:B------:R-:W-:Y:S02]  /*0fe0*/  LOP3.LUT R8, R33, c[0x0][0x1c8], RZ, 0x3c, !PT ;  /* 0x0000720021087a12 */ /* 0x000fe400078e3cff */
[----:B--2---:R-:W-:Y:S02]  /*0ff0*/  ISETP.NE.AND P2, PT, R15, RZ, PT ;  /* 0x000000ff0f00720c */ /* 0x004fe40003f45270 */
[----:B------:R-:W-:Y:S02]  /*1000*/  ISETP.GE.AND P3, PT, R8, RZ, PT ;  /* 0x000000ff0800720c */ /* 0x000fe40003f66270 */
[----:B------:R-:W-:-:S02]  /*1010*/  SHF.L.U64.HI R8, R32, 0x7, R18 ;  /* 0x0000000720087819 */ /* 0x000fc40000010212 */
[----:B------:R-:W-:Y:S02]  /*1020*/  SHF.R.S32.HI R34, RZ, 0x1f, R33 ;  /* 0x0000001fff227819 */ /* 0x000fe40000011421 */
[----:B---3--:R-:W-:Y:S02]  /*1030*/  IADD3 R2, R2, 0xffffffe, RZ ;  /* 0x0ffffffe02027810 */ /* 0x008fe40007ffe0ff */
[----:B------:R-:W-:Y:S02]  /*1040*/  SEL R8, R8, RZ, P1 ;  /* 0x000000ff08087207 */ /* 0x000fe40000800000 */
[----:B------:R-:W1:Y:S02]  /*1050*/  F2I.FTZ.U32.TRUNC.NTZ R3, R2 ;  /* 0x0000000200037305 */ /* 0x000e64000021f000 */
[----:B-1----:R-:W-:-:S05]  /*1060*/  IADD3 R2, RZ, -R3, RZ ;  /* 0x80000003ff027210 */ /* 0x002fca0007ffe0ff */
[----:B------:R-:W-:Y:S02]  /*1070*/  IMAD R6, R2, R14, RZ ;  /* 0x0000000e02067224 */ /* 0x000fe400078e02ff */
[----:B------:R-:W-:-:S04]  /*1080*/  IMAD.MOV.U32 R2, RZ, RZ, RZ ;  /* 0x000000ffff027224 */ /* 0x000fc800078e00ff */
[----:B------:R-:W-:-:S04]  /*1090*/  IMAD.HI.U32 R2, R3, R6, R2 ;  /* 0x0000000603027227 */ /* 0x000fc800078e0002 */
[----:B------:R-:W-:Y:S02]  /*10a0*/  @!P0 IMAD R6, R18, c[0x0][0x368], RZ ;  /* 0x0000da0012068a24 */ /* 0x000fe400078e02ff */
[----:B------:R-:W-:-:S04]  /*10b0*/  IMAD.HI.U32 R2, R2, R7, RZ ;  /* 0x0000000702027227 */ /* 0x000fc800078e00ff */
[----:B------:R-:W-:Y:S01]  /*10c0*/  @!P0 IMAD R6, R32, c[0x0][0x36c], R6 ;  /* 0x0000db0020068a24 */ /* 0x000fe200078e0206 */
[----:B------:R-:W-:-:S04]  /*10d0*/  IADD3 R3, -R2, RZ, RZ ;  /* 0x000000ff02037210 */ /* 0x000fc80007ffe1ff */
[----:B------:R-:W-:Y:S01]  /*10e0*/  @!P0 IADD3 R11, R5, R6, RZ ;  /* 0x00000006050b8210 */ /* 0x000fe20007ffe0ff */
[----:B------:R-:W-:Y:S02]  /*10f0*/  IMAD R3, R14, R3, R7 ;  /* 0x000000030e037224 */ /* 0x000fe400078e0207 */
[----:B------:R-:W-:Y:S02]  /*1100*/  IMAD R7, R12, R32, RZ ;  /* 0x000000200c077224 */ /* 0x000fe400078e02ff */
[----:B------:R-:W-:Y:S01]  /*1110*/  IMAD.WIDE.U32 R12, R32, c[0x0][0x224], RZ ;  /* 0x00008900200c7a25 */ /* 0x000fe200078e00ff */
[----:B------:R-:W-:-:S03]  /*1120*/  ISETP.GT.U32.AND P4, PT, R14, R3, PT ;  /* 0x000000030e00720c */ /* 0x000fc60003f84070 */
[----:B------:R-:W-:Y:S02]  /*1130*/  IMAD R5, R18, c[0x0][0x224], R7 ;  /* 0x0000890012057a24 */ /* 0x000fe400078e0207 */
[----:B------:R-:W-:Y:S02]  /*1140*/  IMAD.SHL.U32 R6, R32, 0x80, RZ ;  /* 0x0000008020067824 */ /* 0x000fe400078e00ff */
[-C--:B------:R-:W-:Y:S01]  /*1150*/  IMAD R7, R21, R12.reuse, RZ ;  /* 0x0000000c15077224 */ /* 0x080fe200078e02ff */
[----:B------:R-:W-:Y:S01]  /*1160*/  IADD3 R4, R13, R5, RZ ;  /* 0x000000050d047210 */ /* 0x000fe20007ffe0ff */
[----:B------:R-:W-:Y:S01]  /*1170*/  IMAD.WIDE.U32 R12, R20, R12, RZ ;  /* 0x0000000c140c7225 */ /* 0x000fe200078e00ff */
[----:B------:R-:W-:-:S03]  /*1180*/  SEL R6, R6, RZ, P1 ;  /* 0x000000ff06067207 */ /* 0x000fc60000800000 */
[----:B------:R-:W-:Y:S01]  /*1190*/  @!P4 IADD3 R3, R3, -R14, RZ ;  /* 0x8000000e0303c210 */ /* 0x000fe20007ffe0ff */
[----:B------:R-:W-:Y:S01]  /*11a0*/  IMAD R7, R20, R4, R7 ;  /* 0x0000000414077224 */ /* 0x000fe200078e0207 */
[----:B------:R-:W-:Y:S01]  /*11b0*/  IADD3 R6, P1, R10, R6, RZ ;  /* 0x000000060a067210 */ /* 0x000fe20007f3e0ff */
[----:B------:R-:W-:Y:S01]  /*11c0*/  IMAD.WIDE.U32 R4, R20, R0, RZ ;  /* 0x0000000014047225 */ /* 0x000fe200078e00ff */
[----:B------:R-:W-:Y:S02]  /*11d0*/  ISETP.GE.U32.AND P5, PT, R3, R14, PT ;  /* 0x0000000e0300720c */ /* 0x000fe40003fa6070 */
[----:B------:R-:W-:Y:S01]  /*11e0*/  @!P4 IADD3 R2, R2, 0x1, RZ ;  /* 0x000000010202c810 */ /* 0x000fe20007ffe0ff */
[----:B------:R-:W-:Y:S01]  /*11f0*/  IMAD.X R8, R16, 0x1, R8, P1 ;  /* 0x0000000110087824 */ /* 0x000fe200008e0608 */
[----:B------:R-:W-:Y:S01]  /*1200*/  ISETP.NE.AND P4, PT, RZ, c[0x0][0x1c8], PT ;  /* 0x00007200ff007a0c */ /* 0x000fe20003f85270 */
[C---:B------:R-:W-:Y:S01]  /*1210*/  IMAD R14, R21.reuse, R6, RZ ;  /* 0x00000006150e7224 */ /* 0x040fe200078e02ff */
[----:B------:R-:W-:Y:S01]  /*1220*/  SEL R18, R12, R4, !P0 ;  /* 0x000000040c127207 */ /* 0x000fe20004000000 */
[----:B------:R-:W-:Y:S01]  /*1230*/  IMAD R3, R21, R0, RZ ;  /* 0x0000000015037224 */ /* 0x000fe200078e02ff */
[----:B------:R-:W-:Y:S01]  /*1240*/  IADD3 R15, R13, R7, RZ ;  /* 0x000000070d0f7210 */ /* 0x000fe20007ffe0ff */
[----:B------:R-:W-:Y:S01]  /*1250*/  @P2 IMAD R4, R32, c[0x0][0x214], RZ ;  /* 0x0000850020042a24 */ /* 0x000fe200078e02ff */
[----:B-----5:R-:W-:Y:S01]  /*1260*/  ISETP.NE.AND P1, PT, R29, RZ, PT ;  /* 0x000000ff1d00720c */ /* 0x020fe20003f25270 */
[----:B------:R-:W-:Y:S01]  /*1270*/  IMAD.WIDE.U32 R6, R20, R6, RZ ;  /* 0x0000000614067225 */ /* 0x000fe200078e00ff */
[----:B------:R-:W-:-:S02]  /*1280*/  @P0 IADD3 R15, R5, R3, RZ ;  /* 0x00000003050f0210 */ /* 0x000fc40007ffe0ff */
[----:B------:R-:W-:Y:S01]  /*1290*/  @P5 IADD3 R2, R2, 0x1, RZ ;  /* 0x0000000102025810 */ /* 0x000fe20007ffe0ff */
[----:B------:R-:W-:Y:S01]  /*12a0*/  IMAD R8, R20, R8, R14 ;  /* 0x0000000814087224 */ /* 0x000fe200078e020e */
[----:B------:R-:W-:Y:S01]  /*12b0*/  @P2 SEL R4, R4, R0, !P0 ;  /* 0x0000000004042207 */ /* 0x000fe20004000000 */
[----:B----4-:R-:W-:-:S03]  /*12c0*/  IMAD.WIDE.U32 R20, R17, c[0x0][0x3d8], RZ ;  /* 0x0000f60011147a25 */ /* 0x010fc600078e00ff */
[----:B------:R-:W-:Y:S01]  /*12d0*/  IADD3 R13, R7, R8, RZ ;  /* 0x00000008070d7210 */ /* 0x000fe20007ffe0ff */
[----:B------:R-:W-:Y:S01]  /*12e0*/  IMAD.MOV.U32 R12, RZ, RZ, R2 ;  /* 0x000000ffff0c7224 */ /* 0x000fe200078e0002 */
[----:B------:R-:W-:Y:S01]  /*12f0*/  SEL R20, R20, RZ, P1 ;  /* 0x000000ff14147207 */ /* 0x000fe20000800000 */
[----:B------:R-:W-:Y:S02]  /*1300*/  IMAD R3, R17, c[0x0][0x3dc], R21 ;  /* 0x0000f70011037a24 */ /* 0x000fe400078e0215 */
[C---:B------:R-:W-:Y:S01]  /*1310*/  IMAD R29, R33.reuse, c[0x0][0x22c], RZ ;  /* 0x00008b00211d7a24 */ /* 0x040fe200078e02ff */
[----:B------:R-:W-:Y:S01]  /*1320*/  @!P3 IADD3 R12, -R12, RZ, RZ ;  /* 0x000000ff0c0cb210 */ /* 0x000fe20007ffe1ff */
[----:B------:R-:W-:Y:S01]  /*1330*/  @!P2 IMAD R5, R32, c[0x0][0x1c0], R33 ;  /* 0x000070002005aa24 */ /* 0x000fe200078e0221 */
[----:B------:R-:W-:Y:S01]  /*1340*/  @!P4 LOP3.LUT R12, RZ, c[0x0][0x1c8], RZ, 0x33, !PT ;  /* 0x00007200ff0cca12 */ /* 0x000fe200078e33ff */
[----:B------:R-:W-:Y:S01]  /*1350*/  @P2 IMAD R14, R33, c[0x0][0x234], R4 ;  /* 0x00008d00210e2a24 */ /* 0x000fe200078e0204 */
[----:B------:R-:W-:Y:S01]  /*1360*/  SHF.R.S32.HI R30, RZ, 0x1f, R29 ;  /* 0x0000001fff1e7819 */ /* 0x000fe2000001141d */
[----:B------:R-:W-:Y:S01]  /*1370*/  @!P2 IMAD R14, R5, c[0x0][0x214], RZ ;  /* 0x00008500050eaa24 */ /* 0x000fe200078e02ff */
[----:B------:R-:W-:-:S02]  /*1380*/  SEL R17, R3, RZ, P1 ;  /* 0x000000ff03117207 */ /* 0x000fc40000800000 */
[----:B------:R-:W-:Y:S01]  /*1390*/  SHF.R.S32.HI R21, RZ, 0x1f, R12 ;  /* 0x0000001fff157819 */ /* 0x000fe2000001140c */
[----:B------:R-:W-:Y:S05]  /*13a0*/  @!P2 BRA `(.L_x_254) ;  /* 0x000000700000a947 */ /* 0x000fea0003800000 */
[C---:B------:R-:W-:Y:S01]  /*13b0*/  @!P0 IMAD R0, R32.reuse, c[0x0][0x224], RZ ;  /* 0x0000890020008a24 */ /* 0x040fe200078e02ff */
[----:B------:R-:W-:Y:S02]  /*13c0*/  MOV R2, 0x80 ;  /* 0x0000008000027802 */ /* 0x000fe40000000f00 */
[----:B------:R-:W-:Y:S02]  /*13d0*/  MOV R8, c[0x0][0x210] ;  /* 0x0000840000087a02 */ /* 0x000fe40000000f00 */
[----:B------:R-:W-:-:S03]  /*13e0*/  LEA R0, R32, R0, 0x7 ;  /* 0x0000000020007211 */ /* 0x000fc600078e38ff */
[----:B------:R-:W-:-:S04]  /*13f0*/  IMAD R8, R2, R8, c[0x0][0x234] ;  /* 0x00008d0002087624 */ /* 0x000fc800078e0208 */
[----:B------:R-:W-:Y:S01]  /*1400*/  IMAD R8, R8, R33, R0 ;  /* 0x0000002108087224 */ /* 0x000fe200078e0200 */
[----:B------:R-:W-:Y:S05]  /*1410*/  BRA `(.L_x_255) ;  /* 0x0000002000007947 */ /* 0x000fea0003800000 */
.L_x_254:
[----:B------:R-:W-:-:S04]  /*1420*/  IMAD R8, R32, c[0x0][0x1c0], R33 ;  /* 0x0000700020087a24 */ /* 0x000fc800078e0221 */
[----:B------:R-:W-:Y:S02]  /*1430*/  IMAD R8, R8, c[0x0][0x224], RZ ;  /* 0x0000890008087a24 */ /* 0x000fe400078e02ff */
.L_x_255:
[----:B------:R-:W2:Y:S01]  /*1440*/  LDL R37, [R1+0x8] ;  /* 0x0000080001257983 */ /* 0x000ea20000100800 */
[----:B------:R-:W-:Y:S01]  /*1450*/  IADD3 R2, P0, R200, R9, RZ ;  /* 0x00000009c8027210 */ /* 0x000fe20007f1e0ff */
[----:B------:R-:W-:Y:S01]  /*1460*/  IMAD R7, R31, c[0x0][0x1c0], RZ ;  /* 0x000070001f077a24 */ /* 0x000fe200078e02ff */
[----:B------:R-:W-:Y:S01]  /*1470*/  SHF.R.S32.HI R201, RZ, 0x1f, R200 ;  /* 0x0000001fffc97819 */ /* 0x000fe200000114c8 */
[----:B------:R-:W1:Y:S01]  /*1480*/  S2R R35, SR_TID.X ;  /* 0x0000000000237919 */ /* 0x000e620000002100 */
[----:B------:R-:W-:Y:S01]  /*1490*/  IMAD R0, R16, c[0x0][0x370], RZ ;  /* 0x0000dc0010007a24 */ /* 0x000fe200078e02ff */
[----:B------:R-:W-:Y:S01]  /*14a0*/  IADD3 R4, P3, R233, R10, RZ ;  /* 0x0000000ae9047210 */ /* 0x000fe20007f7e0ff */
[----:B------:R-:W-:Y:S01]  /*14b0*/  IMAD.SHL.U32 R5, R7, 0x40, RZ ;  /* 0x0000004007057824 */ /* 0x000fe200078e00ff */
[----:B------:R-:W3:Y:S01]  /*14c0*/  S2R R36, SR_TID.X ;  /* 0x0000000000247919 */ /* 0x000ee20000002100 */
[----:B------:R-:W-:Y:S01]  /*14d0*/  IMAD.X R3, R201, 0x1, R11, P0 ;  /* 0x00000001c9037824 */ /* 0x000fe200000e060b */
[----:B------:R-:W-:Y:S01]  /*14e0*/  SHF.R.S32.HI R32, RZ, 0x1f, R233 ;  /* 0x0000001fff207819 */ /* 0x000fe200000114e9 */
[----:B------:R-:W-:Y:S01]  /*14f0*/  IMAD R0, R10, c[0x0][0x374], R0 ;  /* 0x0000dd000a007a24 */ /* 0x000fe200078e0200 */
[----:B------:R-:W-:Y:S01]  /*1500*/  IADD3 R6, P2, P0, R6, R5, R29 ;  /* 0x0000000506067210 */ /* 0x000fe2000785e01d */
[C---:B------:R-:W-:Y:S01]  /*1510*/  IMAD.WIDE.U32 R2, R10.reuse, c[0x0][0x370], R2 ;  /* 0x0000dc000a027a25 */ /* 0x040fe200078e0002 */
[----:B------:R-:W-:Y:S01]  /*1520*/  SHF.R.S32.HI R5, RZ, 0x1f, R5 ;  /* 0x0000001fff057819 */ /* 0x000fe20000011405 */
[----:B------:R-:W-:Y:S02]  /*1530*/  BSSY B1, `(.L_x_251) ;  /* 0x00006d2000017945 */ /* 0x000fe40003800000 */
[----:B------:R-:W-:Y:S01]  /*1540*/  IMAD.IADD R14, R10, 0x1, R14 ;  /* 0x000000010a0e7824 */ /* 0x000fe200078e020e */
[----:B------:R-:W-:Y:S01]  /*1550*/  IADD3 R3, R3, R0, RZ ;  /* 0x0000000003037210 */ /* 0x000fe20007ffe0ff */
[----:B------:R-:W-:Y:S01]  /*1560*/  IMAD.X R0, R32, 0x1, R16, P3 ;  /* 0x0000000120007824 */ /* 0x000fe200018e0610 */
[----:B------:R-:W-:Y:S01]  /*1570*/  IADD3.X R9, R13, R5, R30, P2, P0 ;  /* 0x000000050d097210 */ /* 0x000fe200017e041e */
[----:B------:R-:W-:Y:S01]  /*1580*/  IMAD R13, R34, c[0x0][0x378], RZ ;  /* 0x0000de00220d7a24 */ /* 0x000fe200078e02ff */
[----:B------:R-:W-:Y:S01]  /*1590*/  IADD3 R6, P2, P0, R20, R6, R18 ;  /* 0x0000000614067210 */ /* 0x000fe2000785e012 */
[----:B------:R-:W-:Y:S01]  /*15a0*/  IMAD R5, R0, c[0x0][0x190], RZ ;  /* 0x0000640000057a24 */ /* 0x000fe200078e02ff */
[----:B------:R-:W-:Y:S01]  /*15b0*/  ISETP.GE.AND P3, PT, R19, 0x1, PT ;  /* 0x000000011300780c */ /* 0x000fe20003f66270 */
[----:B------:R-:W-:Y:S01]  /*15c0*/  IMAD.WIDE.U32 R2, R33, c[0x0][0x378], R2 ;  /* 0x0000de0021027a25 */ /* 0x000fe200078e0002 */
[----:B------:R-:W-:-:S02]  /*15d0*/  IADD3.X R9, R17, R9, R15, P2, P0 ;  /* 0x0000000911097210 */ /* 0x000fc400017e040f */
[----:B-1----:R-:W-:Y:S01]  /*15e0*/  SHF.R.S32.HI R35, RZ, 0x1f, R35 ;  /* 0x0000001fff237819 */ /* 0x002fe20000011423 */
[C---:B------:R-:W-:Y:S01]  /*15f0*/  IMAD R11, R4.reuse, c[0x0][0x194], R5 ;  /* 0x00006500040b7a24 */ /* 0x040fe200078e0205 */
[----:B------:R-:W-:Y:S01]  /*1600*/  MOV R15, 0x4 ;  /* 0x00000004000f7802 */ /* 0x000fe20000000f00 */
[----:B------:R-:W-:Y:S01]  /*1610*/  IMAD.WIDE.U32 R4, R4, c[0x0][0x190], R200 ;  /* 0x0000640004047a25 */ /* 0x000fe200078e00c8 */
[----:B---3--:R-:W-:-:S03]  /*1620*/  LEA.HI R35, R35, R36, RZ, 0x5 ;  /* 0x0000002423237211 */ /* 0x008fc600078f28ff */
[----:B------:R-:W-:Y:S01]  /*1630*/  IMAD.IADD R16, R10, 0x1, R8 ;  /* 0x000000010a107824 */ /* 0x000fe200078e0208 */
[----:B------:R-:W-:Y:S02]  /*1640*/  SHF.R.S32.HI R35, RZ, 0x5, R35 ;  /* 0x00000005ff237819 */ /* 0x000fe40000011423 */
[----:B------:R-:W-:Y:S01]  /*1650*/  IADD3 R4, P2, R26, R4, RZ ;  /* 0x000000041a047210 */ /* 0x000fe20007f5e0ff */
[----:B------:R-:W-:Y:S01]  /*1660*/  IMAD.WIDE R16, R16, R15, c[0x0][0x3c8] ;  /* 0x0000f20010107625 */ /* 0x000fe200078e020f */
[----:B------:R-:W-:Y:S02]  /*1670*/  LEA.HI.SX32 R10, R23, 0xffffffff, 0x1a ;  /* 0xffffffff170a7811 */ /* 0x000fe400078fd2ff */
[----:B------:R-:W-:Y:S01]  /*1680*/  IADD3.X R5, R22, R5, R11, P2, !PT ;  /* 0x0000000516057210 */ /* 0x000fe200017fe40b */
[----:B------:R-:W-:-:S04]  /*1690*/  IMAD.WIDE R14, R14, R15, c[0x0][0x200] ;  /* 0x000080000e0e7625 */ /* 0x000fc800078e020f */
[----:B------:R-:W-:-:S05]  /*16a0*/  IMAD.WIDE.U32 R4, R33, c[0x0][0x1a8], R4 ;  /* 0x00006a0021047a25 */ /* 0x000fca00078e0004 */
[----:B------:R-:W-:Y:S01]  /*16b0*/  LEA R8, P2, R4, c[0x0][0x160], 0x1 ;  /* 0x0000580004087a11 */ /* 0x000fe200078408ff */
[----:B--2---:R-:W-:Y:S02]  /*16c0*/  IMAD R0, R35, R7, R37 ;  /* 0x0000000723007224 */ /* 0x004fe400078e0225 */
[----:B------:R-:W-:-:S03]  /*16d0*/  IMAD R7, R33, c[0x0][0x37c], R13 ;  /* 0x0000df0021077a24 */ /* 0x000fc600078e020d */
[----:B------:R-:W-:Y:S02]  /*16e0*/  IADD3 R6, P0, R0, R6, RZ ;  /* 0x0000000600067210 */ /* 0x000fe40007f1e0ff */
[----:B------:R-:W-:Y:S01]  /*16f0*/  IADD3 R3, R3, R7, RZ ;  /* 0x0000000703037210 */ /* 0x000fe20007ffe0ff */
[----:B------:R-:W-:Y:S01]  /*1700*/  IMAD R7, R34, c[0x0][0x1a8], RZ ;  /* 0x00006a0022077a24 */ /* 0x000fe200078e02ff */
[----:B------:R-:W-:Y:S01]  /*1710*/  LEA.HI.X.SX32 R9, R0, R9, 0x1, P0 ;  /* 0x0000000900097211 */ /* 0x000fe200000f0eff */
[----:B------:R-:W-:Y:S01]  /*1720*/  IMAD R0, R32, c[0x0][0x370], RZ ;  /* 0x0000dc0020007a24 */ /* 0x000fe200078e02ff */
[C---:B------:R-:W-:Y:S01]  /*1730*/  LEA R188, P0, R6.reuse, c[0x0][0x350], 0x2 ;  /* 0x0000d40006bc7a11 */ /* 0x040fe200078010ff */
[----:B------:R-:W-:Y:S02]  /*1740*/  IMAD R7, R33, c[0x0][0x1ac], R7 ;  /* 0x00006b0021077a24 */ /* 0x000fe400078e0207 */
[C---:B------:R-:W-:Y:S01]  /*1750*/  IMAD R0, R233.reuse, c[0x0][0x374], R0 ;  /* 0x0000dd00e9007a24 */ /* 0x040fe200078e0200 */
[----:B------:R-:W-:Y:S01]  /*1760*/  LEA.HI.X R189, R6, c[0x0][0x354], R9, 0x2, P0 ;  /* 0x0000d50006bd7a11 */ /* 0x000fe200000f1409 */
[----:B------:R-:W-:-:S04]  /*1770*/  IMAD.WIDE.U32 R2, R233, c[0x0][0x370], R2 ;  /* 0x0000dc00e9027a25 */ /* 0x000fc800078e0002 */
[----:B------:R-:W-:Y:S01]  /*1780*/  IMAD.IADD R13, R5, 0x1, R7 ;  /* 0x00000001050d7824 */ /* 0x000fe200078e0207 */
[----:B------:R-:W-:Y:S02]  /*1790*/  IADD3 R0, R3, R0, RZ ;  /* 0x0000000003007210 */ /* 0x000fe40007ffe0ff */
[----:B------:R-:W-:Y:S02]  /*17a0*/  LEA R6, P0, R2, c[0x0][0x330], 0x1 ;  /* 0x0000cc0002067a11 */ /* 0x000fe400078008ff */
[----:B------:R-:W-:Y:S02]  /*17b0*/  LEA.HI.X R9, R4, c[0x0][0x164], R13, 0x1, P2 ;  /* 0x0000590004097a11 */ /* 0x000fe400010f0c0d */
[----:B------:R-:W-:Y:S01]  /*17c0*/  LEA.HI.X R7, R2, c[0x0][0x334], R0, 0x1, P0 ;  /* 0x0000cd0002077a11 */ /* 0x000fe200000f0c00 */
[----:B------:R-:W-:Y:S05]  /*17d0*/  @!P3 BRA `(.L_x_256) ;  /* 0x000062700000b947 */ /* 0x000fea0003800000 */
[----:B------:R-:W-:Y:S01]  /*17e0*/  @P1 BAR.SYNC.DEFER_BLOCKING 0x0 ;  /* 0x0000000000001b1d */ /* 0x000fe20000010000 */
[----:B------:R-:W-:Y:S01]  /*17f0*/  IMAD.MOV.U32 R199, RZ, RZ, R10 ;  /* 0x000000ffffc77224 */ /* 0x000fe200078e000a */
[----:B------:R-:W-:Y:S01]  /*1800*/  MOV R213, R16 ;  /* 0x0000001000d57202 */ /* 0x000fe20000000f00 */
[----:B------:R-:W-:Y:S01]  /*1810*/  IMAD.MOV.U32 R212, RZ, RZ, R17 ;  /* 0x000000ffffd47224 */ /* 0x000fe200078e0011 */
[----:B------:R-:W-:Y:S01]  /*1820*/  MOV R209, R14 ;  /* 0x0000000e00d17202 */ /* 0x000fe20000000f00 */
[C---:B------:R-:W-:Y:S01]  /*1830*/  IMAD R10, R199.reuse, -0x40, R19 ;  /* 0xffffffc0c70a7824 */ /* 0x040fe200078e0213 */
[----:B------:R-:W-:Y:S01]  /*1840*/  LEA.HI R11, R199, R199, RZ, 0x1 ;  /* 0x000000c7c70b7211 */ /* 0x000fe200078f08ff */
[----:B------:R-:W-:Y:S01]  /*1850*/  BSSY B0, `(.L_x_257) ;  /* 0x0000021000007945 */ /* 0x000fe20003800000 */
[----:B------:R-:W-:Y:S01]  /*1860*/  IMAD.MOV.U32 R208, RZ, RZ, R15 ;  /* 0x000000ffffd07224 */ /* 0x000fe200078e000f */
[----:B------:R-:W-:Y:S01]  /*1870*/  MOV R196, R8 ;  /* 0x0000000800c47202 */ /* 0x000fe20000000f00 */
[----:B------:R-:W-:Y:S01]  /*1880*/  IMAD.MOV.U32 R197, RZ, RZ, R9 ;  /* 0x000000ffffc57224 */ /* 0x000fe200078e0009 */
[----:B------:R-:W-:Y:S01]  /*1890*/  ISETP.GE.AND P5, PT, R233, R10, PT ;  /* 0x0000000ae900720c */ /* 0x000fe20003fa6270 */
[----:B------:R-:W-:Y:S01]  /*18a0*/  IMAD.MOV.U32 R195, RZ, RZ, R7 ;  /* 0x000000ffffc37224 */ /* 0x000fe200078e0007 */
[----:B------:R-:W-:-:S02]  /*18b0*/  LOP3.LUT R11, R11, 0xfffffffe, RZ, 0xc0, !PT ;  /* 0xfffffffe0b0b7812 */ /* 0x000fc400078ec0ff */
[----:B------:R-:W-:-:S03]  /*18c0*/  MOV R194, R6 ;  /* 0x0000000600c27202 */ /* 0x000fc60000000f00 */
[----:B------:R-:W-:-:S05]  /*18d0*/  IMAD.IADD R11, R199, 0x1, -R11 ;  /* 0x00000001c70b7824 */ /* 0x000fca00078e0a0b */
[----:B------:R-:W-:Y:S01]  /*18e0*/  ISETP.NE.AND P3, PT, R11, 0x1, PT ;  /* 0x000000010b00780c */ /* 0x000fe20003f65270 */
[----:B------:R1:W-:Y:S04]  /*18f0*/  @P5 STS.128 [R191+0xc000], RZ ;  /* 0x00c000ffbf005388 */ /* 0x0003e80000000c00 */
[----:B------:R1:W-:Y:S04]  /*1900*/  @P5 STS.128 [R191+0xe000], RZ ;  /* 0x00e000ffbf005388 */ /* 0x0003e80000000c00 */
[----:B------:R1:W-:Y:S01]  /*1910*/  @P5 STS.128 [R191+0x10000], RZ ;  /* 0x010000ffbf005388 */ /* 0x0003e20000000c00 */
[----:B------:R-:W-:Y:S05]  /*1920*/  @P5 BRA `(.L_x_258) ;  /* 0x0000013000005947 */ /* 0x000fea0003800000 */
[----:B------:R-:W-:Y:S02]  /*1930*/  ISETP.GE.AND P2, PT, R200, c[0x0][0x220], PT ;  /* 0x00008800c8007a0c */ /* 0x000fe40003f46270 */
[----:B------:R-:W-:-:S02]  /*1940*/  ISETP.GE.AND P1, PT, R210, c[0x0][0x220], PT ;  /* 0x00008800d2007a0c */ /* 0x000fc40003f26270 */
[----:B------:R-:W-:-:S09]  /*1950*/  ISETP.GE.AND P0, PT, R211, c[0x0][0x220], PT ;  /* 0x00008800d3007a0c */ /* 0x000fd20003f06270 */
        /* <DEDUP_REMOVED lines=16> */
.L_x_258:
[----:B------:R-:W-:Y:S05]  /*1a60*/  BSYNC B0 ;  /* 0x0000000000007941 */ /* 0x000fea0003800000 */
.L_x_257:
[----:B------:R-:W-:Y:S01]  /*1a70*/  IADD3 R14, R233, 0x20, RZ ;  /* 0x00000020e90e7810 */ /* 0x000fe20007ffe0ff */
[----:B------:R-:W-:Y:S01]  /*1a80*/  BSSY B0, `(.L_x_259) ;  /* 0x0000026000007945 */ /* 0x000fe20003800000 */
[----:B------:R-:W-:-:S02]  /*1a90*/  IMAD.MOV.U32 R185, RZ, RZ, 0x20 ;  /* 0x00000020ffb97424 */ /* 0x000fc400078e00ff */
[----:B------:R-:W-:-:S13]  /*1aa0*/  ISETP.GE.AND P4, PT, R14, R10, PT ;  /* 0x0000000a0e00720c */ /* 0x000fda0003f86270 */
[----:B------:R4:W-:Y:S04]  /*1ab0*/  @P4 STS.128 [R191+0xd000], RZ ;  /* 0x00d000ffbf004388 */ /* 0x0009e80000000c00 */
[----:B------:R4:W-:Y:S04]  /*1ac0*/  @P4 STS.128 [R191+0xf000], RZ ;  /* 0x00f000ffbf004388 */ /* 0x0009e80000000c00 */
[----:B------:R4:W-:Y:S01]  /*1ad0*/  @P4 STS.128 [R191+0x11000], RZ ;  /* 0x011000ffbf004388 */ /* 0x0009e20000000c00 */
[----:B------:R-:W-:Y:S05]  /*1ae0*/  @P4 BRA `(.L_x_260) ;  /* 0x000001f000004947 */ /* 0x000fea0003800000 */
[----:B------:R-:W-:Y:S01]  /*1af0*/  ISETP.GE.AND P2, PT, R200, c[0x0][0x220], PT ;  /* 0x00008800c8007a0c */ /* 0x000fe20003f46270 */
[----:B------:R-:W-:Y:S01]  /*1b00*/  IMAD.WIDE.U32 R6, R185, c[0x0][0x370], RZ ;  /* 0x0000dc00b9067a25 */ /* 0x000fe200078e00ff */
[----:B------:R-:W-:-:S03]  /*1b10*/  ISETP.GE.AND P1, PT, R210, c[0x0][0x220], PT ;  /* 0x00008800d2007a0c */ /* 0x000fc60003f26270 */
[----:B------:R-:W-:Y:S01]  /*1b20*/  IMAD R9, R185, c[0x0][0x374], RZ ;  /* 0x0000dd00b9097a24 */ /* 0x000fe200078e02ff */
[----:B------:R-:W-:-:S04]  /*1b30*/  IADD3 R2, P6, R2, R6, RZ ;  /* 0x0000000602027210 */ /* 0x000fc80007fde0ff */
[----:B------:R-:W-:-:S03]  /*1b40*/  IADD3.X R0, R0, R7, R9, P6, !PT ;  /* 0x0000000700007210 */ /* 0x000fc600037fe409 */
[----:B------:R-:W-:Y:S01]  /*1b50*/  @!P2 IMAD.MOV.U32 R3, RZ, RZ, c[0x0][0x370] ;  /* 0x0000dc00ff03a624 */ /* 0x000fe200078e00ff */
[----:B------:R1:W-:Y:S01]  /*1b60*/  @P2 STS.128 [R191+0xd000], RZ ;  /* 0x00d000ffbf002388 */ /* 0x0003e20000000c00 */
[----:B------:R-:W-:-:S03]  /*1b70*/  @!P2 IMAD.MOV.U32 R6, RZ, RZ, c[0x0][0x374] ;  /* 0x0000dd00ff06a624 */ /* 0x000fc600078e00ff */
[----:B------:R-:W-:-:S04]  /*1b80*/  @!P2 LEA R8, P0, R3, R194, 0x6 ;  /* 0x000000c20308a211 */ /* 0x000fc800078030ff */
[----:B------:R-:W-:Y:S02]  /*1b90*/  @!P2 LEA.HI.X R9, R3, R195, R6, 0x6, P0 ;  /* 0x000000c30309a211 */ /* 0x000fe400000f3406 */
[----:B------:R-:W-:Y:S02]  /*1ba0*/  ISETP.GE.AND P0, PT, R211, c[0x0][0x220], PT ;  /* 0x00008800d3007a0c */ /* 0x000fe40003f06270 */
        /* <DEDUP_REMOVED lines=19> */
.L_x_260:
[----:B------:R-:W-:Y:S05]  /*1ce0*/  BSYNC B0 ;  /* 0x0000000000007941 */ /* 0x000fea0003800000 */
.L_x_259:
[----:B------:R-:W5:Y:S01]  /*1cf0*/  LDL R2, [R1+0x4] ;  /* 0x0000040001027983 */ /* 0x000f620000100800 */
[----:B------:R-:W-:Y:S01]  /*1d00*/  BSSY B0, `(.L_x_261) ;  /* 0x000002e000007945 */ /* 0x000fe20003800000 */
[----:B-----5:R-:W-:-:S04]  /*1d10*/  IADD3 R0, R2, 0x3000, RZ ;  /* 0x0000300002007810 */ /* 0x020fc80007ffe0ff */
[----:B------:R-:W-:-:S05]  /*1d20*/  SEL R0, R0, R2, !P3 ;  /* 0x0000000200007207 */ /* 0x000fca0005800000 */
[----:B------:R-:W-:Y:S01]  /*1d30*/  IMAD.SHL.U32 R190, R0, 0x2, RZ ;  /* 0x0000000200be7824 */ /* 0x000fe200078e00ff */
[----:B------:R-:W-:Y:S05]  /*1d40*/  @!P5 BRA `(.L_x_262) ;  /* 0x000000d00000d947 */ /* 0x000fea0003800000 */
[----:B------:R1:W-:Y:S04]  /*1d50*/  STS [R190], RZ ;  /* 0x000000ffbe007388 */ /* 0x0003e80000000800 */
[----:B------:R1:W-:Y:S04]  /*1d60*/  STS [R190+0x4], RZ ;  /* 0x000004ffbe007388 */ /* 0x0003e80000000800 */
        /* <DEDUP_REMOVED lines=9> */
[----:B------:R1:W-:Y:S01]  /*1e00*/  STS [R190+0x400c], RZ ;  /* 0x00400cffbe007388 */ /* 0x0003e20000000800 */
[----:B------:R-:W-:Y:S05]  /*1e10*/  BRA `(.L_x_263) ;  /* 0x000001c000007947 */ /* 0x000fea0003800000 */
.L_x_262:
[----:B------:R-:W-:Y:S02]  /*1e20*/  ISETP.GE.AND P2, PT, R200, c[0x0][0x220], PT ;  /* 0x00008800c8007a0c */ /* 0x000fe40003f46270 */
[----:B------:R-:W-:-:S02]  /*1e30*/  ISETP.GE.AND P1, PT, R210, c[0x0][0x220], PT ;  /* 0x00008800d2007a0c */ /* 0x000fc40003f26270 */
[----:B------:R-:W-:-:S09]  /*1e40*/  ISETP.GE.AND P0, PT, R211, c[0x0][0x220], PT ;  /* 0x00008800d3007a0c */ /* 0x000fd20003f06270 */
[----:B------:R1:W-:Y:S04]  /*1e50*/  @P2 STS [R190], RZ ;  /* 0x000000ffbe002388 */ /* 0x0003e80000000800 */
[----:B------:R1:W-:Y:S04]  /*1e60*/  @P2 STS [R190+0x4], RZ ;  /* 0x000004ffbe002388 */ /* 0x0003e80000000800 */
[----:B------:R1:W-:Y:S04]  /*1e70*/  @P2 STS [R190+0x8], RZ ;  /* 0x000008ffbe002388 */ /* 0x0003e80000000800 */
[----:B------:R1:W-:Y:S04]  /*1e80*/  @P2 STS [R190+0xc], RZ ;  /* 0x00000cffbe002388 */ /* 0x0003e80000000800 */
[----:B------:R-:W-:Y:S01]  /*1e90*/  @!PT LDS RZ, [RZ] ;  /* 0x00000000fffff984 */ /* 0x000fe20000000800 */
[----:B------:R-:W-:Y:S01]  /*1ea0*/  @!PT LDS RZ, [RZ] ;  /* 0x00000000fffff984 */ /* 0x000fe20000000800 */
[----:B------:R-:W-:Y:S01]  /*1eb0*/  @!PT LDS RZ, [RZ] ;  /* 0x00000000fffff984 */ /* 0x000fe20000000800 */
[----:B------:R1:W-:Y:S04]  /*1ec0*/  @!P2 LDGSTS.E.BYPASS.LTC128B.128 [R190], [R196.64] ;  /* 0x00000000c4beafae */ /* 0x0003e8000b901d46 */
[----:B------:R1:W-:Y:S04]  /*1ed0*/  @P1 STS [R190+0x2000], RZ ;  /* 0x002000ffbe001388 */ /* 0x0003e80000000800 */
[----:B------:R1:W-:Y:S04]  /*1ee0*/  @P1 STS [R190+0x2004], RZ ;  /* 0x002004ffbe001388 */ /* 0x0003e80000000800 */
[----:B------:R1:W-:Y:S04]  /*1ef0*/  @P1 STS [R190+0x2008], RZ ;  /* 0x002008ffbe001388 */ /* 0x0003e80000000800 */
[----:B------:R1:W-:Y:S04]  /*1f00*/  @P1 STS [R190+0x200c], RZ ;  /* 0x00200cffbe001388 */ /* 0x0003e80000000800 */
[----:B------:R-:W-:Y:S01]  /*1f10*/  @!PT LDS RZ, [RZ] ;  /* 0x00000000fffff984 */ /* 0x000fe20000000800 */
[----:B------:R-:W-:Y:S01]  /*1f20*/  @!PT LDS RZ, [RZ] ;  /* 0x00000000fffff984 */ /* 0x000fe20000000800 */
[----:B------:R-:W-:Y:S01]  /*1f30*/  @!PT LDS RZ, [RZ] ;  /* 0x00000000fffff984 */ /* 0x000fe20000000800 */
[----:B------:R1:W-:Y:S04]  /*1f40*/  @!P1 LDGSTS.E.BYPASS.LTC128B.128 [R190+0x2000], [R196.64+0x80] ;  /* 0x02000080c4be9fae */ /* 0x0003e8000b901d46 */
[----:B------:R1:W-:Y:S04]  /*1f50*/  @P0 STS [R190+0x4000], RZ ;  /* 0x004000ffbe000388 */ /* 0x0003e80000000800 */
[----:B------:R1:W-:Y:S04]  /*1f60*/  @P0 STS [R190+0x4004], RZ ;  /* 0x004004ffbe000388 */ /* 0x0003e80000000800 */
[----:B------:R1:W-:Y:S04]  /*1f70*/  @P0 STS [R190+0x4008], RZ ;  /* 0x004008ffbe000388 */ /* 0x0003e80000000800 */
[----:B------:R1:W-:Y:S01]  /*1f80*/  @P0 STS [R190+0x400c], RZ ;  /* 0x00400cffbe000388 */ /* 0x0003e20000000800 */
[----:B------:R-:W-:Y:S05]  /*1f90*/  @P0 BRA `(.L_x_263) ;  /* 0x0000004000000947 */ /* 0x000fea0003800000 */
[----:B------:R-:W-:Y:S01]  /*1fa0*/  @!PT LDS RZ, [RZ] ;  /* 0x00000000fffff984 */ /* 0x000fe20000000800 */
[----:B------:R-:W-:Y:S01]  /*1fb0*/  @!PT LDS RZ, [RZ] ;  /* 0x00000000fffff984 */ /* 0x000fe20000000800 */
[----:B------:R-:W-:Y:S01]  /*1fc0*/  @!PT LDS RZ, [RZ] ;  /* 0x00000000fffff984 */ /* 0x000fe20000000800 */
[----:B------:R1:W-:Y:S02]  /*1fd0*/  LDGSTS.E.BYPASS.LTC128B.128 [R190+0x4000], [R196.64+0x100] ;  /* 0x04000100c4be7fae */ /* 0x0003e4000b901d46 */
.L_x_263:
[----:B------:R-:W-:Y:S05]  /*1fe0*/  BSYNC B0 ;  /* 0x0000000000007941 */ /* 0x000fea0003800000 */
.L_x_261:
[----:B------:R-:W-:Y:S01]  /*1ff0*/  BSSY B0, `(.L_x_264) ;  /* 0x0000037000007945 */ /* 0x000fe20003800000 */
[----:B------:R-:W-:-:S02]  /*2000*/  IMAD R2, R185, c[0x0][0x194], RZ ;  /* 0x00006500b9027a24 */ /* 0x000fc400078e02ff */
[----:B-1----:R-:W-:Y:S01]  /*2010*/  IMAD.WIDE.U32 R6, R185, c[0x0][0x190], RZ ;  /* 0x00006400b9067a25 */ /* 0x002fe200078e00ff */
[----:B------:R-:W-:Y:S05]  /*2020*/  @!P4 BRA `(.L_x_265) ;  /* 0x000000d00000c947 */ /* 0x000fea0003800000 */
        /* <DEDUP_REMOVED lines=13> */
.L_x_265:
[----:B------:R-:W-:Y:S02]  /*2100*/  ISETP.GE.AND P2, PT, R200, c[0x0][0x220], PT ;  /* 0x00008800c8007a0c */ /* 0x000fe40003f46270 */
[----:B------:R-:W-:-:S02]  /*2110*/  ISETP.GE.AND P1, PT, R210, c[0x0][0x220], PT ;  /* 0x00008800d2007a0c */ /* 0x000fc40003f26270 */
[----:B------:R-:W-:-:S04]  /*2120*/  IADD3 R0, P0, R4, R6, RZ ;  /* 0x0000000604007210 */ /* 0x000fc80007f1e0ff */
[----:B------:R-:W-:Y:S02]  /*2130*/  IADD3.X R6, R13, R7, R2, P0, !PT ;  /* 0x000000070d067210 */ /* 0x000fe400007fe402 */
[----:B------:R-:W-:-:S03]  /*2140*/  ISETP.GE.AND P0, PT, R211, c[0x0][0x220], PT ;  /* 0x00008800d3007a0c */ /* 0x000fc60003f06270 */
[----:B------:R-:W-:Y:S01]  /*2150*/  @!P2 IMAD.MOV.U32 R5, RZ, RZ, c[0x0][0x190] ;  /* 0x00006400ff05a624 */ /* 0x000fe200078e00ff */
[----:B------:R1:W-:Y:S01]  /*2160*/  @P2 STS [R190+0x1000], RZ ;  /* 0x001000ffbe002388 */ /* 0x0003e20000000800 */
[----:B------:R-:W-:Y:S01]  /*2170*/  @!P2 IMAD.MOV.U32 R7, RZ, RZ, c[0x0][0x194] ;  /* 0x00006500ff07a624 */ /* 0x000fe200078e00ff */
[C---:B------:R-:W-:Y:S02]  /*2180*/  @!P1 LEA R2, P4, R0.reuse, c[0x0][0x160], 0x1 ;  /* 0x0000580000029a11 */ /* 0x040fe400078808ff */
[C---:B------:R-:W-:Y:S01]  /*2190*/  @!P2 LEA R4, P5, R5.reuse, R196, 0x6 ;  /* 0x000000c40504a211 */ /* 0x040fe200078a30ff */
[----:B------:R1:W-:Y:S01]  /*21a0*/  @P2 STS [R190+0x1004], RZ ;  /* 0x001004ffbe002388 */ /* 0x0003e20000000800 */
[----:B------:R-:W-:Y:S02]  /*21b0*/  @!P1 LEA.HI.X R3, R0, c[0x0][0x164], R6, 0x1, P4 ;  /* 0x0000590000039a11 */ /* 0x000fe400020f0c06 */
[----:B------:R-:W-:Y:S01]  /*21c0*/  @!P2 LEA.HI.X R5, R5, R197, R7, 0x6, P5 ;  /* 0x000000c50505a211 */ /* 0x000fe200028f3407 */
[----:B------:R1:W-:Y:S04]  /*21d0*/  @P2 STS [R190+0x1008], RZ ;  /* 0x001008ffbe002388 */ /* 0x0003e80000000800 */
[----:B------:R1:W-:Y:S04]  /*21e0*/  @P2 STS [R190+0x100c], RZ ;  /* 0x00100cffbe002388 */ /* 0x0003e80000000800 */
[----:B------:R-:W-:Y:S01]  /*21f0*/  @!PT LDS RZ, [RZ] ;  /* 0x00000000fffff984 */ /* 0x000fe20000000800 */
[----:B------:R-:W-:Y:S01]  /*2200*/  @!PT LDS RZ, [RZ] ;  /* 0x00000000fffff984 */ /* 0x000fe20000000800 */
[----:B------:R-:W-:Y:S01]  /*2210*/  @!PT LDS RZ, [RZ] ;  /* 0x00000000fffff984 */ /* 0x000fe20000000800 */
[----:B------:R1:W-:Y:S04]  /*2220*/  @!P2 LDGSTS.E.BYPASS.LTC128B.128 [R190+0x1000], [R4.64] ;  /* 0x0100000004beafae */ /* 0x0003e8000b901d46 */
        /* <DEDUP_REMOVED lines=13> */
[----:B-1----:R-:W-:-:S04]  /*2300*/  LEA R2, P0, R0, c[0x0][0x160], 0x1 ;  /* 0x0000580000027a11 */ /* 0x002fc800078008ff */
[----:B------:R-:W-:-:S05]  /*2310*/  LEA.HI.X R3, R0, c[0x0][0x164], R6, 0x1, P0 ;  /* 0x0000590000037a11 */ /* 0x000fca00000f0c06 */
[----:B------:R-:W-:Y:S01]  /*2320*/  @!PT LDS RZ, [RZ] ;  /* 0x00000000fffff984 */ /* 0x000fe20000000800 */
[----:B------:R-:W-:Y:S01]  /*2330*/  @!PT LDS RZ, [RZ] ;  /* 0x00000000fffff984 */ /* 0x000fe20000000800 */
[----:B------:R-:W-:Y:S01]  /*2340*/  @!PT LDS RZ, [RZ] ;  /* 0x00000000fffff984 */ /* 0x000fe20000000800 */
[----:B------:R1:W-:Y:S04]  /*2350*/  LDGSTS.E.BYPASS.LTC128B.128 [R190+0x5000], [R2.64+0x100] ;  /* 0x0500010002be7fae */ /* 0x0003e8000b901d46 */
.L_x_266:
[----:B------:R-:W-:Y:S05]  /*2360*/  BSYNC B0 ;  /* 0x0000000000007941 */ /* 0x000fea0003800000 */
.L_x_264:
[----:B-12---:R-:W2:Y:S04]  /*2370*/  LDL R2, [R1] ;  /* 0x0000000001027983 */ /* 0x006ea80000100800 */
[----:B---3--:R-:W3:Y:S01]  /*2380*/  LDL R3, [R1+0x10] ;  /* 0x0000100001037983 */ /* 0x008ee20000100800 */
[----:B------:R-:W-:-:S05]  /*2390*/  IMAD R11, R234, -0x40, R193 ;  /* 0xffffffc0ea0b7824 */ /* 0x000fca00078e02c1 */
[----:B------:R-:W-:Y:S01]  /*23a0*/  ISETP.GE.AND P6, PT, R233, R11, PT ;  /* 0x0000000be900720c */ /* 0x000fe20003fc6270 */
[----:B------:R-:W-:Y:S01]  /*23b0*/  IMAD.MOV.U32 R202, RZ, RZ, 0x7f800000 ;  /* 0x7f800000ffca7424 */ /* 0x000fe200078e00ff */
[----:B------:R-:W-:-:S11]  /*23c0*/  MOV R203, 0x7f800000 ;  /* 0x7f80000000cb7802 */ /* 0x000fd60000000f00 */
[----:B------:R1:W-:Y:S04]  /*23d0*/  @P6 STS.128 [R191+0x12000], RZ ;  /* 0x012000ffbf006388 */ /* 0x0003e80000000c00 */
[----:B------:R1:W-:Y:S04]  /*23e0*/  @P6 STS.128 [R191+0x14000], RZ ;  /* 0x014000ffbf006388 */ /* 0x0003e80000000c00 */
[----:B------:R1:W-:Y:S01]  /*23f0*/  @P6 STS.128 [R191+0x16000], RZ ;  /* 0x016000ffbf006388 */ /* 0x0003e20000000c00 */
[----:B------:R-:W-:Y:S01]  /*2400*/  BSSY B0, `(.L_x_267) ;  /* 0x0000033000007945 */ /* 0x000fe20003800000 */
[----:B--2---:R-:W-:Y:S01]  /*2410*/  SHF.R.S32.HI R0, RZ, 0x1f, R2 ;  /* 0x0000001fff007819 */ /* 0x004fe20000011402 */
[C---:B------:R-:W-:Y:S01]  /*2420*/  IMAD.SHL.U32 R230, R2.reuse, 0x4, RZ ;  /* 0x0000000402e67824 */ /* 0x040fe200078e00ff */
[----:B------:R-:W-:-:S02]  /*2430*/  ISETP.GE.AND P2, PT, R2, R10, PT ;  /* 0x0000000a0200720c */ /* 0x000fc40003f46270 */
[----:B---3--:R-:W-:Y:S02]  /*2440*/  ISETP.GE.AND P1, PT, R3, R10, PT ;  /* 0x0000000a0300720c */ /* 0x008fe40003f26270 */
[----:B------:R-:W-:Y:S02]  /*2450*/  SHF.L.U64.HI R229, R2, 0x2, R0 ;  /* 0x0000000202e57819 */ /* 0x000fe40000010200 */
[----:B------:R-:W-:-:S04]  /*2460*/  IADD3 R2, P0, R230, R209, RZ ;  /* 0x000000d1e6027210 */ /* 0x000fc80007f1e0ff */
[----:B------:R-:W-:Y:S01]  /*2470*/  IADD3.X R3, R229, R208, RZ, P0, !PT ;  /* 0x000000d0e5037210 */ /* 0x000fe200007fe4ff */
[----:B------:R-:W-:-:S04]  /*2480*/  IMAD R0, R250, c[0x0][0x198], RZ ;  /* 0x00006600fa007a24 */ /* 0x000fc800078e02ff */
[----:B------:R2:W5:Y:S04]  /*2490*/  @!P2 LDG.E R202, [R2.64] ;  /* 0x0000000602caa981 */ /* 0x000568000c1e1900 */
[----:B------:R2:W5:Y:S01]  /*24a0*/  @!P1 LDG.E R203, [R2.64+0x20] ;  /* 0x0000200602cb9981 */ /* 0x000562000c1e1900 */
[C---:B------:R-:W-:Y:S02]  /*24b0*/  IMAD R0, R242.reuse, c[0x0][0x19c], R0 ;  /* 0x00006700f2007a24 */ /* 0x040fe400078e0200 */
[----:B--2---:R-:W-:-:S05]  /*24c0*/  IMAD.WIDE.U32 R2, R242, c[0x0][0x198], R200 ;  /* 0x00006600f2027a25 */ /* 0x004fca00078e00c8 */
[----:B------:R-:W-:-:S04]  /*24d0*/  IADD3 R4, P0, R24, R2, RZ ;  /* 0x0000000218047210 */ /* 0x000fc80007f1e0ff */
[----:B------:R-:W-:Y:S01]  /*24e0*/  IADD3.X R5, R25, R3, R0, P0, !PT ;  /* 0x0000000319057210 */ /* 0x000fe200007fe400 */
[----:B------:R-:W-:-:S04]  /*24f0*/  IMAD R0, R21, c[0x0][0x1b0], RZ ;  /* 0x00006c0015007a24 */ /* 0x000fc800078e02ff */
[C---:B------:R-:W-:Y:S02]  /*2500*/  IMAD R0, R12.reuse, c[0x0][0x1b4], R0 ;  /* 0x00006d000c007a24 */ /* 0x040fe400078e0200 */
[----:B------:R-:W-:-:S04]  /*2510*/  IMAD.WIDE.U32 R4, R12, c[0x0][0x1b0], R4 ;  /* 0x00006c000c047a25 */ /* 0x000fc800078e0004 */
[----:B------:R-:W-:Y:S01]  /*2520*/  IMAD.IADD R10, R5, 0x1, R0 ;  /* 0x00000001050a7824 */ /* 0x000fe200078e0200 */
[----:B------:R-:W-:Y:S05]  /*2530*/  @P6 BRA `(.L_x_268) ;  /* 0x000001f000006947 */ /* 0x000fea0003800000 */
[----:B-1----:R-:W-:Y:S01]  /*2540*/  ISETP.GE.AND P4, PT, R200, c[0x0][0x220], PT ;  /* 0x00008800c8007a0c */ /* 0x002fe20003f86270 */
[----:B------:R-:W-:Y:S01]  /*2550*/  IMAD R0, R32, c[0x0][0x198], RZ ;  /* 0x0000660020007a24 */ /* 0x000fe200078e02ff */
[----:B------:R-:W-:Y:S01]  /*2560*/  ISETP.GE.AND P2, PT, R210, c[0x0][0x220], PT ;  /* 0x00008800d2007a0c */ /* 0x000fe20003f46270 */
[----:B------:R-:W-:Y:S01]  /*2570*/  IMAD.MOV.U32 R2, RZ, RZ, R4 ;  /* 0x000000ffff027224 */ /* 0x000fe200078e0004 */
[----:B------:R-:W-:Y:S01]  /*2580*/  ISETP.GE.AND P0, PT, R211, c[0x0][0x220], PT ;  /* 0x00008800d3007a0c */ /* 0x000fe20003f06270 */
[----:B------:R-:W-:Y:S02]  /*2590*/  IMAD.MOV.U32 R3, RZ, RZ, R10 ;  /* 0x000000ffff037224 */ /* 0x000fe400078e000a */
[C---:B------:R-:W-:Y:S02]  /*25a0*/  IMAD R0, R233.reuse, c[0x0][0x19c], R0 ;  /* 0x00006700e9007a24 */ /* 0x040fe400078e0200 */
[----:B------:R-:W-:-:S04]  /*25b0*/  IMAD.WIDE.U32 R2, R233, c[0x0][0x198], R2 ;  /* 0x00006600e9027a25 */ /* 0x000fc800078e0002 */
[----:B------:R-:W-:Y:S01]  /*25c0*/  IMAD.IADD R0, R3, 0x1, R0 ;  /* 0x0000000103007824 */ /* 0x000fe200078e0200 */
[C---:B------:R-:W-:Y:S01]  /*25d0*/  @!P4 LEA R8, P5, R2.reuse, c[0x0][0x168], 0x1 ;  /* 0x00005a000208ca11 */ /* 0x040fe200078a08ff */
[----:B------:R1:W-:Y:S01]  /*25e0*/  @P4 STS.128 [R191+0x12000], RZ ;  /* 0x012000ffbf004388 */ /* 0x0003e20000000c00 */
        /* <DEDUP_REMOVED lines=20> */
.L_x_268:
[----:B-1----:R-:W-:Y:S05]  /*2730*/  BSYNC B0 ;  /* 0x0000000000007941 */ /* 0x002fea0003800000 */
.L_x_267:
[----:B------:R-:W-:Y:S01]  /*2740*/  ISETP.GE.AND P5, PT, R14, R11, PT ;  /* 0x0000000b0e00720c */ /* 0x000fe20003fa6270 */
[----:B------:R-:W-:-:S12]  /*2750*/  BSSY B0, `(.L_x_269) ;  /* 0x0000025000007945 */ /* 0x000fd80003800000 */
[----:B------:R1:W-:Y:S04]  /*2760*/  @P5 STS.128 [R191+0x13000], RZ ;  /* 0x013000ffbf005388 */ /* 0x0003e80000000c00 */
[----:B------:R1:W-:Y:S04]  /*2770*/  @P5 STS.128 [R191+0x15000], RZ ;  /* 0x015000ffbf005388 */ /* 0x0003e80000000c00 */
[----:B------:R1:W-:Y:S01]  /*2780*/  @P5 STS.128 [R191+0x17000], RZ ;  /* 0x017000ffbf005388 */ /* 0x0003e20000000c00 */
[----:B------:R-:W-:Y:S05]  /*2790*/  @P5 BRA `(.L_x_270) ;  /* 0x0000020000005947 */ /* 0x000fea0003800000 */
[----:B------:R-:W-:Y:S01]  /*27a0*/  IADD3 R0, P0, R233, 0x20, RZ ;  /* 0x00000020e9007810 */ /* 0x000fe20007f1e0ff */
        /* <DEDUP_REMOVED lines=8> */
[----:B------:R-:W-:Y:S01]  /*2830*/  @!P4 LEA R4, P1, R6, c[0x0][0x168], 0x1 ;  /* 0x00005a000604ca11 */ /* 0x000fe200078208ff */
[----:B------:R2:W-:Y:S02]  /*2840*/  @P4 STS.128 [R191+0x13000], RZ ;  /* 0x013000ffbf004388 */ /* 0x0005e40000000c00 */
[----:B------:R-:W-:-:S05]  /*2850*/  IMAD.IADD R0, R7, 0x1, R0 ;  /* 0x0000000107007824 */ /* 0x000fca00078e0200 */
[C---:B------:R-:W-:Y:S02]  /*2860*/  @!P4 LEA.HI.X R5, R6.reuse, c[0x0][0x16c], R0, 0x1, P1 ;  /* 0x00005b000605ca11 */ /* 0x040fe400008f0c00 */
[----:B------:R-:W-:-:S03]  /*2870*/  @!P2 LEA R2, P1, R6, c[0x0][0x168], 0x1 ;  /* 0x00005a000602aa11 */ /* 0x000fc600078208ff */
[----:B------:R-:W-:Y:S01]  /*2880*/  @!PT LDS RZ, [RZ] ;  /* 0x00000000fffff984 */ /* 0x000fe20000000800 */
[----:B------:R-:W-:Y:S01]  /*2890*/  @!PT LDS RZ, [RZ] ;  /* 0x00000000fffff984 */ /* 0x000fe20000000800 */
[----:B------:R-:W-:Y:S01]  /*28a0*/  @!PT LDS RZ, [RZ] ;  /* 0x00000000fffff984 */ /* 0x000fe20000000800 */
[----:B------:R2:W-:Y:S01]  /*28b0*/  @!P4 LDGSTS.E.BYPASS.LTC128B.128 [R191+0x13000], [R4.64] ;  /* 0x1300000004bfcfae */ /* 0x0005e2000b901d46 */
[----:B------:R-:W-:-:S03]  /*28c0*/  @!P2 LEA.HI.X R3, R6, c[0x0][0x16c], R0, 0x1, P1 ;  /* 0x00005b000603aa11 */ /* 0x000fc600008f0c00 */
[----:B------:R2:W-:Y:S04]  /*28d0*/  @P2 STS.128 [R191+0x15000], RZ ;  /* 0x015000ffbf002388 */ /* 0x0005e80000000c00 */
        /* <DEDUP_REMOVED lines=12> */
.L_x_270:
[----:B------:R-:W-:Y:S05]  /*29a0*/  BSYNC B0 ;  /* 0x0000000000007941 */ /* 0x000fea0003800000 */
.L_x_269:
[----:B------:R3:W-:Y:S01]  /*29b0*/  @P6 STS.128 [R191+0x18000], RZ ;  /* 0x018000ffbf006388 */ /* 0x0007e20000000c00 */
[----:B--2---:R-:W-:Y:S01]  /*29c0*/  IMAD.WIDE.U32 R2, R242, c[0x0][0x1a0], R200 ;  /* 0x00006800f2027a25 */ /* 0x004fe200078e00c8 */
[----:B------:R-:W-:Y:S02]  /*29d0*/  BSSY B0, `(.L_x_271) ;  /* 0x000002b000007945 */ /* 0x000fe40003800000 */
[----:B------:R3:W-:Y:S01]  /*29e0*/  @P6 STS.128 [R191+0x1a000], RZ ;  /* 0x01a000ffbf006388 */ /* 0x0007e20000000c00 */
[----:B------:R-:W-:Y:S01]  /*29f0*/  IMAD R0, R250, c[0x0][0x1a0], RZ ;  /* 0x00006800fa007a24 */ /* 0x000fe200078e02ff */
[----:B------:R-:W-:Y:S02]  /*2a00*/  IADD3 R4, P0, R27, R2, RZ ;  /* 0x000000021b047210 */ /* 0x000fe40007f1e0ff */
[----:B------:R3:W-:Y:S01]  /*2a10*/  @P6 STS.128 [R191+0x1c000], RZ ;  /* 0x01c000ffbf006388 */ /* 0x0007e20000000c00 */
[----:B------:R-:W-:-:S05]  /*2a20*/  IMAD R0, R242, c[0x0][0x1a4], R0 ;  /* 0x00006900f2007a24 */ /* 0x000fca00078e0200 */
[----:B------:R-:W-:Y:S01]  /*2a30*/  IADD3.X R5, R28, R3, R0, P0, !PT ;  /* 0x000000031c057210 */ /* 0x000fe200007fe400 */
[----:B------:R-:W-:-:S04]  /*2a40*/  IMAD R0, R21, c[0x0][0x1b8], RZ ;  /* 0x00006e0015007a24 */ /* 0x000fc800078e02ff */
[C---:B------:R-:W-:Y:S02]  /*2a50*/  IMAD R0, R12.reuse, c[0x0][0x1bc], R0 ;  /* 0x00006f000c007a24 */ /* 0x040fe400078e0200 */
[----:B------:R-:W-:-:S05]  /*2a60*/  IMAD.WIDE.U32 R4, R12, c[0x0][0x1b8], R4 ;  /* 0x00006e000c047a25 */ /* 0x000fca00078e0004 */
[----:B------:R-:W-:Y:S01]  /*2a70*/  IADD3 R10, R5, R0, RZ ;  /* 0x00000000050a7210 */ /* 0x000fe20007ffe0ff */
[----:B------:R-:W-:Y:S05]  /*2a80*/  @P6 BRA `(.L_x_272) ;  /* 0x000001f000006947 */ /* 0x000fea0003800000 */
[----:B------:R-:W-:Y:S01]  /*2a90*/  ISETP.GE.AND P4, PT, R200, c[0x0][0x220], PT ;  /* 0x00008800c8007a0c */ /* 0x000fe20003f86270 */
        /* <DEDUP_REMOVED lines=30> */
.L_x_272:
[----:B------:R-:W-:Y:S05]  /*2c80*/  BSYNC B0 ;  /* 0x0000000000007941 */ /* 0x000fea0003800000 */
.L_x_271:
[----:B------:R1:W-:Y:S01]  /*2c90*/  @P5 STS.128 [R191+0x19000], RZ ;  /* 0x019000ffbf005388 */ /* 0x0003e20000000c00 */
[----:B------:R-:W-:Y:S03]  /*2ca0*/  BSSY B0, `(.L_x_273) ;  /* 0x0000024000007945 */ /* 0x000fe60003800000 */
        /* <DEDUP_REMOVED lines=9> */
[----:B--2---:R-:W-:-:S04]  /*2d40*/  IMAD.WIDE.U32 R6, R0, c[0x0][0x1a0], R4 ;  /* 0x0000680000067a25 */ /* 0x004fc800078e0004 */
[----:B------:R-:W-:-:S04]  /*2d50*/  IMAD R2, R2, c[0x0][0x1a0], RZ ;  /* 0x0000680002027a24 */ /* 0x000fc800078e02ff */
[----:B------:R-:W-:Y:S01]  /*2d60*/  IMAD R0, R0, c[0x0][0x1a4], R2 ;  /* 0x0000690000007a24 */ /* 0x000fe200078e0202 */
[C---:B------:R-:W-:Y:S01]  /*2d70*/  @!P4 LEA R4, P5, R6.reuse, c[0x0][0x170], 0x1 ;  /* 0x00005c000604ca11 */ /* 0x040fe200078a08ff */
[----:B------:R2:W-:Y:S01]  /*2d80*/  @P4 STS.128 [R191+0x19000], RZ ;  /* 0x019000ffbf004388 */ /* 0x0005e20000000c00 */
[----:B------:R-:W-:Y:S01]  /*2d90*/  @!P2 LEA R2, P1, R6, c[0x0][0x170], 0x1 ;  /* 0x00005c000602aa11 */ /* 0x000fe200078208ff */
[----:B------:R-:W-:-:S05]  /*2da0*/  IMAD.IADD R0, R7, 0x1, R0 ;  /* 0x0000000107007824 */ /* 0x000fca00078e0200 */
        /* <DEDUP_REMOVED lines=19> */
.L_x_274:
[----:B------:R-:W-:Y:S05]  /*2ee0*/  BSYNC B0 ;  /* 0x0000000000007941 */ /* 0x000fea0003800000 */
.L_x_273:
[----:B--2---:R-:W2:Y:S01]  /*2ef0*/  LDL R2, [R1+0xc] ;  /* 0x00000c0001027983 */ /* 0x004ea20000100800 */
[----:B------:R-:W-:Y:S01]  /*2f00*/  IADD3 R0, R242, 0x40, RZ ;  /* 0x00000040f2007810 */ /* 0x000fe20007ffe0ff */
[----:B------:R-:W-:Y:S01]  /*2f10*/  IMAD.MOV.U32 R180, RZ, RZ, 0x40 ;  /* 0x00000040ffb47424 */ /* 0x000fe200078e00ff */
[----:B------:R-:W-:Y:S01]  /*2f20*/  SHF.L.U32 R176, R187, 0x1, RZ ;  /* 0x00000001bbb07819 */ /* 0x000fe200000006ff */
[----:B------:R-:W0:Y:S01]  /*2f30*/  LDGDEPBAR ;  /* 0x00000000000079af */ /* 0x000e220000000000 */
[----:B------:R-:W-:Y:S01]  /*2f40*/  IMAD.MOV.U32 R192, RZ, RZ, R190 ;  /* 0x000000ffffc07224 */ /* 0x000fe200078e00be */
        /* <DEDUP_REMOVED lines=48> */
[----:B--2---:R-:W-:-:S02]  /*3250*/  R2P PR, R2, 0x6 ;  /* 0x0000000602007804 */ /* 0x004fc40000000000 */
[----:B------:R-:W-:Y:S02]  /*3260*/  ISETP.GE.AND P0, PT, R0, R193, PT ;  /* 0x000000c10000720c */ /* 0x000fe40003f06270 */
[----:B------:R-:W-:Y:S02]  /*3270*/  IADD3 R0, R186, 0x3000, RZ ;  /* 0x00003000ba007810 */ /* 0x000fe40007ffe0ff */
[----:B------:R-:W-:Y:S02]  /*3280*/  IADD3 R2, R187, 0x3000, RZ ;  /* 0x00003000bb027810 */ /* 0x000fe40007ffe0ff */
[----:B------:R-:W-:Y:S02]  /*3290*/  SEL R0, R0, R186, !P3 ;  /* 0x000000ba00007207 */ /* 0x000fe40005800000 */
[----:B------:R-:W-:Y:S02]  /*32a0*/  SEL R2, R2, R187, !P3 ;  /* 0x000000bb02027207 */ /* 0x000fe40005800000 */
[----:B------:R-:W-:Y:S01]  /*32b0*/  SEL R185, R185, 0xffffffe0, !P1 ;  /* 0xffffffe0b9b97807 */ /* 0x000fe20004800000 */
[----:B------:R-:W-:Y:S01]  /*32c0*/  IMAD.SHL.U32 R168, R0, 0x2, RZ ;  /* 0x0000000200a87824 */ /* 0x000fe200078e00ff */
[----:B------:R-:W-:Y:S01]  /*32d0*/  SHF.L.U32 R175, R2, 0x1, RZ ;  /* 0x0000000102af7819 */ /* 0x000fe200000006ff */
[----:B------:R-:W-:Y:S01]  /*32e0*/  IMAD.MOV.U32 R0, RZ, RZ, c[0x0][0x22c] ;  /* 0x00008b00ff007624 */ /* 0x000fe200078e00ff */
[----:B------:R-:W-:Y:S01]  /*32f0*/  SEL R180, R180, 0xffffffc0, !P2 ;  /* 0xffffffc0b4b47807 */ /* 0x000fe20005000000 */
[----:B------:R-:W-:Y:S01]  /*3300*/  IMAD.IADD R182, R181, 0x1, R185 ;  /* 0x00000001b5b67824 */ /* 0x000fe200078e02b9 */
[----:B------:R-:W-:Y:S01]  /*3310*/  IADD3 R177, R185, R176, RZ ;  /* 0x000000b0b9b17210 */ /* 0x000fe20007ffe0ff */
[----:B------:R-:W-:-:S02]  /*3320*/  IMAD R0, R0, c[0x0][0x1c0], RZ ;  /* 0x0000700000007a24 */ /* 0x000fc400078e02ff */
[----:B------:R-:W-:Y:S01]  /*3330*/  IMAD.IADD R183, R181, 0x1, R180 ;  /* 0x00000001b5b77824 */ /* 0x000fe200078e02b4 */
[----:B------:R-:W-:Y:S01]  /*3340*/  IADD3 R178, R180, R177, RZ ;  /* 0x000000b1b4b27210 */ /* 0x000fe20007ffe0ff */
[C---:B------:R-:W-:Y:S01]  /*3350*/  IMAD.SHL.U32 R231, R0.reuse, 0x10, RZ ;  /* 0x0000001000e77824 */ /* 0x040fe200078e00ff */
[C---:B------:R-:W-:Y:S01]  /*3360*/  LEA R252, -R0.reuse, RZ, 0x6 ;  /* 0x000000ff00fc7211 */ /* 0x040fe200078e31ff */
[----:B------:R-:W-:Y:S02]  /*3370*/  IMAD.SHL.U32 R198, R0, 0x8, RZ ;  /* 0x0000000800c67824 */ /* 0x000fe400078e00ff */
[C---:B------:R-:W-:Y:S01]  /*3380*/  IMAD.IADD R179, R180.reuse, 0x1, R176 ;  /* 0x00000001b4b37824 */ /* 0x040fe200078e02b0 */
[C---:B------:R-:W-:Y:S01]  /*3390*/  IADD3 R245, R231.reuse, 0x80, RZ ;  /* 0x00000080e7f57810 */ /* 0x040fe20007ffe0ff */
[----:B------:R-:W-:Y:S01]  /*33a0*/  IMAD.IADD R184, R180, 0x1, R182 ;  /* 0x00000001b4b87824 */ /* 0x000fe200078e02b6 */
[C---:B------:R-:W-:Y:S01]  /*33b0*/  IADD3 R248, R231.reuse, 0x20, RZ ;  /* 0x00000020e7f87810 */ /* 0x040fe20007ffe0ff */
[----:B------:R-:W-:Y:S01]  /*33c0*/  IMAD R251, R0, 0x38, RZ ;  /* 0x0000003800fb7824 */ /* 0x000fe200078e02ff */
[C---:B------:R-:W-:Y:S01]  /*33d0*/  IADD3 R244, R231.reuse, 0xa0, RZ ;  /* 0x000000a0e7f47810 */ /* 0x040fe20007ffe0ff */
[C---:B------:R-:W-:Y:S01]  /*33e0*/  IMAD.IADD R238, R198.reuse, 0x1, R245 ;  /* 0x00000001c6ee7824 */ /* 0x040fe200078e02f5 */
[C---:B------:R-:W-:Y:S01]  /*33f0*/  IADD3 R247, R231.reuse, 0x40, RZ ;  /* 0x00000040e7f77810 */ /* 0x040fe20007ffe0ff */
[C---:B------:R-:W-:Y:S01]  /*3400*/  IMAD.IADD R241, R198.reuse, 0x1, R248 ;  /* 0x00000001c6f17824 */ /* 0x040fe200078e02f8 */
[----:B------:R-:W-:Y:S01]  /*3410*/  IADD3 R246, R231, 0x60, RZ ;  /* 0x00000060e7f67810 */ /* 0x000fe20007ffe0ff */
[C---:B------:R-:W-:Y:S01]  /*3420*/  IMAD.IADD R237, R198.reuse, 0x1, R244 ;  /* 0x00000001c6ed7824 */ /* 0x040fe200078e02f4 */
[C---:B------:R-:W-:Y:S01]  /*3430*/  IADD3 R3, R198.reuse, R238, RZ ;  /* 0x000000eec6037210 */ /* 0x040fe20007ffe0ff */
[C---:B------:R-:W-:Y:S01]  /*3440*/  IMAD.IADD R240, R198.reuse, 0x1, R247 ;  /* 0x00000001c6f07824 */ /* 0x040fe200078e02f7 */
[C---:B------:R-:W-:Y:S01]  /*3450*/  IADD3 R239, R198.reuse, R246, RZ ;  /* 0x000000f6c6ef7210 */ /* 0x040fe20007ffe0ff */
[C---:B------:R-:W-:Y:S01]  /*3460*/  IMAD.IADD R2, R198.reuse, 0x1, R237 ;  /* 0x00000001c6027824 */ /* 0x040fe200078e02ed */
[C---:B------:R-:W-:Y:S01]  /*3470*/  IADD3 R6, R198.reuse, R241, RZ ;  /* 0x000000f1c6067210 */ /* 0x040fe20007ffe0ff */
[----:B------:R-:W-:-:S02]  /*3480*/  IMAD.IADD R5, R198, 0x1, R240 ;  /* 0x00000001c6057824 */ /* 0x000fc400078e02f0 */
[C---:B------:R-:W-:Y:S01]  /*3490*/  IMAD.IADD R4, R198.reuse, 0x1, R239 ;  /* 0x00000001c6047824 */ /* 0x040fe200078e02ef */
[C---:B------:R-:W-:Y:S01]  /*34a0*/  IADD3 R215, R198.reuse, R2, RZ ;  /* 0x00000002c6d77210 */ /* 0x040fe20007ffe0ff */
[C---:B------:R-:W-:Y:S01]  /*34b0*/  IMAD.IADD R217, R198.reuse, 0x1, R3 ;  /* 0x00000001c6d97824 */ /* 0x040fe200078e0203 */
[C---:B------:R-:W-:Y:S01]  /*34c0*/  IADD3 R221, R198.reuse, R5, RZ ;  /* 0x00000005c6dd7210 */ /* 0x040fe20007ffe0ff */
[C---:B------:R-:W-:Y:S02]  /*34d0*/  IMAD.IADD R223, R198.reuse, 0x1, R6 ;  /* 0x00000001c6df7824 */ /* 0x040fe400078e0206 */
        /* <DEDUP_REMOVED lines=9> */
[C---:B------:R-:W-:Y:S01]  /*3570*/  IMAD.IADD R225, R198.reuse, 0x1, R216 ;  /* 0x00000001c6e17824 */ /* 0x040fe200078e02d8 */
[----:B------:R-:W-:Y:S02]  /*3580*/  IADD3 R224, R198, R214, RZ ;  /* 0x000000d6c6e07210 */ /* 0x000fe40007ffe0ff */
.L_x_277:
[----:B------:R-:W0:Y:S01]  /*3590*/  LDGDEPBAR ;  /* 0x00000000000079af */ /* 0x000e220000000000 */
[C---:B------:R-:W-:Y:S02]  /*35a0*/  IADD3 R0, R175.reuse, R185, RZ ;  /* 0x000000b9af007210 */ /* 0x040fe40007ffe0ff */
[-C--:B------:R-:W-:Y:S02]  /*35b0*/  IADD3 R2, R175, R180.reuse, RZ ;  /* 0x000000b4af027210 */ /* 0x080fe40007ffe0ff */
[----:B------:R-:W-:Y:S02]  /*35c0*/  IADD3 R3, R0, R180, RZ ;  /* 0x000000b400037210 */ /* 0x000fe40007ffe0ff */
[C---:B-----5:R-:W-:Y:S02]  /*35d0*/  FSETP.NEU.FTZ.AND P1, PT, R202.reuse, -INF , PT ;  /* 0xff800000ca00780b */ /* 0x060fe40003f3d000 */
[----:B------:R-:W-:Y:S01]  /*35e0*/  ISETP.GE.AND P6, PT, R199, 0x1, PT ;  /* 0x00000001c700780c */ /* 0x000fe20003fc6270 */
[----:B------:R-:W-:Y:S04]  /*35f0*/  DEPBAR.LE SB0, 0x0 ;  /* 0x000080000000791a */ /* 0x000fe80000000000 */
[----:B------:R-:W-:Y:S06]  /*3600*/  BAR.SYNC.DEFER_BLOCKING 0x0 ;  /* 0x0000000000007b1d */ /* 0x000fec0000010000 */
[----:B------:R-:W-:Y:S05]  /*3610*/  LDSM.16.M88.4 R16, [R175] ;  /* 0x00000000af10783b */ /* 0x000fea0000000200 */
[----:B------:R-:W2:Y:S05]  /*3620*/  LDSM.16.M88.4 R8, [R169+0x12000] ;  /* 0x01200000a908783b */ /* 0x000eaa0000000200 */
[----:B------:R-:W1:Y:S05]  /*3630*/  LDSM.16.M88.4 R68, [R169+0x12800] ;  /* 0x01280000a944783b */ /* 0x000e6a0000000200 */
[----:B------:R-:W-:Y:S05]  /*3640*/  LDSM.16.M88.4 R72, [R0] ;  /* 0x000000000048783b */ /* 0x000fea0000000200 */
[----:B------:R-:W3:Y:S05]  /*3650*/  LDSM.16.M88.4 R76, [R170+0x12000] ;  /* 0x01200000aa4c783b */ /* 0x000eea0000000200 */
[----:B------:R-:W4:Y:S05]  /*3660*/  LDSM.16.M88.4 R80, [R170+0x12800] ;  /* 0x01280000aa50783b */ /* 0x000f2a0000000200 */
[----:B------:R-:W-:Y:S05]  /*3670*/  LDSM.16.M88.4 R84, [R2] ;  /* 0x000000000254783b */ /* 0x000fea0000000200 */
[----:B------:R-:W3:Y:S05]  /*3680*/  LDSM.16.M88.4 R88, [R172+0x12000] ;  /* 0x01200000ac58783b */ /* 0x000eea0000000200 */
[----:B------:R-:W-:Y:S01]  /*3690*/  LDSM.16.M88.4 R92, [R171+0x12000] ;  /* 0x01200000ab5c783b */ /* 0x000fe20000000200 */
[C---:B--2---:R-:W-:Y:S04]  /*36a0*/  HMMA.16816.F32 R4, R16.reuse, R8, RZ ;  /* 0x000000081004723c */ /* 0x044fe800000018ff */
[----:B------:R-:W-:Y:S04]  /*36b0*/  LDSM.16.M88.4 R96, [R170+0x16000] ;  /* 0x01600000aa60783b */ /* 0x000fe80000000200 */
[C---:B------:R-:W-:Y:S08]  /*36c0*/  HMMA.16816.F32 R8, R16.reuse, R10, RZ ;  /* 0x0000000a1008723c */ /* 0x040ff000000018ff */
[C---:B-1----:R-:W-:Y:S08]  /*36d0*/  HMMA.16816.F32 R12, R16.reuse, R68, RZ ;  /* 0x00000044100c723c */ /* 0x042ff000000018ff */
[----:B------:R-:W-:Y:S01]  /*36e0*/  HMMA.16816.F32 R16, R16, R70, RZ ;  /* 0x000000461010723c */ /* 0x000fe200000018ff */
[----:B------:R-:W1:Y:S07]  /*36f0*/  LDSM.16.M88.4 R68, [R172+0x12800] ;  /* 0x01280000ac44783b */ /* 0x000e6e0000000200 */
[C---:B---3--:R-:W-:Y:S08]  /*3700*/  HMMA.16816.F32 R4, R72.reuse, R76, R4 ;  /* 0x0000004c4804723c */ /* 0x048ff00000001804 */
[C---:B------:R-:W-:Y:S01]  /*3710*/  HMMA.16816.F32 R8, R72.reuse, R78, R8 ;  /* 0x0000004e4808723c */ /* 0x040fe20000001808 */
[----:B------:R-:W2:Y:S07]  /*3720*/  LDSM.16.M88.4 R76, [R3] ;  /* 0x00000000034c783b */ /* 0x000eae0000000200 */
[C---:B----4-:R-:W-:Y:S08]  /*3730*/  HMMA.16816.F32 R12, R72.reuse, R80, R12 ;  /* 0x00000050480c723c */ /* 0x050ff0000000180c */
[----:B------:R-:W-:Y:S01]  /*3740*/  HMMA.16816.F32 R16, R72, R82, R16 ;  /* 0x000000524810723c */ /* 0x000fe20000001810 */
[----:B------:R-:W3:Y:S05]  /*3750*/  LDSM.16.M88.4 R72, [R171+0x12800] ;  /* 0x01280000ab48783b */ /* 0x000eea0000000200 */
[----:B------:R-:W-:Y:S02]  /*3760*/  LDSM.16.M88.4 R80, [R175+0x2000] ;  /* 0x00200000af50783b */ /* 0x000fe40000000200 */
[C---:B------:R-:W-:Y:S08]  /*3770*/  HMMA.16816.F32 R4, R84.reuse, R88, R4 ;  /* 0x000000585404723c */ /* 0x040ff00000001804 */
[C---:B------:R-:W-:Y:S01]  /*3780*/  HMMA.16816.F32 R8, R84.reuse, R90, R8 ;  /* 0x0000005a5408723c */ /* 0x040fe20000001808 */
[----:B------:R-:W4:Y:S07]  /*3790*/  LDSM.16.M88.4 R88, [R169+0x14000] ;  /* 0x01400000a958783b */ /* 0x000f2e0000000200 */
[C---:B-1----:R-:W-:Y:S08]  /*37a0*/  HMMA.16816.F32 R12, R84.reuse, R68, R12 ;  /* 0x00000044540c723c */ /* 0x042ff0000000180c */
[----:B------:R-:W-:Y:S01]  /*37b0*/  HMMA.16816.F32 R16, R84, R70, R16 ;  /* 0x000000465410723c */ /* 0x000fe20000001810 */
[----:B------:R-:W1:Y:S05]  /*37c0*/  LDSM.16.M88.4 R68, [R169+0x14800] ;  /* 0x01480000a944783b */ /* 0x000e6a0000000200 */
[----:B------:R-:W-:Y:S02]  /*37d0*/  LDSM.16.M88.4 R84, [R0+0x2000] ;  /* 0x002000000054783b */ /* 0x000fe40000000200 */
[C---:B--2---:R-:W-:Y:S08]  /*37e0*/  HMMA.16816.F32 R4, R76.reuse, R92, R4 ;  /* 0x0000005c4c04723c */ /* 0x044ff00000001804 */
[C---:B------:R-:W-:Y:S01]  /*37f0*/  HMMA.16816.F32 R8, R76.reuse, R94, R8 ;  /* 0x0000005e4c08723c */ /* 0x040fe20000001808 */
[----:B------:R-:W2:Y:S07]  /*3800*/  LDSM.16.M88.4 R92, [R170+0x14000] ;  /* 0x01400000aa5c783b */ /* 0x000eae0000000200 */
[C---:B---3--:R-:W-:Y:S08]  /*3810*/  HMMA.16816.F32 R12, R76.reuse, R72, R12 ;  /* 0x000000484c0c723c */ /* 0x048ff0000000180c */
[----:B------:R-:W-:Y:S01]  /*3820*/  HMMA.16816.F32 R16, R76, R74, R16 ;  /* 0x0000004a4c10723c */ /* 0x000fe20000001810 */
[----:B------:R-:W3:Y:S05]  /*3830*/  LDSM.16.M88.4 R72, [R170+0x14800] ;  /* 0x01480000aa48783b */ /* 0x000eea0000000200 */
[----:B------:R-:W-:Y:S02]  /*3840*/  LDSM.16.M88.4 R76, [R2+0x2000] ;  /* 0x00200000024c783b */ /* 0x000fe40000000200 */
[C---:B----4-:R-:W-:Y:S08]  /*3850*/  HMMA.16816.F32 R4, R80.reuse, R88, R4 ;  /* 0x000000585004723c */ /* 0x050ff00000001804 */
        /* <DEDUP_REMOVED lines=19> */
[----:B------:R-:W1:Y:S02]  /*3990*/  LDSM.16.M88.4 R76, [R0+0x4000] ;  /* 0x00400000004c783b */ /* 0x000e640000000200 */
[C---:B--2---:R-:W-:Y:S08]  /*39a0*/  HMMA.16816.F32 R4, R80.reuse, R92, R4 ;  /* 0x0000005c5004723c */ /* 0x044ff00000001804 */
[C---:B------:R-:W-:Y:S01]  /*39b0*/  HMMA.16816.F32 R8, R80.reuse, R94, R8 ;  /* 0x0000005e5008723c */ /* 0x040fe20000001808 */
[----:B------:R-:W-:Y:S07]  /*39c0*/  LDSM.16.M88.4 R92, [R172+0x16000] ;  /* 0x01600000ac5c783b */ /* 0x000fee0000000200 */
[C---:B---3--:R-:W-:Y:S08]  /*39d0*/  HMMA.16816.F32 R12, R80.reuse, R72, R12 ;  /* 0x00000048500c723c */ /* 0x048ff0000000180c */
[----:B------:R-:W-:Y:S01]  /*39e0*/  HMMA.16816.F32 R16, R80, R74, R16 ;  /* 0x0000004a5010723c */ /* 0x000fe20000001810 */
[----:B------:R-:W2:Y:S05]  /*39f0*/  LDSM.16.M88.4 R72, [R170+0x16800] ;  /* 0x01680000aa48783b */ /* 0x000eaa0000000200 */
[----:B------:R3:W2:Y:S02]  /*3a00*/  LDSM.16.M88.4 R80, [R2+0x4000] ;  /* 0x004000000250783b */ /* 0x0006a40000000200 */
[C---:B----4-:R-:W-:Y:S08]  /*3a10*/  HMMA.16816.F32 R4, R84.reuse, R88, R4 ;  /* 0x000000585404723c */ /* 0x050ff00000001804 */
[C---:B------:R-:W-:Y:S01]  /*3a20*/  HMMA.16816.F32 R8, R84.reuse, R90, R8 ;  /* 0x0000005a5408723c */ /* 0x040fe20000001808 */
[----:B------:R-:W-:Y:S07]  /*3a30*/  LDSM.16.M88.4 R88, [R171+0x16000] ;  /* 0x01600000ab58783b */ /* 0x000fee0000000200 */
[C---:B-1----:R-:W-:Y:S04]  /*3a40*/  HMMA.16816.F32 R12, R84.reuse, R68, R12 ;  /* 0x00000044540c723c */ /* 0x042fe8000000180c */
[----:B---3--:R-:W-:Y:S04]  /*3a50*/  FMUL.FTZ R2, R202, 1.4426950216293334961 ;  /* 0x3fb8aa3bca027820 */ /* 0x008fe80000410000 */
[----:B------:R-:W-:Y:S01]  /*3a60*/  HMMA.16816.F32 R16, R84, R70, R16 ;  /* 0x000000465410723c */ /* 0x000fe20000001810 */
[----:B------:R-:W1:Y:S03]  /*3a70*/  LDSM.16.M88.4 R68, [R172+0x16800] ;  /* 0x01680000ac44783b */ /* 0x000e660000000200 */
[----:B------:R-:W-:Y:S02]  /*3a80*/  FSEL R2, R2, RZ, P1 ;  /* 0x000000ff02027208 */ /* 0x000fe40000800000 */
[----:B------:R3:W4:Y:S01]  /*3a90*/  LDSM.16.M88.4 R84, [R3+0x4000] ;  /* 0x004000000354783b */ /* 0x0007220000000200 */
[----:B------:R-:W-:Y:S01]  /*3aa0*/  FSETP.NEU.FTZ.AND P1, PT, R203, -INF , PT ;  /* 0xff800000cb00780b */ /* 0x000fe20003f3d000 */
[C---:B------:R-:W-:Y:S08]  /*3ab0*/  HMMA.16816.F32 R4, R76.reuse, R96, R4 ;  /* 0x000000604c04723c */ /* 0x040ff00000001804 */
[C---:B------:R-:W-:Y:S08]  /*3ac0*/  HMMA.16816.F32 R8, R76.reuse, R98, R8 ;  /* 0x000000624c08723c */ /* 0x040ff00000001808 */
[C---:B--2---:R-:W-:Y:S04]  /*3ad0*/  HMMA.16816.F32 R12, R76.reuse, R72, R12 ;  /* 0x000000484c0c723c */ /* 0x044fe8000000180c */
[----:B---3--:R-:W-:Y:S04]  /*3ae0*/  @P0 LEA R3, R234, R243, 0x6 ;  /* 0x000000f3ea030211 */ /* 0x008fe800078e30ff */
[----:B------:R-:W-:Y:S03]  /*3af0*/  HMMA.16816.F32 R16, R76, R74, R16 ;  /* 0x0000004a4c10723c */ /* 0x000fe60000001810 */
[CC--:B------:R-:W-:Y:S02]  /*3b00*/  @P0 ISETP.GE.AND P2, PT, R3.reuse, R193.reuse, PT ;  /* 0x000000c10300020c */ /* 0x0c0fe40003f46270 */
[----:B------:R-:W-:Y:S03]  /*3b10*/  @P0 IADD3 R0, R3, 0x1, RZ ;  /* 0x0000000103000810 */ /* 0x000fe60007ffe0ff */
[C---:B------:R-:W-:Y:S05]  /*3b20*/  HMMA.16816.F32 R4, R80.reuse, R92, R4 ;  /* 0x0000005c5004723c */ /* 0x040fea0000001804 */
[-C--:B------:R-:W-:Y:S01]  /*3b30*/  @P0 ISETP.GE.AND P3, PT, R0, R193.reuse, PT ;  /* 0x000000c10000020c */ /* 0x080fe20003f66270 */
[----:B------:R-:W-:Y:S02]  /*3b40*/  FMUL.FTZ R0, R203, 1.4426950216293334961 ;  /* 0x3fb8aa3bcb007820 */ /* 0x000fe40000410000 */
[C---:B------:R-:W-:Y:S04]  /*3b50*/  HMMA.16816.F32 R8, R80.reuse, R94, R8 ;  /* 0x0000005e5008723c */ /* 0x040fe80000001808 */
[----:B------:R-:W-:Y:S04]  /*3b60*/  FSEL R0, R0, RZ, P1 ;  /* 0x000000ff00007208 */ /* 0x000fe80000800000 */
[C---:B-1----:R-:W-:Y:S08]  /*3b70*/  HMMA.16816.F32 R12, R80.reuse, R68, R12 ;  /* 0x00000044500c723c */ /* 0x042ff0000000180c */
[----:B------:R-:W-:Y:S01]  /*3b80*/  HMMA.16816.F32 R16, R80, R70, R16 ;  /* 0x000000465010723c */ /* 0x000fe20000001810 */
[----:B------:R-:W1:Y:S07]  /*3b90*/  LDSM.16.M88.4 R68, [R171+0x16800] ;  /* 0x01680000ab44783b */ /* 0x000e6e0000000200 */
[C---:B----4-:R-:W-:Y:S08]  /*3ba0*/  HMMA.16816.F32 R4, R84.reuse, R88, R4 ;  /* 0x000000585404723c */ /* 0x050ff00000001804 */
[C---:B------:R-:W-:Y:S11]  /*3bb0*/  HMMA.16816.F32 R8, R84.reuse, R90, R8 ;  /* 0x0000005a5408723c */ /* 0x040ff60000001808 */
[----:B------:R-:W-:Y:S05]  /*3bc0*/  @!UPT UIADD3 URZ, URZ, URZ, URZ ;  /* 0x0000003f3f3ff290 */ /* 0x000fea000fffe03f */
[----:B------:R-:W-:Y:S02]  /*3bd0*/  @P0 FSEL R4, R4, -INF , !P2 ;  /* 0xff80000004040808 */ /* 0x000fe40005000000 */
[----:B------:R-:W-:Y:S02]  /*3be0*/  @P0 FSEL R6, R6, -INF , !P2 ;  /* 0xff80000006060808 */ /* 0x000fe40005000000 */
[----:B------:R-:W-:Y:S01]  /*3bf0*/  @P0 FSEL R5, R5, -INF , !P3 ;  /* 0xff80000005050808 */ /* 0x000fe20005800000 */
[----:B------:R-:W-:Y:S01]  /*3c00*/  FFMA.FTZ R4, R4, c[0x0][0x23c], -R2 ;  /* 0x00008f0004047a23 */ /* 0x000fe20000010802 */
[----:B------:R-:W-:Y:S01]  /*3c10*/  @P0 FSEL R7, R7, -INF , !P3 ;  /* 0xff80000007070808 */ /* 0x000fe20005800000 */
[----:B------:R-:W-:Y:S01]  /*3c20*/  FFMA.FTZ R6, R6, c[0x0][0x23c], -R0 ;  /* 0x00008f0006067a23 */ /* 0x000fe20000010800 */
[C---:B-1----:R-:W-:Y:S01]  /*3c30*/  HMMA.16816.F32 R12, R84.reuse, R68, R12 ;  /* 0x00000044540c723c */ /* 0x042fe2000000180c */
[----:B------:R1:W-:Y:S02]  /*3c40*/  MUFU.EX2 R99, R4 ;  /* 0x0000000400637308 */ /* 0x0003e40000000800 */
[----:B------:R-:W-:Y:S02]  /*3c50*/  FFMA.FTZ R5, R5, c[0x0][0x23c], -R2 ;  /* 0x00008f0005057a23 */ /* 0x000fe40000010802 */
[----:B------:R-:W-:Y:S03]  /*3c60*/  FFMA.FTZ R7, R7, c[0x0][0x23c], -R0 ;  /* 0x00008f0007077a23 */ /* 0x000fe60000010800 */
[----:B------:R-:W-:Y:S03]  /*3c70*/  HMMA.16816.F32 R16, R84, R70, R16 ;  /* 0x000000465410723c */ /* 0x000fe60000001810 */
[----:B------:R-:W-:Y:S10]  /*3c80*/  MUFU.EX2 R149, R6 ;  /* 0x0000000600957308 */ /* 0x000ff40000000800 */
[----:B------:R-:W2:Y:S01]  /*3c90*/  MUFU.EX2 R98, R5 ;  /* 0x0000000500627308 */ /* 0x000ea20000000800 */
[C---:B-1----:R-:W-:Y:S04]  /*3ca0*/  @P0 IADD3 R4, R3.reuse, 0x8, RZ ;  /* 0x0000000803040810 */ /* 0x042fe80007ffe0ff */
[-C--:B------:R-:W-:Y:S02]  /*3cb0*/  @P0 ISETP.GE.AND P1, PT, R4, R193.reuse, PT ;  /* 0x000000c10400020c */ /* 0x080fe40003f26270 */
[C---:B------:R-:W-:Y:S03]  /*3cc0*/  @P0 IADD3 R4, R3.reuse, 0x9, RZ ;  /* 0x0000000903040810 */ /* 0x040fe60007ffe0ff */
[----:B------:R-:W-:Y:S01]  /*3cd0*/  MUFU.EX2 R148, R7 ;  /* 0x0000000700947308 */ /* 0x000fe20000000800 */
[----:B------:R-:W-:Y:S02]  /*3ce0*/  @P0 FSEL R8, R8, -INF , !P1 ;  /* 0xff80000008080808 */ /* 0x000fe40004800000 */
[-C--:B------:R-:W-:Y:S02]  /*3cf0*/  @P0 ISETP.GE.AND P2, PT, R4, R193.reuse, PT ;  /* 0x000000c10400020c */ /* 0x080fe40003f46270 */
[C---:B------:R-:W-:Y:S01]  /*3d00*/  @P0 IADD3 R4, R3.reuse, 0x10, RZ ;  /* 0x0000001003040810 */ /* 0x040fe20007ffe0ff */
[----:B------:R-:W-:Y:S01]  /*3d10*/  FFMA.FTZ R8, R8, c[0x0][0x23c], -R2 ;  /* 0x00008f0008087a23 */ /* 0x000fe20000010802 */
[----:B------:R-:W-:Y:S02]  /*3d20*/  @P0 FSEL R10, R10, -INF , !P1 ;  /* 0xff8000000a0a0808 */ /* 0x000fe40004800000 */
[-C--:B------:R-:W-:Y:S01]  /*3d30*/  @P0 ISETP.GE.AND P1, PT, R4, R193.reuse, PT ;  /* 0x000000c10400020c */ /* 0x080fe20003f26270 */
[----:B------:R-:W-:Y:S01]  /*3d40*/  MUFU.EX2 R95, R8 ;  /* 0x00000008005f7308 */ /* 0x000fe20000000800 */
[----:B------:R-:W-:Y:S01]  /*3d50*/  @P0 IADD3 R4, R3, 0x11, RZ ;  /* 0x0000001103040810 */ /* 0x000fe20007ffe0ff */
[----:B------:R-:W-:Y:S01]  /*3d60*/  FFMA.FTZ R10, R10, c[0x0][0x23c], -R0 ;  /* 0x00008f000a0a7a23 */ /* 0x000fe20000010800 */
[----:B------:R-:W-:Y:S02]  /*3d70*/  @P0 FSEL R9, R9, -INF , !P2 ;  /* 0xff80000009090808 */ /* 0x000fe40005000000 */
[----:B------:R-:W-:Y:S02]  /*3d80*/  @P0 FSEL R11, R11, -INF , !P2 ;  /* 0xff8000000b0b0808 */ /* 0x000fe40005000000 */
[-C--:B------:R-:W-:Y:S01]  /*3d90*/  @P0 ISETP.GE.AND P2, PT, R4, R193.reuse, PT ;  /* 0x000000c10400020c */ /* 0x080fe20003f46270 */
[----:B------:R-:W-:Y:S01]  /*3da0*/  FFMA.FTZ R9, R9, c[0x0][0x23c], -R2 ;  /* 0x00008f0009097a23 */ /* 0x000fe20000010802 */
[----:B------:R-:W-:Y:S01]  /*3db0*/  @P0 IADD3 R4, R3, 0x18, RZ ;  /* 0x0000001803040810 */ /* 0x000fe20007ffe0ff */
[----:B------:R-:W-:Y:S01]  /*3dc0*/  FFMA.FTZ R11, R11, c[0x0][0x23c], -R0 ;  /* 0x00008f000b0b7a23 */ /* 0x000fe20000010800 */
[----:B------:R-:W-:Y:S01]  /*3dd0*/  @P0 IADD3 R3, R3, 0x19, RZ ;  /* 0x0000001903030810 */ /* 0x000fe20007ffe0ff */
[----:B------:R-:W-:Y:S01]  /*3de0*/  MUFU.EX2 R94, R9 ;  /* 0x00000009005e7308 */ /* 0x000fe20000000800 */
[----:B------:R-:W-:Y:S02]  /*3df0*/  @P0 FSEL R12, R12, -INF , !P1 ;  /* 0xff8000000c0c0808 */ /* 0x000fe40004800000 */
[----:B------:R-:W-:Y:S02]  /*3e00*/  @P0 FSEL R13, R13, -INF , !P2 ;  /* 0xff8000000d0d0808 */ /* 0x000fe40005000000 */
[----:B------:R-:W-:Y:S01]  /*3e10*/  @P0 FSEL R14, R14, -INF , !P1 ;  /* 0xff8000000e0e0808 */ /* 0x000fe20004800000 */
[--C-:B------:R-:W-:Y:S01]  /*3e20*/  FFMA.FTZ R12, R12, c[0x0][0x23c], -R2.reuse ;  /* 0x00008f000c0c7a23 */ /* 0x100fe20000010802 */
[-C--:B------:R-:W-:Y:S01]  /*3e30*/  @P0 ISETP.GE.AND P1, PT, R4, R193.reuse, PT ;  /* 0x000000c10400020c */ /* 0x080fe20003f26270 */
[----:B------:R-:W-:Y:S01]  /*3e40*/  FFMA.FTZ R13, R13, c[0x0][0x23c], -R2 ;  /* 0x00008f000d0d7a23 */ /* 0x000fe20000010802 */
[----:B------:R-:W-:Y:S01]  /*3e50*/  @P0 FSEL R15, R15, -INF , !P2 ;  /* 0xff8000000f0f0808 */ /* 0x000fe20005000000 */
[--C-:B------:R-:W-:Y:S01]  /*3e60*/  FFMA.FTZ R14, R14, c[0x0][0x23c], -R0.reuse ;  /* 0x00008f000e0e7a23 */ /* 0x100fe20000010800 */
[----:B------:R-:W-:Y:S01]  /*3e70*/  @P0 ISETP.GE.AND P2, PT, R3, R193, PT ;  /* 0x000000c10300020c */ /* 0x000fe20003f46270 */
[----:B------:R-:W-:Y:S01]  /*3e80*/  MUFU.EX2 R97, R10 ;  /* 0x0000000a00617308 */ /* 0x000fe20000000800 */
[----:B------:R-:W-:Y:S01]  /*3e90*/  @P0 FSEL R16, R16, -INF , !P1 ;  /* 0xff80000010100808 */ /* 0x000fe20004800000 */
[----:B------:R-:W-:Y:S01]  /*3ea0*/  FFMA.FTZ R15, R15, c[0x0][0x23c], -R0 ;  /* 0x00008f000f0f7a23 */ /* 0x000fe20000010800 */
[----:B------:R-:W-:Y:S02]  /*3eb0*/  @P0 FSEL R17, R17, -INF , !P2 ;  /* 0xff80000011110808 */ /* 0x000fe40005000000 */
[----:B------:R-:W-:Y:S01]  /*3ec0*/  @P0 FSEL R19, R19, -INF , !P2 ;  /* 0xff80000013130808 */ /* 0x000fe20005000000 */
[--C-:B------:R-:W-:Y:S01]  /*3ed0*/  FFMA.FTZ R16, R16, c[0x0][0x23c], -R2.reuse ;  /* 0x00008f0010107a23 */ /* 0x100fe20000010802 */
[----:B------:R-:W-:Y:S01]  /*3ee0*/  @P0 FSEL R18, R18, -INF , !P1 ;  /* 0xff80000012120808 */ /* 0x000fe20004800000 */
[----:B------:R-:W-:Y:S01]  /*3ef0*/  FFMA.FTZ R2, R17, c[0x0][0x23c], -R2 ;  /* 0x00008f0011027a23 */ /* 0x000fe20000010802 */
[----:B--2---:R-:W-:Y:S01]  /*3f00*/  F2FP.PACK_AB R3, R98, R99 ;  /* 0x000000636203723e */ /* 0x004fe200000000ff */
[----:B------:R-:W1:Y:S01]  /*3f10*/  MUFU.EX2 R96, R11 ;  /* 0x0000000b00607308 */ /* 0x000e620000000800 */
[----:B------:R-:W-:Y:S01]  /*3f20*/  IADD3 R84, P1, R230, R213, RZ ;  /* 0x000000d5e6547210 */ /* 0x000fe20007f3e0ff */
[--C-:B------:R-:W-:Y:S02]  /*3f30*/  FFMA.FTZ R18, R18, c[0x0][0x23c], -R0.reuse ;  /* 0x00008f0012127a23 */ /* 0x100fe40000010800 */
[----:B------:R-:W-:Y:S01]  /*3f40*/  FFMA.FTZ R0, R19, c[0x0][0x23c], -R0 ;  /* 0x00008f0013007a23 */ /* 0x000fe20000010800 */
[----:B------:R2:W-:Y:S01]  /*3f50*/  STS [R204+0x20000], R3 ;  /* 0x02000003cc007388 */ /* 0x0005e20000000800 */
[----:B------:R-:W-:Y:S02]  /*3f60*/  IADD3.X R85, R229, R212, RZ, P1, !PT ;  /* 0x000000d4e5557210 */ /* 0x000fe40000ffe4ff */
[C---:B------:R-:W-:Y:S02]  /*3f70*/  LEA R188, P1, R252.reuse, R188, 0x2 ;  /* 0x000000bcfcbc7211 */ /* 0x040fe400078210ff */
[----:B------:R3:W-:Y:S02]  /*3f80*/  MUFU.EX2 R86, R2 ;  /* 0x0000000200567308 */ /* 0x0007e40000000800 */
[----:B------:R-:W-:Y:S08]  /*3f90*/  LEA.HI.X.SX32 R189, R252, R189, 0x2, P1 ;  /* 0x000000bdfcbd7211 */ /* 0x000ff000008f16ff */
[----:B------:R4:W-:Y:S01]  /*3fa0*/  MUFU.EX2 R89, R0 ;  /* 0x0000000000597308 */ /* 0x0009e20000000800 */
[----:B-1----:R-:W-:Y:S09]  /*3fb0*/  F2FP.PACK_AB R5, R96, R97 ;  /* 0x000000616005723e */ /* 0x002ff200000000ff */
[----:B------:R-:W-:Y:S01]  /*3fc0*/  MUFU.EX2 R92, R12 ;  /* 0x0000000c005c7308 */ /* 0x000fe20000000800 */
[----:B---3--:R-:W-:Y:S05]  /*3fd0*/  F2FP.PACK_AB R2, R148, R149 ;  /* 0x000000959402723e */ /* 0x008fea00000000ff */
[----:B------:R1:W-:Y:S04]  /*3fe0*/  STS [R204+0x20400], R2 ;  /* 0x02040002cc007388 */ /* 0x0003e80000000800 */
[----:B------:R-:W3:Y:S01]  /*3ff0*/  MUFU.EX2 R88, R13 ;  /* 0x0000000d00587308 */ /* 0x000ee20000000800 */
[----:B----4-:R-:W-:Y:S01]  /*4000*/  F2FP.PACK_AB R0, R94, R95 ;  /* 0x0000005f5e00723e */ /* 0x010fe200000000ff */
[----:B------:R-:W-:Y:S08]  /*4010*/  STS [R207+0x20400], R5 ;  /* 0x02040005cf007388 */ /* 0x000ff00000000800 */
[----:B------:R-:W-:Y:S01]  /*4020*/  MUFU.EX2 R93, R14 ;  /* 0x0000000e005d7308 */ /* 0x000fe20000000800 */
[----:B------:R4:W-:Y:S09]  /*4030*/  STS [R207+0x20000], R0 ;  /* 0x02000000cf007388 */ /* 0x0009f20000000800 */
[----:B------:R-:W2:Y:S01]  /*4040*/  MUFU.EX2 R91, R15 ;  /* 0x0000000f005b7308 */ /* 0x000ea20000000800 */
[----:B---3--:R-:W-:Y:S05]  /*4050*/  F2FP.PACK_AB R4, R88, R92 ;  /* 0x0000005c5804723e */ /* 0x008fea00000000ff */
[----:B------:R-:W-:Y:S04]  /*4060*/  STS [R205+0x20000], R4 ;  /* 0x02000004cd007388 */ /* 0x000fe80000000800 */
[----:B------:R-:W1:Y:S10]  /*4070*/  MUFU.EX2 R87, R16 ;  /* 0x0000001000577308 */ /* 0x000e740000000800 */
[----:B------:R-:W4:Y:S01]  /*4080*/  MUFU.EX2 R90, R18 ;  /* 0x00000012005a7308 */ /* 0x000f220000000800 */
[----:B--2---:R-:W-:Y:S05]  /*4090*/  F2FP.PACK_AB R3, R91, R93 ;  /* 0x0000005d5b03723e */ /* 0x004fea00000000ff */
[----:B------:R-:W-:Y:S01]  /*40a0*/  STS [R205+0x20400], R3 ;  /* 0x02040003cd007388 */ /* 0x000fe20000000800 */
[----:B-1----:R-:W-:Y:S05]  /*40b0*/  F2FP.PACK_AB R2, R86, R87 ;  /* 0x000000575602723e */ /* 0x002fea00000000ff */
[----:B------:R1:W-:Y:S01]  /*40c0*/  STS [R206+0x20000], R2 ;  /* 0x02000002ce007388 */ /* 0x0003e20000000800 */
[----:B----4-:R-:W-:Y:S05]  /*40d0*/  F2FP.PACK_AB R0, R89, R90 ;  /* 0x0000005a5900723e */ /* 0x010fea00000000ff */
[----:B------:R2:W-:Y:S05]  /*40e0*/  STS [R206+0x20400], R0 ;  /* 0x02040000ce007388 */ /* 0x0005ea0000000800 */
[----:B------:R-:W-:Y:S05]  /*40f0*/  LDSM.16.M88.4 R16, [R176+0xc000] ;  /* 0x00c00000b010783b */ /* 0x000fea0000000200 */
[----:B------:R-:W3:Y:S05]  /*4100*/  LDSM.16.M88.4 R8, [R169+0x18000] ;  /* 0x01800000a908783b */ /* 0x000eea0000000200 */
[----:B------:R-:W3:Y:S05]  /*4110*/  LDSM.16.M88.4 R68, [R169+0x18800] ;  /* 0x01880000a944783b */ /* 0x000eea0000000200 */
[----:B------:R-:W-:Y:S05]  /*4120*/  LDSM.16.M88.4 R72, [R177+0xc000] ;  /* 0x00c00000b148783b */ /* 0x000fea0000000200 */
[----:B------:R-:W3:Y:S05]  /*4130*/  LDSM.16.M88.4 R76, [R170+0x18000] ;  /* 0x01800000aa4c783b */ /* 0x000eea0000000200 */
[----:B-1----:R-:W4:Y:S05]  /*4140*/  LDG.E R2, [R84.64] ;  /* 0x0000000654027981 */ /* 0x002f2a000c1e1900 */
[----:B------:R-:W1:Y:S05]  /*4150*/  LDSM.16.M88.4 R80, [R170+0x18800] ;  /* 0x01880000aa50783b */ /* 0x000e6a0000000200 */
[----:B--2---:R-:W2:Y:S01]  /*4160*/  LDG.E R0, [R84.64+0x20] ;  /* 0x0000200654007981 */ /* 0x004ea2000c1e1900 */
[C---:B---3--:R-:W-:Y:S08]  /*4170*/  HMMA.16816.F32 R4, R16.reuse, R8, RZ ;  /* 0x000000081004723c */ /* 0x048ff000000018ff */
[C---:B------:R-:W-:Y:S08]  /*4180*/  HMMA.16816.F32 R8, R16.reuse, R10, RZ ;  /* 0x0000000a1008723c */ /* 0x040ff000000018ff */
[C---:B------:R-:W-:Y:S08]  /*4190*/  HMMA.16816.F32 R12, R16.reuse, R68, RZ ;  /* 0x00000044100c723c */ /* 0x040ff000000018ff */
[----:B------:R-:W-:Y:S01]  /*41a0*/  HMMA.16816.F32 R16, R16, R70, RZ ;  /* 0x000000461010723c */ /* 0x000fe200000018ff */
[----:B------:R-:W-:Y:S07]  /*41b0*/  LDSM.16.M88.4 R68, [R179+0xc000] ;  /* 0x00c00000b344783b */ /* 0x000fee0000000200 */
[C---:B------:R-:W-:Y:S08]  /*41c0*/  HMMA.16816.F32 R4, R72.reuse, R76, R4 ;  /* 0x0000004c4804723c */ /* 0x040ff00000001804 */
[C---:B------:R-:W-:Y:S01]  /*41d0*/  HMMA.16816.F32 R8, R72.reuse, R78, R8 ;  /* 0x0000004e4808723c */ /* 0x040fe20000001808 */
[----:B------:R-:W3:Y:S07]  /*41e0*/  LDSM.16.M88.4 R76, [R172+0x18000] ;  /* 0x01800000ac4c783b */ /* 0x000eee0000000200 */
[C---:B-1----:R-:W-:Y:S08]  /*41f0*/  HMMA.16816.F32 R12, R72.reuse, R80, R12 ;  /* 0x00000050480c723c */ /* 0x042ff0000000180c */
[----:B------:R-:W-:Y:S01]  /*4200*/  HMMA.16816.F32 R16, R72, R82, R16 ;  /* 0x000000524810723c */ /* 0x000fe20000001810 */
[----:B------:R-:W1:Y:S05]  /*4210*/  LDSM.16.M88.4 R72, [R172+0x18800] ;  /* 0x01880000ac48783b */ /* 0x000e6a0000000200 */
[----:B------:R-:W-:Y:S02]  /*4220*/  LDSM.16.M88.4 R80, [R171+0x18000] ;  /* 0x01800000ab50783b */ /* 0x000fe40000000200 */
[C---:B---3--:R-:W-:Y:S08]  /*4230*/  HMMA.16816.F32 R4, R68.reuse, R76, R4 ;  /* 0x0000004c4404723c */ /* 0x048ff00000001804 */
        /* <DEDUP_REMOVED lines=22> */
[----:B------:R-:W-:Y:S07]  /*43a0*/  LDSM.16.M88.4 R80, [R171+0x1c000] ;  /* 0x01c00000ab50783b */ /* 0x000fee0000000200 */
[C---:B-1----:R-:W-:Y:S08]  /*43b0*/  HMMA.16816.F32 R12, R76.reuse, R68, R12 ;  /* 0x000000444c0c723c */ /* 0x042ff0000000180c */
[----:B------:R-:W-:Y:S01]  /*43c0*/  HMMA.16816.F32 R16, R76, R70, R16 ;  /* 0x000000464c10723c */ /* 0x000fe20000001810 */
[----:B------:R-:W1:Y:S05]  /*43d0*/  LDSM.16.M88.4 R68, [R172+0x1a000] ;  /* 0x01a00000ac44783b */ /* 0x000e6a0000000200 */
[----:B------:R-:W3:Y:S02]  /*43e0*/  LDSM.16.M88.4 R76, [R172+0x1a800] ;  /* 0x01a80000ac4c783b */ /* 0x000ee40000000200 */
[C---:B-1----:R-:W-:Y:S08]  /*43f0*/  HMMA.16816.F32 R4, R72.reuse, R68, R4 ;  /* 0x000000444804723c */ /* 0x042ff00000001804 */
[C---:B------:R-:W-:Y:S01]  /*4400*/  HMMA.16816.F32 R8, R72.reuse, R70, R8 ;  /* 0x000000464808723c */ /* 0x040fe20000001808 */
[----:B------:R-:W-:Y:S07]  /*4410*/  LDSM.16.M88.4 R68, [R178+0xe000] ;  /* 0x00e00000b244783b */ /* 0x000fee0000000200 */
[C---:B---3--:R-:W-:Y:S08]  /*4420*/  HMMA.16816.F32 R12, R72.reuse, R76, R12 ;  /* 0x0000004c480c723c */ /* 0x048ff0000000180c */
        /* <DEDUP_REMOVED lines=26> */
[----:B------:R-:W1:Y:S07]  /*45d0*/  LDSM.16.M88.4 R72, [R178+0x10000] ;  /* 0x01000000b248783b */ /* 0x000e6e0000000200 */
[C---:B---3--:R-:W-:Y:S08]  /*45e0*/  HMMA.16816.F32 R12, R68.reuse, R76, R12 ;  /* 0x0000004c440c723c */ /* 0x048ff0000000180c */
[----:B------:R-:W-:Y:S01]  /*45f0*/  HMMA.16816.F32 R16, R68, R78, R16 ;  /* 0x0000004e4410723c */ /* 0x000fe20000001810 */
[----:B------:R-:W3:Y:S07]  /*4600*/  LDSM.16.M88.4 R68, [R171+0x1c800] ;  /* 0x01c80000ab44783b */ /* 0x000eee0000000200 */
[C---:B-1----:R-:W-:Y:S08]  /*4610*/  HMMA.16816.F32 R4, R72.reuse, R80, R4 ;  /* 0x000000504804723c */ /* 0x042ff00000001804 */
[C---:B------:R-:W-:Y:S08]  /*4620*/  HMMA.16816.F32 R8, R72.reuse, R82, R8 ;  /* 0x000000524808723c */ /* 0x040ff00000001808 */
[C---:B---3--:R-:W-:Y:S08]  /*4630*/  HMMA.16816.F32 R12, R72.reuse, R68, R12 ;  /* 0x00000044480c723c */ /* 0x048ff0000000180c */
[C---:B----4-:R-:W-:Y:S01]  /*4640*/  FADD.FTZ R4, -R2.reuse, R4 ;  /* 0x0000000402047221 */ /* 0x050fe20000010100 */
[----:B------:R-:W-:Y:S03]  /*4650*/  HMMA.16816.F32 R16, R72, R70, R16 ;  /* 0x000000464810723c */ /* 0x000fe60000001810 */
[----:B------:R-:W-:Y:S02]  /*4660*/  FADD.FTZ R5, -R2, R5 ;  /* 0x0000000502057221 */ /* 0x000fe40000010100 */
[----:B--2---:R-:W-:Y:S02]  /*4670*/  FADD.FTZ R6, -R0, R6 ;  /* 0x0000000600067221 */ /* 0x004fe40000010100 */
[C---:B------:R-:W-:Y:S02]  /*4680*/  FADD.FTZ R8, -R2.reuse, R8 ;  /* 0x0000000802087221 */ /* 0x040fe40000010100 */
[----:B------:R-:W-:Y:S03]  /*4690*/  FADD.FTZ R9, -R2, R9 ;  /* 0x0000000902097221 */ /* 0x000fe60000010100 */
[C---:B------:R-:W-:Y:S02]  /*46a0*/  FADD.FTZ R7, -R0.reuse, R7 ;  /* 0x0000000700077221 */ /* 0x040fe40000010100 */
[----:B------:R-:W-:Y:S02]  /*46b0*/  FADD.FTZ R10, -R0, R10 ;  /* 0x0000000a000a7221 */ /* 0x000fe40000010100 */
[C---:B------:R-:W-:Y:S02]  /*46c0*/  FADD.FTZ R12, -R2.reuse, R12 ;  /* 0x0000000c020c7221 */ /* 0x040fe40000010100 */
[----:B------:R-:W-:Y:S02]  /*46d0*/  FADD.FTZ R13, -R2, R13 ;  /* 0x0000000d020d7221 */ /* 0x000fe40000010100 */
[----:B------:R-:W-:Y:S02]  /*46e0*/  FMUL.FTZ R71, R92, R12 ;  /* 0x0000000c5c477220 */ /* 0x000fe40000410000 */
[----:B------:R-:W-:Y:S02]  /*46f0*/  FMUL.FTZ R70, R88, R13 ;  /* 0x0000000d58467220 */ /* 0x000fe40000410000 */
[C---:B------:R-:W-:Y:S02]  /*4700*/  FADD.FTZ R16, -R2.reuse, R16 ;  /* 0x0000001002107221 */ /* 0x040fe40000010100 */
[----:B------:R-:W-:Y:S02]  /*4710*/  FADD.FTZ R17, -R2, R17 ;  /* 0x0000001102117221 */ /* 0x000fe40000010100 */
[C---:B------:R-:W-:Y:S02]  /*4720*/  FADD.FTZ R11, -R0.reuse, R11 ;  /* 0x0000000b000b7221 */ /* 0x040fe40000010100 */
[C---:B------:R-:W-:Y:S02]  /*4730*/  FADD.FTZ R13, -R0.reuse, R14 ;  /* 0x0000000e000d7221 */ /* 0x040fe40000010100 */
[C---:B------:R-:W-:Y:S02]  /*4740*/  FADD.FTZ R12, -R0.reuse, R15 ;  /* 0x0000000f000c7221 */ /* 0x040fe40000010100 */
[C---:B------:R-:W-:Y:S02]  /*4750*/  FADD.FTZ R15, -R0.reuse, R18 ;  /* 0x00000012000f7221 */ /* 0x040fe40000010100 */
[----:B------:R-:W-:Y:S02]  /*4760*/  FADD.FTZ R14, -R0, R19 ;  /* 0x00000013000e7221 */ /* 0x000fe40000010100 */
[----:B------:R-:W-:Y:S02]  /*4770*/  FMUL.FTZ R73, R99, R4 ;  /* 0x0000000463497220 */ /* 0x000fe40000410000 */
        /* <DEDUP_REMOVED lines=12> */
[----:B------:R-:W-:Y:S01]  /*4840*/  FMUL.FTZ R14, R89, R14 ;  /* 0x0000000e590e7220 */ /* 0x000fe20000410000 */
[----:B------:R-:W-:-:S05]  /*4850*/  @!P6 BRA `(.L_x_275) ;  /* 0x000004b00000e947 */ /* 0x000fca0003800000 */
[----:B------:R-:W-:Y:S01]  /*4860*/  ISETP.GE.AND P4, PT, R200, c[0x0][0x220], PT ;  /* 0x00008800c8007a0c */ /* 0x000fe20003f86270 */
[----:B------:R-:W-:Y:S01]  /*4870*/  IMAD.MOV.U32 R11, RZ, RZ, c[0x0][0x190] ;  /* 0x00006400ff0b7624 */ /* 0x000fe200078e00ff */
[----:B------:R-:W-:Y:S01]  /*4880*/  ISETP.GE.AND P3, PT, R210, c[0x0][0x220], PT ;  /* 0x00008800d2007a0c */ /* 0x000fe20003f66270 */
[----:B------:R-:W-:Y:S01]  /*4890*/  IMAD.MOV.U32 R18, RZ, RZ, c[0x0][0x194] ;  /* 0x00006500ff127624 */ /* 0x000fe200078e00ff */
[----:B------:R-:W-:Y:S01]  /*48a0*/  ISETP.GE.AND P2, PT, R211, c[0x0][0x220], PT ;  /* 0x00008800d3007a0c */ /* 0x000fe20003f46270 */
[----:B------:R-:W-:Y:S01]  /*48b0*/  IMAD.U32 R3, R11, -0x40, RZ ;  /* 0xffffffc00b037824 */ /* 0x000fe200078e00ff */
[----:B------:R-:W-:Y:S04]  /*48c0*/  LOP3.LUT R4, R199, 0x1, RZ, 0xc0, !PT ;  /* 0x00000001c7047812 */ /* 0x000fe800078ec0ff */
[-C--:B------:R-:W-:Y:S02]  /*48d0*/  LEA R2, P1, R3, R196.reuse, 0x1 ;  /* 0x000000c403027211 */ /* 0x080fe400078208ff */
[----:B------:R-:W-:Y:S02]  /*48e0*/  SHF.R.S32.HI R5, RZ, 0x1f, R3 ;  /* 0x0000001fff057819 */ /* 0x000fe40000011403 */
[----:B------:R-:W-:Y:S02]  /*48f0*/  LEA R0, P5, R11, R3, 0x5 ;  /* 0x000000030b007211 */ /* 0x000fe400078a28ff */
[----:B------:R-:W-:Y:S02]  /*4900*/  LEA.HI.X.SX32 R3, R3, R197, 0x1, P1 ;  /* 0x000000c503037211 */ /* 0x000fe400008f0eff */
[----:B------:R-:W-:Y:S01]  /*4910*/  ISETP.NE.U32.AND P1, PT, R4, 0x1, PT ;  /* 0x000000010400780c */ /* 0x000fe20003f25070 */
[----:B------:R-:W-:Y:S01]  /*4920*/  IMAD.MOV.U32 R4, RZ, RZ, -0x6000 ;  /* 0xffffa000ff047424 */ /* 0x000fe200078e00ff */
[C---:B------:R-:W-:Y:S02]  /*4930*/  LEA.HI.X R5, R11.reuse, R5, R18, 0x5, P5 ;  /* 0x000000050b057211 */ /* 0x040fe400028f2c12 */
[----:B------:R-:W-:Y:S02]  /*4940*/  @!P3 LEA R8, P5, R0, R196, 0x1 ;  /* 0x000000c40008b211 */ /* 0x000fe400078a08ff */
[----:B------:R-:W-:Y:S02]  /*4950*/  SEL R4, R4, 0x6000, !P1 ;  /* 0x0000600004047807 */ /* 0x000fe40004800000 */
[--C-:B------:R-:W-:Y:S02]  /*4960*/  @!P3 LEA.HI.X R9, R0, R197, R5.reuse, 0x1, P5 ;  /* 0x000000c50009b211 */ /* 0x100fe400028f0c05 */
[C---:B------:R-:W-:Y:S01]  /*4970*/  @!P4 LEA R10, P5, R11.reuse, R2, 0x6 ;  /* 0x000000020b0ac211 */ /* 0x040fe200078a30ff */
[--C-:B------:R-:W-:Y:S01]  /*4980*/  IMAD.IADD R190, R190, 0x1, R4.reuse ;  /* 0x00000001bebe7824 */ /* 0x100fe200078e0204 */
[----:B------:R-:W-:Y:S01]  /*4990*/  @!P2 LEA R6, P1, R0, R196, 0x1 ;  /* 0x000000c40006a211 */ /* 0x000fe200078208ff */
[----:B------:R-:W-:Y:S01]  /*49a0*/  IMAD.IADD R192, R192, 0x1, R4 ;  /* 0x00000001c0c07824 */ /* 0x000fe200078e0204 */
[----:B------:R-:W-:Y:S01]  /*49b0*/  @!P4 LEA.HI.X R11, R11, R3, R18, 0x6, P5 ;  /* 0x000000030b0bc211 */ /* 0x000fe200028f3412 */
[----:B------:R-:W-:Y:S01]  /*49c0*/  IMAD.IADD R175, R175, 0x1, R4 ;  /* 0x00000001afaf7824 */ /* 0x000fe200078e0204 */
[----:B------:R1:W-:Y:S01]  /*49d0*/  @P4 STS [R190], RZ ;  /* 0x000000ffbe004388 */ /* 0x0003e20000000800 */
[----:B------:R-:W-:Y:S01]  /*49e0*/  @!P2 LEA.HI.X R7, R0, R197, R5, 0x1, P1 ;  /* 0x000000c50007a211 */ /* 0x000fe200008f0c05 */
[----:B------:R-:W-:Y:S02]  /*49f0*/  IMAD.MOV.U32 R196, RZ, RZ, R2 ;  /* 0x000000ffffc47224 */ /* 0x000fe400078e0002 */
[----:B------:R1:W-:Y:S01]  /*4a00*/  @P4 STS [R190+0x4], RZ ;  /* 0x000004ffbe004388 */ /* 0x0003e20000000800 */
[----:B------:R-:W-:Y:S03]  /*4a10*/  IMAD.MOV.U32 R197, RZ, RZ, R3 ;  /* 0x000000ffffc57224 */ /* 0x000fe600078e0003 */
        /* <DEDUP_REMOVED lines=46> */
[----:B------:R-:W0:Y:S02]  /*4d00*/  LDGDEPBAR ;  /* 0x00000000000079af */ /* 0x000e240000000000 */
.L_x_275:
[----:B-1----:R-:W-:Y:S02]  /*4d10*/  F2FP.PACK_AB R6, R72, R73 ;  /* 0x000000494806723e */ /* 0x002fe400000000ff */
[----:B------:R-:W-:Y:S02]  /*4d20*/  F2FP.PACK_AB R5, R16, R17 ;  /* 0x000000111005723e */ /* 0x000fe400000000ff */
[----:B------:R-:W-:Y:S01]  /*4d30*/  F2FP.PACK_AB R4, R76, R77 ;  /* 0x0000004d4c04723e */ /* 0x000fe200000000ff */
[----:B------:R-:W-:Y:S01]  /*4d40*/  STS [R204+0x1e000], R6 ;  /* 0x01e00006cc007388 */ /* 0x000fe20000000800 */
[----:B------:R-:W-:Y:S02]  /*4d50*/  F2FP.PACK_AB R3, R68, R69 ;  /* 0x000000454403723e */ /* 0x000fe400000000ff */
[----:B------:R-:W-:Y:S02]  /*4d60*/  F2FP.PACK_AB R2, R70, R71 ;  /* 0x000000474602723e */ /* 0x000fe400000000ff */
[----:B------:R-:W-:Y:S01]  /*4d70*/  STS [R204+0x1e400], R5 ;  /* 0x01e40005cc007388 */ /* 0x000fe20000000800 */
[----:B------:R-:W-:Y:S02]  /*4d80*/  F2FP.PACK_AB R0, R12, R13 ;  /* 0x0000000d0c00723e */ /* 0x000fe400000000ff */
[----:B------:R-:W-:Y:S02]  /*4d90*/  F2FP.PACK_AB R8, R74, R75 ;  /* 0x0000004b4a08723e */ /* 0x000fe400000000ff */
[----:B------:R-:W-:Y:S01]  /*4da0*/  STS [R207+0x1e000], R4 ;  /* 0x01e00004cf007388 */ /* 0x000fe20000000800 */
[----:B------:R-:W-:Y:S04]  /*4db0*/  F2FP.PACK_AB R7, R14, R15 ;  /* 0x0000000f0e07723e */ /* 0x000fe800000000ff */
[----:B------:R-:W-:Y:S05]  /*4dc0*/  STS [R207+0x1e400], R3 ;  /* 0x01e40003cf007388 */ /* 0x000fea0000000800 */
[----:B------:R-:W-:Y:S05]  /*4dd0*/  STS [R205+0x1e000], R2 ;  /* 0x01e00002cd007388 */ /* 0x000fea0000000800 */
[----:B------:R1:W-:Y:S05]  /*4de0*/  STS [R205+0x1e400], R0 ;  /* 0x01e40000cd007388 */ /* 0x0003ea0000000800 */
[----:B------:R-:W-:Y:S05]  /*4df0*/  STS [R206+0x1e000], R8 ;  /* 0x01e00008ce007388 */ /* 0x000fea0000000800 */
[----:B------:R-:W-:Y:S05]  /*4e00*/  STS [R206+0x1e400], R7 ;  /* 0x01e40007ce007388 */ /* 0x000fea0000000800 */
[----:B------:R-:W-:Y:S01]  /*4e10*/  BAR.SYNC.DEFER_BLOCKING 0x0 ;  /* 0x0000000000007b1d */ /* 0x000fe20000010000 */
[----:B-1----:R-:W-:Y:S05]  /*4e20*/  IMAD.SHL.U32 R0, R186, 0x2, RZ ;  /* 0x00000002ba007824 */ /* 0x002fea00078e00ff */
[----:B------:R-:W-:Y:S05]  /*4e30*/  LDSM.16.MT88.4 R4, [R174+0x20000] ;  /* 0x02000000ae04783b */ /* 0x000fea0000004200 */
[----:B------:R-:W1:Y:S05]  /*4e40*/  LDSM.16.MT88.4 R8, [R0+0xc000] ;  /* 0x00c000000008783b */ /* 0x000e6a0000004200 */
[----:B------:R-:W2:Y:S05]  /*4e50*/  LDSM.16.MT88.4 R12, [R173+0x20000] ;  /* 0x02000000ad0c783b */ /* 0x000eaa0000004200 */
[----:B------:R-:W3:Y:S05]  /*4e60*/  LDSM.16.MT88.4 R16, [R0+0xe000] ;  /* 0x00e000000010783b */ /* 0x000eea0000004200 */
[----:B------:R-:W4:Y:S05]  /*4e70*/  LDSM.16.MT88.4 R68, [R0+0x10000] ;  /* 0x010000000044783b */ /* 0x000f2a0000004200 */
[----:B------:R-:W-:Y:S05]  /*4e80*/  LDSM.16.MT88.4 R72, [R174+0x20800] ;  /* 0x02080000ae48783b */ /* 0x000fea0000004200 */
[----:B------:R-:W5:Y:S05]  /*4e90*/  LDSM.16.MT88.4 R76, [R0+0xc800] ;  /* 0x00c80000004c783b */ /* 0x000f6a0000004200 */
[----:B------:R-:W3:Y:S05]  /*4ea0*/  LDSM.16.MT88.4 R80, [R173+0x20800] ;  /* 0x02080000ad50783b */ /* 0x000eea0000004200 */
[----:B------:R-:W4:Y:S01]  /*4eb0*/  LDSM.16.MT88.4 R84, [R0+0xe800] ;  /* 0x00e800000054783b */ /* 0x000f220000004200 */
[-C--:B-1----:R-:W-:Y:S04]  /*4ec0*/  HMMA.16816.F32 R20, R4, R8.reuse, R20 ;  /* 0x000000080414723c */ /* 0x082fe80000001814 */
[----:B------:R-:W-:Y:S04]  /*4ed0*/  LDSM.16.MT88.4 R88, [R173+0x21800] ;  /* 0x02180000ad58783b */ /* 0x000fe80000004200 */
[C---:B--2---:R-:W-:Y:S08]  /*4ee0*/  HMMA.16816.F32 R24, R12.reuse, R8, R24 ;  /* 0x000000080c18723c */ /* 0x044ff00000001818 */
[-C--:B------:R-:W-:Y:S08]  /*4ef0*/  HMMA.16816.F32 R28, R12, R10.reuse, R28 ;  /* 0x0000000a0c1c723c */ /* 0x080ff0000000181c */
[C---:B------:R-:W-:Y:S01]  /*4f00*/  HMMA.16816.F32 R32, R4.reuse, R10, R32 ;  /* 0x0000000a0420723c */ /* 0x040fe20000001820 */
[----:B------:R-:W1:Y:S07]  /*4f10*/  LDSM.16.MT88.4 R8, [R0+0x10800] ;  /* 0x010800000008783b */ /* 0x000e6e0000004200 */
[-C--:B---3--:R-:W-:Y:S08]  /*4f20*/  HMMA.16816.F32 R36, R4, R16.reuse, R36 ;  /* 0x000000100424723c */ /* 0x088ff00000001824 */
[C---:B------:R-:W-:Y:S08]  /*4f30*/  HMMA.16816.F32 R40, R12.reuse, R16, R40 ;  /* 0x000000100c28723c */ /* 0x040ff00000001828 */
[-C--:B------:R-:W-:Y:S08]  /*4f40*/  HMMA.16816.F32 R44, R12, R18.reuse, R44 ;  /* 0x000000120c2c723c */ /* 0x080ff0000000182c */
[C---:B------:R-:W-:Y:S01]  /*4f50*/  HMMA.16816.F32 R48, R4.reuse, R18, R48 ;  /* 0x000000120430723c */ /* 0x040fe20000001830 */
[----:B------:R-:W-:Y:S07]  /*4f60*/  LDSM.16.MT88.4 R16, [R173+0x21000] ;  /* 0x02100000ad10783b */ /* 0x000fee0000004200 */
[-C--:B----4-:R-:W-:Y:S08]  /*4f70*/  HMMA.16816.F32 R52, R4, R68.reuse, R52 ;  /* 0x000000440434723c */ /* 0x090ff00000001834 */
[C---:B------:R-:W-:Y:S08]  /*4f80*/  HMMA.16816.F32 R56, R12.reuse, R68, R56 ;  /* 0x000000440c38723c */ /* 0x040ff00000001838 */
[-C--:B------:R-:W-:Y:S01]  /*4f90*/  HMMA.16816.F32 R60, R12, R70.reuse, R60 ;  /* 0x000000460c3c723c */ /* 0x080fe2000000183c */
[----:B------:R-:W-:Y:S07]  /*4fa0*/  LDSM.16.MT88.4 R12, [R0+0xd000] ;  /* 0x00d00000000c783b */ /* 0x000fee0000004200 */
[----:B------:R-:W-:Y:S01]  /*4fb0*/  HMMA.16816.F32 R64, R4, R70, R64 ;  /* 0x000000460440723c */ /* 0x000fe20000001840 */
[----:B------:R-:W2:Y:S05]  /*4fc0*/  LDSM.16.MT88.4 R4, [R174+0x21000] ;  /* 0x02100000ae04783b */ /* 0x000eaa0000004200 */
[----:B------:R-:W3:Y:S02]  /*4fd0*/  LDSM.16.MT88.4 R68, [R0+0xf000] ;  /* 0x00f000000044783b */ /* 0x000ee40000004200 */
[-C--:B-----5:R-:W-:Y:S08]  /*4fe0*/  HMMA.16816.F32 R20, R72, R76.reuse, R20 ;  /* 0x0000004c4814723c */ /* 0x0a0ff00000001814 */
[C---:B------:R-:W-:Y:S08]  /*4ff0*/  HMMA.16816.F32 R24, R80.reuse, R76, R24 ;  /* 0x0000004c5018723c */ /* 0x040ff00000001818 */
[-C--:B------:R-:W-:Y:S08]  /*5000*/  HMMA.16816.F32 R28, R80, R78.reuse, R28 ;  /* 0x0000004e501c723c */ /* 0x080ff0000000181c */
[C---:B------:R-:W-:Y:S01]  /*5010*/  HMMA.16816.F32 R32, R72.reuse, R78, R32 ;  /* 0x0000004e4820723c */ /* 0x040fe20000001820 */
[----:B------:R-:W4:Y:S07]  /*5020*/  LDSM.16.MT88.4 R76, [R0+0x11000] ;  /* 0x01100000004c783b */ /* 0x000f2e0000004200 */
        /* <DEDUP_REMOVED lines=10> */
[----:B------:R-:W5:Y:S05]  /*50d0*/  LDSM.16.MT88.4 R8, [R0+0xf800] ;  /* 0x00f800000008783b */ /* 0x000f6a0000004200 */
[----:B------:R-:W1:Y:S02]  /*50e0*/  LDSM.16.MT88.4 R72, [R0+0x11800] ;  /* 0x011800000048783b */ /* 0x000e640000004200 */
[-C--:B--2---:R-:W-:Y:S03]  /*50f0*/  HMMA.16816.F32 R20, R4, R12.reuse, R20 ;  /* 0x0000000c0414723c */ /* 0x084fe60000001814 */
[----:B------:R-:W-:Y:S05]  /*5100*/  BAR.SYNC.DEFER_BLOCKING 0x0 ;  /* 0x0000000000007b1d */ /* 0x000fea0000010000 */
[C---:B------:R-:W-:Y:S08]  /*5110*/  HMMA.16816.F32 R24, R16.reuse, R12, R24 ;  /* 0x0000000c1018723c */ /* 0x040ff00000001818 */
[-C--:B------:R-:W-:Y:S08]  /*5120*/  HMMA.16816.F32 R28, R16, R14.reuse, R28 ;  /* 0x0000000e101c723c */ /* 0x080ff0000000181c */
[C---:B------:R-:W-:Y:S08]  /*5130*/  HMMA.16816.F32 R32, R4.reuse, R14, R32 ;  /* 0x0000000e0420723c */ /* 0x040ff00000001820 */
[-C--:B---3--:R-:W-:Y:S08]  /*5140*/  HMMA.16816.F32 R36, R4, R68.reuse, R36 ;  /* 0x000000440424723c */ /* 0x088ff00000001824 */
[C---:B------:R-:W-:Y:S08]  /*5150*/  HMMA.16816.F32 R40, R16.reuse, R68, R40 ;  /* 0x000000441028723c */ /* 0x040ff00000001828 */
[-C--:B------:R-:W-:Y:S08]  /*5160*/  HMMA.16816.F32 R44, R16, R70.reuse, R44 ;  /* 0x00000046102c723c */ /* 0x080ff0000000182c */
[C---:B------:R-:W-:Y:S08]  /*5170*/  HMMA.16816.F32 R48, R4.reuse, R70, R48 ;  /* 0x000000460430723c */ /* 0x040ff00000001830 */
[-C--:B----4-:R-:W-:Y:S08]  /*5180*/  HMMA.16816.F32 R52, R4, R76.reuse, R52 ;  /* 0x0000004c0434723c */ /* 0x090ff00000001834 */
[C---:B------:R-:W-:Y:S08]  /*5190*/  HMMA.16816.F32 R56, R16.reuse, R76, R56 ;  /* 0x0000004c1038723c */ /* 0x040ff00000001838 */
[-C--:B------:R-:W-:Y:S08]  /*51a0*/  HMMA.16816.F32 R60, R16, R78.reuse, R60 ;  /* 0x0000004e103c723c */ /* 0x080ff0000000183c */
[----:B------:R-:W-:Y:S08]  /*51b0*/  HMMA.16816.F32 R64, R4, R78, R64 ;  /* 0x0000004e0440723c */ /* 0x000ff00000001840 */
[-C--:B-1----:R-:W-:Y:S08]  /*51c0*/  HMMA.16816.F32 R20, R80, R84.reuse, R20 ;  /* 0x000000545014723c */ /* 0x082ff00000001814 */
[C---:B------:R-:W-:Y:S08]  /*51d0*/  HMMA.16816.F32 R24, R88.reuse, R84, R24 ;  /* 0x000000545818723c */ /* 0x040ff00000001818 */
[-C--:B------:R-:W-:Y:S08]  /*51e0*/  HMMA.16816.F32 R28, R88, R86.reuse, R28 ;  /* 0x00000056581c723c */ /* 0x080ff0000000181c */
[C---:B------:R-:W-:Y:S08]  /*51f0*/  HMMA.16816.F32 R32, R80.reuse, R86, R32 ;  /* 0x000000565020723c */ /* 0x040ff00000001820 */
[-C--:B-----5:R-:W-:Y:S08]  /*5200*/  HMMA.16816.F32 R36, R80, R8.reuse, R36 ;  /* 0x000000085024723c */ /* 0x0a0ff00000001824 */
        /* <DEDUP_REMOVED lines=8> */
[----:B------:R-:W-:Y:S01]  /*5290*/  IMAD.MOV.U32 R11, RZ, RZ, c[0x0][0x370] ;  /* 0x0000dc00ff0b7624 */ /* 0x000fe200078e00ff */
[----:B------:R-:W-:Y:S01]  /*52a0*/  ISETP.GE.AND P4, PT, R200, c[0x0][0x220], PT ;  /* 0x00008800c8007a0c */ /* 0x000fe20003f86270 */
[----:B------:R-:W-:Y:S01]  /*52b0*/  IMAD.MOV.U32 R12, RZ, RZ, c[0x0][0x374] ;  /* 0x0000dd00ff0c7624 */ /* 0x000fe200078e00ff */
[----:B------:R-:W-:Y:S01]  /*52c0*/  ISETP.GE.AND P3, PT, R210, c[0x0][0x220], PT ;  /* 0x00008800d2007a0c */ /* 0x000fe20003f66270 */
[----:B------:R-:W-:Y:S01]  /*52d0*/  IMAD.U32 R3, R11, -0x40, RZ ;  /* 0xffffffc00b037824 */ /* 0x000fe200078e00ff */
[----:B------:R-:W-:Y:S04]  /*52e0*/  ISETP.GE.AND P2, PT, R211, c[0x0][0x220], PT ;  /* 0x00008800d3007a0c */ /* 0x000fe80003f46270 */
[-C--:B------:R-:W-:Y:S02]  /*52f0*/  LEA R2, P1, R3, R194.reuse, 0x1 ;  /* 0x000000c203027211 */ /* 0x080fe400078208ff */
[----:B------:R-:W-:Y:S02]  /*5300*/  SHF.R.S32.HI R5, RZ, 0x1f, R3 ;  /* 0x0000001fff057819 */ /* 0x000fe40000011403 */
[----:B------:R-:W-:Y:S01]  /*5310*/  LEA R4, P5, R11, R3, 0x5 ;  /* 0x000000030b047211 */ /* 0x000fe200078a28ff */
[----:B------:R1:W-:Y:S01]  /*5320*/  @P4 STS.128 [R191+0xc000], RZ ;  /* 0x00c000ffbf004388 */ /* 0x0003e20000000c00 */
[----:B------:R-:W-:Y:S02]  /*5330*/  LEA.HI.X.SX32 R3, R3, R195, 0x1, P1 ;  /* 0x000000c303037211 */ /* 0x000fe400008f0eff */
[C---:B------:R-:W-:Y:S02]  /*5340*/  LEA.HI.X R5, R11.reuse, R5, R12, 0x5, P5 ;  /* 0x000000050b057211 */ /* 0x040fe400028f2c0c */
[CC--:B------:R-:W-:Y:S01]  /*5350*/  @!P3 LEA R8, P5, R4.reuse, R194.reuse, 0x1 ;  /* 0x000000c20408b211 */ /* 0x0c0fe200078a08ff */
[----:B------:R-:W-:Y:S01]  /*5360*/  @!PT LDS RZ, [RZ] ;  /* 0x00000000fffff984 */ /* 0x000fe20000000800 */
[----:B------:R-:W-:Y:S01]  /*5370*/  @!PT LDS RZ, [RZ] ;  /* 0x00000000fffff984 */ /* 0x000fe20000000800 */
[----:B------:R-:W-:Y:S01]  /*5380*/  @!PT LDS RZ, [RZ] ;  /* 0x00000000fffff984 */ /* 0x000fe20000000800 */
[----:B------:R1:W-:Y:S01]  /*5390*/  @!P4 LDGSTS.E.BYPASS.LTC128B.128 [R191+0xc000], [R2.64] ;  /* 0x0c00000002bfcfae */ /* 0x0003e2000b901d46 */
[C---:B------:R-:W-:Y:S01]  /*53a0*/  @!P2 LEA R6, P1, R4.reuse, R194, 0x1 ;  /* 0x000000c20406a211 */ /* 0x040fe200078208ff */
[----:B------:R-:W-:Y:S01]  /*53b0*/  IMAD.MOV.U32 R194, RZ, RZ, R2 ;  /* 0x000000ffffc27224 */ /* 0x000fe200078e0002 */
[CCC-:B------:R-:W-:Y:S01]  /*53c0*/  @!P3 LEA.HI.X R9, R4.reuse, R195.reuse, R5.reuse, 0x1, P5 ;  /* 0x000000c30409b211 */ /* 0x1c0fe200028f0c05 */
[----:B------:R1:W-:Y:S01]  /*53d0*/  @P3 STS.128 [R191+0xe000], RZ ;  /* 0x00e000ffbf003388 */ /* 0x0003e20000000c00 */
[C---:B------:R-:W-:Y:S02]  /*53e0*/  @!P4 LEA R10, P5, R11.reuse, R2, 0x6 ;  /* 0x000000020b0ac211 */ /* 0x040fe400078a30ff */
[----:B------:R-:W-:Y:S01]  /*53f0*/  @!P2 LEA.HI.X R7, R4, R195, R5, 0x1, P1 ;  /* 0x000000c30407a211 */ /* 0x000fe200008f0c05 */
[----:B------:R-:W-:Y:S01]  /*5400*/  @!PT LDS RZ, [RZ] ;  /* 0x00000000fffff984 */ /* 0x000fe20000000800 */
[----:B------:R-:W-:Y:S01]  /*5410*/  @!PT LDS RZ, [RZ] ;  /* 0x00000000fffff984 */ /* 0x000fe20000000800 */
[----:B------:R-:W-:Y:S01]  /*5420*/  @!PT LDS RZ, [RZ] ;  /* 0x00000000fffff984 */ /* 0x000fe20000000800 */
[----:B------:R1:W-:Y:S01]  /*5430*/  @!P3 LDGSTS.E.BYPASS.LTC128B.128 [R191+0xe000], [R2.64+0x80] ;  /* 0x0e00008002bfbfae */ /* 0x0003e2000b901d46 */
[----:B------:R-:W-:Y:S01]  /*5440*/  @!P4 LEA.HI.X R11, R11, R3, R12, 0x6, P5 ;  /* 0x000000030b0bc211 */ /* 0x000fe200028f340c */
[----:B------:R-:W-:Y:S02]  /*5450*/  IMAD.MOV.U32 R195, RZ, RZ, R3 ;  /* 0x000000ffffc37224 */ /* 0x000fe400078e0003 */
        /* <DEDUP_REMOVED lines=20> */
[----:B------:R-:W0:Y:S02]  /*55a0*/  LDGDEPBAR ;  /* 0x00000000000079af */ /* 0x000e240000000000 */
.L_x_276:
[----:B------:R-:W-:Y:S01]  /*55b0*/  LDSM.16.M88.4 R96, [R181] ;  /* 0x00000000b560783b */ /* 0x000fe20000000200 */
[CC--:B-1----:R-:W-:Y:S03]  /*55c0*/  LEA R2, P2, R198.reuse, R188.reuse, 0x2 ;  /* 0x000000bcc6027211 */ /* 0x0c2fe600078410ff */
[----:B------:R-:W1:Y:S01]  /*55d0*/  LDSM.16.MT88.4 R16, [R0+0x12000] ;  /* 0x012000000010783b */ /* 0x000e620000004200 */
[----:B------:R-:W-:Y:S03]  /*55e0*/  LEA.HI.X.SX32 R3, R198, R189, 0x2, P2 ;  /* 0x000000bdc6037211 */ /* 0x000fe600010f16ff */
[----:B------:R-:W2:Y:S04]  /*55f0*/  LDSM.16.M88.4 R92, [R181+0x1000] ;  /* 0x00100000b55c783b */ /* 0x000ea80000000200 */
[----:B------:R-:W3:Y:S04]  /*5600*/  LDSM.16.MT88.4 R80, [R0+0x14000] ;  /* 0x014000000050783b */ /* 0x000ee80000004200 */
[----:B------:R-:W4:Y:S04]  /*5610*/  LDSM.16.MT88.4 R148, [R0+0x16000] ;  /* 0x016000000094783b */ /* 0x000f280000004200 */
[----:B------:R-:W-:Y:S04]  /*5620*/  LDSM.16.M88.4 R152, [R182] ;  /* 0x00000000b698783b */ /* 0x000fe80000000200 */
[----:B------:R-:W3:Y:S04]  /*5630*/  LDSM.16.MT88.4 R156, [R0+0x12800] ;  /* 0x01280000009c783b */ /* 0x000ee80000004200 */
[----:B------:R-:W3:Y:S04]  /*5640*/  LDSM.16.M88.4 R160, [R182+0x1000] ;  /* 0x00100000b6a0783b */ /* 0x000ee80000000200 */
[----:B------:R-:W-:Y:S01]  /*5650*/  LDSM.16.MT88.4 R164, [R0+0x16800] ;  /* 0x0168000000a4783b */ /* 0x000fe20000004200 */
[-C--:B-1----:R-:W-:Y:S08]  /*5660*/  HMMA.16816.F32 R4, R96, R16.reuse, RZ ;  /* 0x000000106004723c */ /* 0x082ff000000018ff */
[C---:B--2---:R-:W-:Y:S08]  /*5670*/  HMMA.16816.F32 R8, R92.reuse, R16, RZ ;  /* 0x000000105c08723c */ /* 0x044ff000000018ff */
[-C--:B------:R-:W-:Y:S08]  /*5680*/  HMMA.16816.F32 R12, R92, R18.reuse, RZ ;  /* 0x000000125c0c723c */ /* 0x080ff000000018ff */
[C---:B------:R-:W-:Y:S08]  /*5690*/  HMMA.16816.F32 R16, R96.reuse, R18, RZ ;  /* 0x000000126010723c */ /* 0x040ff000000018ff */
[-C--:B---3--:R-:W-:Y:S08]  /*56a0*/  HMMA.16816.F32 R68, R96, R80.reuse, RZ ;  /* 0x000000506044723c */ /* 0x088ff000000018ff */
[C---:B------:R-:W-:Y:S08]  /*56b0*/  HMMA.16816.F32 R72, R92.reuse, R80, RZ ;  /* 0x000000505c48723c */ /* 0x040ff000000018ff */
[-C--:B------:R-:W-:Y:S08]  /*56c0*/  HMMA.16816.F32 R76, R92, R82.reuse, RZ ;  /* 0x000000525c4c723c */ /* 0x080ff000000018ff */
[C---:B------:R-:W-:Y:S08]  /*56d0*/  HMMA.16816.F32 R80, R96.reuse, R82, RZ ;  /* 0x000000526050723c */ /* 0x040ff000000018ff */
[-C--:B----4-:R-:W-:Y:S08]  /*56e0*/  HMMA.16816.F32 R84, R96, R148.reuse, RZ ;  /* 0x000000946054723c */ /* 0x090ff000000018ff */
[C---:B------:R-:W-:Y:S08]  /*56f0*/  HMMA.16816.F32 R88, R92.reuse, R148, RZ ;  /* 0x000000945c58723c */ /* 0x040ff000000018ff */
[-C--:B------:R-:W-:Y:S08]  /*5700*/  HMMA.16816.F32 R92, R92, R150.reuse, RZ ;  /* 0x000000965c5c723c */ /* 0x080ff000000018ff */
[----:B------:R-:W-:Y:S01]  /*5710*/  HMMA.16816.F32 R96, R96, R150, RZ ;  /* 0x000000966060723c */ /* 0x000fe200000018ff */
[----:B------:R-:W1:Y:S07]  /*5720*/  LDSM.16.MT88.4 R148, [R0+0x14800] ;  /* 0x014800000094783b */ /* 0x000e6e0000004200 */
[-C--:B------:R-:W-:Y:S08]  /*5730*/  HMMA.16816.F32 R4, R152, R156.reuse, R4 ;  /* 0x0000009c9804723c */ /* 0x080ff00000001804 */
[C---:B------:R-:W-:Y:S08]  /*5740*/  HMMA.16816.F32 R8, R160.reuse, R156, R8 ;  /* 0x0000009ca008723c */ /* 0x040ff00000001808 */
[-C--:B------:R-:W-:Y:S08]  /*5750*/  HMMA.16816.F32 R12, R160, R158.reuse, R12 ;  /* 0x0000009ea00c723c */ /* 0x080ff0000000180c */
[C---:B------:R-:W-:Y:S01]  /*5760*/  HMMA.16816.F32 R16, R152.reuse, R158, R16 ;  /* 0x0000009e9810723c */ /* 0x040fe20000001810 */
[----:B------:R-:W-:Y:S07]  /*5770*/  LDSM.16.MT88.4 R156, [R0+0x13000] ;  /* 0x01300000009c783b */ /* 0x000fee0000004200 */
[-C--:B-1----:R-:W-:Y:S08]  /*5780*/  HMMA.16816.F32 R68, R152, R148.reuse, R68 ;  /* 0x000000949844723c */ /* 0x082ff00000001844 */
[C---:B------:R-:W-:Y:S08]  /*5790*/  HMMA.16816.F32 R72, R160.reuse, R148, R72 ;  /* 0x00000094a048723c */ /* 0x040ff00000001848 */
[-C--:B------:R-:W-:Y:S08]  /*57a0*/  HMMA.16816.F32 R76, R160, R150.reuse, R76 ;  /* 0x00000096a04c723c */ /* 0x080ff0000000184c */
[C---:B------:R-:W-:Y:S01]  /*57b0*/  HMMA.16816.F32 R80, R152.reuse, R150, R80 ;  /* 0x000000969850723c */ /* 0x040fe20000001850 */
[----:B------:R-:W1:Y:S07]  /*57c0*/  LDSM.16.M88.4 R148, [R183] ;  /* 0x00000000b794783b */ /* 0x000e6e0000000200 */
[-C--:B------:R-:W-:Y:S08]  /*57d0*/  HMMA.16816.F32 R84, R152, R164.reuse, R84 ;  /* 0x000000a49854723c */ /* 0x080ff00000001854 */
[C---:B------:R-:W-:Y:S08]  /*57e0*/  HMMA.16816.F32 R88, R160.reuse, R164, R88 ;  /* 0x000000a4a058723c */ /* 0x040ff00000001858 */
[-C--:B------:R-:W-:Y:S01]  /*57f0*/  HMMA.16816.F32 R92, R160, R166.reuse, R92 ;  /* 0x000000a6a05c723c */ /* 0x080fe2000000185c */
[----:B------:R-:W2:Y:S07]  /*5800*/  LDSM.16.M88.4 R160, [R183+0x1000] ;  /* 0x00100000b7a0783b */ /* 0x000eae0000000200 */
[----:B------:R-:W-:Y:S01]  /*5810*/  HMMA.16816.F32 R96, R152, R166, R96 ;  /* 0x000000a69860723c */ /* 0x000fe20000001860 */
[----:B------:R-:W3:Y:S04]  /*5820*/  LDSM.16.MT88.4 R152, [R0+0x15000] ;  /* 0x015000000098783b */ /* 0x000ee80000004200 */
[----:B------:R-:W4:Y:S03]  /*5830*/  LDSM.16.MT88.4 R164, [R0+0x17000] ;  /* 0x0170000000a4783b */ /* 0x000f260000004200 */
[-C--:B-1----:R-:W-:Y:S08]  /*5840*/  HMMA.16816.F32 R4, R148, R156.reuse, R4 ;  /* 0x0000009c9404723c */ /* 0x082ff00000001804 */
[C---:B--2---:R-:W-:Y:S08]  /*5850*/  HMMA.16816.F32 R8, R160.reuse, R156, R8 ;  /* 0x0000009ca008723c */ /* 0x044ff00000001808 */
[-C--:B------:R-:W-:Y:S08]  /*5860*/  HMMA.16816.F32 R12, R160, R158.reuse, R12 ;  /* 0x0000009ea00c723c */ /* 0x080ff0000000180c */
[C---:B------:R-:W-:Y:S01]  /*5870*/  HMMA.16816.F32 R16, R148.reuse, R158, R16 ;  /* 0x0000009e9410723c */ /* 0x040fe20000001810 */
[----:B------:R-:W-:Y:S07]  /*5880*/  LDSM.16.MT88.4 R156, [R0+0x13800] ;  /* 0x01380000009c783b */ /* 0x000fee0000004200 */
[-C--:B---3--:R-:W-:Y:S08]  /*5890*/  HMMA.16816.F32 R68, R148, R152.reuse, R68 ;  /* 0x000000989444723c */ /* 0x088ff00000001844 */
[C---:B------:R-:W-:Y:S08]  /*58a0*/  HMMA.16816.F32 R72, R160.reuse, R152, R72 ;  /* 0x00000098a048723c */ /* 0x040ff00000001848 */
[-C--:B------:R-:W-:Y:S08]  /*58b0*/  HMMA.16816.F32 R76, R160, R154.reuse, R76 ;  /* 0x0000009aa04c723c */ /* 0x080ff0000000184c */
[C---:B------:R-:W-:Y:S01]  /*58c0*/  HMMA.16816.F32 R80, R148.reuse, R154, R80 ;  /* 0x0000009a9450723c */ /* 0x040fe20000001850 */
[----:B------:R-:W1:Y:S07]  /*58d0*/  LDSM.16.M88.4 R152, [R184] ;  /* 0x00000000b898783b */ /* 0x000e6e0000000200 */
[-C--:B----4-:R-:W-:Y:S08]  /*58e0*/  HMMA.16816.F32 R84, R148, R164.reuse, R84 ;  /* 0x000000a49454723c */ /* 0x090ff00000001854 */
[C---:B------:R-:W-:Y:S08]  /*58f0*/  HMMA.16816.F32 R88, R160.reuse, R164, R88 ;  /* 0x000000a4a058723c */ /* 0x040ff00000001858 */
[-C--:B------:R-:W-:Y:S01]  /*5900*/  HMMA.16816.F32 R92, R160, R166.reuse, R92 ;  /* 0x000000a6a05c723c */ /* 0x080fe2000000185c */
[----:B------:R-:W2:Y:S07]  /*5910*/  LDSM.16.M88.4 R160, [R184+0x1000] ;  /* 0x00100000b8a0783b */ /* 0x000eae0000000200 */
[----:B------:R-:W-:Y:S01]  /*5920*/  HMMA.16816.F32 R96, R148, R166, R96 ;  /* 0x000000a69460723c */ /* 0x000fe20000001860 */
[----:B------:R-:W3:Y:S04]  /*5930*/  LDSM.16.MT88.4 R148, [R0+0x15800] ;  /* 0x015800000094783b */ /* 0x000ee80000004200 */
[----:B------:R4:W3:Y:S03]  /*5940*/  LDSM.16.MT88.4 R164, [R0+0x17800] ;  /* 0x0178000000a4783b */ /* 0x0008e60000004200 */
[-C--:B-1----:R-:W-:Y:S01]  /*5950*/  HMMA.16816.F32 R4, R152, R156.reuse, R4 ;  /* 0x0000009c9804723c */ /* 0x082fe20000001804 */
[----:B----4-:R-:W-:Y:S04]  /*5960*/  IMAD.MOV.U32 R0, RZ, RZ, c[0x0][0x22c] ;  /* 0x00008b00ff007624 */ /* 0x010fe800078e00ff */
[----:B------:R-:W-:Y:S03]  /*5970*/  IMAD R0, R0, c[0x0][0x1c0], RZ ;  /* 0x0000700000007a24 */ /* 0x000fe600078e02ff */
[C---:B--2---:R-:W-:Y:S04]  /*5980*/  HMMA.16816.F32 R8, R160.reuse, R156, R8 ;  /* 0x0000009ca008723c */ /* 0x044fe80000001808 */
[----:B------:R-:W-:Y:S03]  /*5990*/  IMAD R0, R0, 0x30, RZ ;  /* 0x0000003000007824 */ /* 0x000fe600078e02ff */
[----:B------:R-:W-:Y:S01]  /*59a0*/  IMAD.MOV.U32 R156, RZ, RZ, c[0x0][0x22c] ;  /* 0x00008b00ff9c7624 */ /* 0x000fe200078e00ff */
[-C--:B------:R-:W-:Y:S01]  /*59b0*/  HMMA.16816.F32 R12, R160, R158.reuse, R12 ;  /* 0x0000009ea00c723c */ /* 0x080fe2000000180c */
[----:B------:R-:W-:Y:S03]  /*59c0*/  IMAD.MOV.U32 R157, RZ, RZ, c[0x0][0x22c] ;  /* 0x00008b00ff9d7624 */ /* 0x000fe600078e00ff */
[----:B------:R-:W-:Y:S02]  /*59d0*/  IMAD R156, R156, c[0x0][0x1c0], RZ ;  /* 0x000070009c9c7a24 */ /* 0x000fe400078e02ff */
[----:B------:R-:W-:Y:S02]  /*59e0*/  IMAD R157, R157, c[0x0][0x1c0], RZ ;  /* 0x000070009d9d7a24 */ /* 0x000fe400078e02ff */
[C---:B------:R-:W-:Y:S04]  /*59f0*/  HMMA.16816.F32 R16, R152.reuse, R158, R16 ;  /* 0x0000009e9810723c */ /* 0x040fe80000001810 */
[----:B------:R-:W-:Y:S02]  /*5a00*/  IMAD.SHL.U32 R156, R156, 0x20, RZ ;  /* 0x000000209c9c7824 */ /* 0x000fe400078e00ff */
[----:B------:R-:W-:Y:S02]  /*5a10*/  IMAD R157, R157, 0x28, RZ ;  /* 0x000000289d9d7824 */ /* 0x000fe400078e02ff */
[-C--:B---3--:R-:W-:Y:S01]  /*5a20*/  HMMA.16816.F32 R68, R152, R148.reuse, R68 ;  /* 0x000000949844723c */ /* 0x088fe20000001844 */
[----:B------:R-:W-:Y:S04]  /*5a30*/  IMAD.MOV.U32 R159, RZ, RZ, c[0x0][0x22c] ;  /* 0x00008b00ff9f7624 */ /* 0x000fe800078e00ff */
[----:B------:R-:W-:Y:S03]  /*5a40*/  IMAD R159, R159, c[0x0][0x1c0], RZ ;  /* 0x000070009f9f7a24 */ /* 0x000fe600078e02ff */
[C---:B------:R-:W-:Y:S04]  /*5a50*/  HMMA.16816.F32 R72, R160.reuse, R148, R72 ;  /* 0x00000094a048723c */ /* 0x040fe80000001848 */
[----:B------:R-:W-:Y:S03]  /*5a60*/  IMAD R159, R159, 0x18, RZ ;  /* 0x000000189f9f7824 */ /* 0x000fe600078e02ff */
[----:B------:R-:W-:Y:S01]  /*5a70*/  @P6 IADD3 R148, P1, R230, R209, RZ ;  /* 0x000000d1e6946210 */ /* 0x000fe20007f3e0ff */
[-C--:B------:R-:W-:Y:S04]  /*5a80*/  HMMA.16816.F32 R76, R160, R150.reuse, R76 ;  /* 0x00000096a04c723c */ /* 0x080fe8000000184c */
[----:B------:R-:W-:Y:S04]  /*5a90*/  @P6 IMAD.X R149, R229, 0x1, R208, P1 ;  /* 0x00000001e5956824 */ /* 0x000fe800008e06d0 */
[C---:B------:R-:W-:Y:S01]  /*5aa0*/  HMMA.16816.F32 R80, R152.reuse, R150, R80 ;  /* 0x000000969850723c */ /* 0x040fe20000001850 */
[----:B------:R1:W5:Y:S04]  /*5ab0*/  @P6 LDG.E R202, [R148.64+-0x100] ;  /* 0xffff000694ca6981 */ /* 0x000368000c1e1900 */
[----:B------:R1:W5:Y:S03]  /*5ac0*/  @P6 LDG.E R203, [R148.64+-0xe0] ;  /* 0xffff200694cb6981 */ /* 0x000366000c1e1900 */
[-C--:B------:R-:W-:Y:S01]  /*5ad0*/  HMMA.16816.F32 R84, R152, R164.reuse, R84 ;  /* 0x000000a49854723c */ /* 0x080fe20000001854 */
[----:B------:R2:W-:Y:S04]  /*5ae0*/  RED.E.ADD.F32.FTZ.RN.STRONG.GPU [R188.64], R4 ;  /* 0x00000004bc00798e */ /* 0x0005e8000c10e786 */
[----:B------:R3:W-:Y:S03]  /*5af0*/  RED.E.ADD.F32.FTZ.RN.STRONG.GPU [R2.64], R5 ;  /* 0x000000050200798e */ /* 0x0007e6000c10e786 */
[C---:B------:R-:W-:Y:S08]  /*5b00*/  HMMA.16816.F32 R88, R160.reuse, R164, R88 ;  /* 0x000000a4a058723c */ /* 0x040ff00000001858 */
[-C--:B------:R-:W-:Y:S04]  /*5b10*/  HMMA.16816.F32 R92, R160, R166.reuse, R92 ;  /* 0x000000a6a05c723c */ /* 0x080fe8000000185c */
[CC--:B-1----:R-:W-:Y:S04]  /*5b20*/  LEA R148, P1, R231.reuse, R188.reuse, 0x2 ;  /* 0x000000bce7947211 */ /* 0x0c2fe800078210ff */
[----:B------:R-:W-:Y:S04]  /*5b30*/  HMMA.16816.F32 R96, R152, R166, R96 ;  /* 0x000000a69860723c */ /* 0x000fe80000001860 */
[-C--:B------:R-:W-:Y:S02]  /*5b40*/  LEA.HI.X.SX32 R149, R231, R189.reuse, 0x2, P1 ;  /* 0x000000bde7957211 */ /* 0x080fe400008f16ff */
[CC--:B--2---:R-:W-:Y:S02]  /*5b50*/  LEA R4, P2, R159.reuse, R188.reuse, 0x2 ;  /* 0x000000bc9f047211 */ /* 0x0c4fe400078410ff */
[CC--:B------:R-:W-:Y:S01]  /*5b60*/  LEA R150, P1, R156.reuse, R188.reuse, 0x2 ;  /* 0x000000bc9c967211 */ /* 0x0c0fe200078210ff */
[----:B------:R1:W-:Y:S03]  /*5b70*/  RED.E.ADD.F32.FTZ.RN.STRONG.GPU [R148.64], R6 ;  /* 0x000000069400798e */ /* 0x0003e6000c10e786 */
[-C--:B---3--:R-:W-:Y:S02]  /*5b80*/  LEA.HI.X.SX32 R5, R159, R189.reuse, 0x2, P2 ;  /* 0x000000bd9f057211 */ /* 0x088fe400010f16ff */
[-C--:B------:R-:W-:Y:S03]  /*5b90*/  LEA.HI.X.SX32 R151, R156, R189.reuse, 0x2, P1 ;  /* 0x000000bd9c977211 */ /* 0x080fe600008f16ff */
[----:B------:R2:W-:Y:S04]  /*5ba0*/  RED.E.ADD.F32.FTZ.RN.STRONG.GPU [R4.64], R7 ;  /* 0x000000070400798e */ /* 0x0005e8000c10e786 */
[----:B------:R3:W-:Y:S01]  /*5bb0*/  RED.E.ADD.F32.FTZ.RN.STRONG.GPU [R150.64], R8 ;  /* 0x000000089600798e */ /* 0x0007e2000c10e786 */
[CC--:B-1----:R-:W-:Y:S02]  /*5bc0*/  LEA R148, P3, R157.reuse, R188.reuse, 0x2 ;  /* 0x000000bc9d947211 */ /* 0x0c2fe400078610ff */
[CC--:B------:R-:W-:Y:S02]  /*5bd0*/  LEA R6, P2, R0.reuse, R188.reuse, 0x2 ;  /* 0x000000bc00067211 */ /* 0x0c0fe400078410ff */
[-C--:B------:R-:W-:Y:S02]  /*5be0*/  LEA.HI.X.SX32 R149, R157, R189.reuse, 0x2, P3 ;  /* 0x000000bd9d957211 */ /* 0x080fe400018f16ff */
[CC--:B--2---:R-:W-:Y:S03]  /*5bf0*/  LEA R4, P1, R251.reuse, R188.reuse, 0x2 ;  /* 0x000000bcfb047211 */ /* 0x0c4fe600078210ff */
[----:B------:R1:W-:Y:S01]  /*5c00*/  RED.E.ADD.F32.FTZ.RN.STRONG.GPU [R148.64], R9 ;  /* 0x000000099400798e */ /* 0x0003e2000c10e786 */
[-C--:B------:R-:W-:Y:S01]  /*5c10*/  LEA.HI.X.SX32 R7, R0, R189.reuse, 0x2, P2 ;  /* 0x000000bd00077211 */ /* 0x080fe200010f16ff */
[----:B------:R-:W-:Y:S01]  /*5c20*/  IMAD.IADD R0, R198, 0x1, R241 ;  /* 0x00000001c6007824 */ /* 0x000fe200078e02f1 */
[-C--:B------:R-:W-:Y:S02]  /*5c30*/  LEA.HI.X.SX32 R5, R251, R189.reuse, 0x2, P1 ;  /* 0x000000bdfb057211 */ /* 0x080fe400008f16ff */
[CC--:B---3--:R-:W-:Y:S01]  /*5c40*/  LEA R8, P1, R248.reuse, R188.reuse, 0x2 ;  /* 0x000000bcf8087211 */ /* 0x0c8fe200078210ff */
[----:B------:R2:W-:Y:S04]  /*5c50*/  RED.E.ADD.F32.FTZ.RN.STRONG.GPU [R6.64], R10 ;  /* 0x0000000a0600798e */ /* 0x0005e8000c10e786 */
[----:B------:R3:W-:Y:S04]  /*5c60*/  RED.E.ADD.F32.FTZ.RN.STRONG.GPU [R4.64], R11 ;  /* 0x0000000b0400798e */ /* 0x0007e8000c10e786 */
[----:B------:R-:W-:Y:S04]  /*5c70*/  RED.E.ADD.F32.FTZ.RN.STRONG.GPU [R188.64+0x80], R16 ;  /* 0x00008010bc00798e */ /* 0x000fe8000c10e786 */
[----:B------:R-:W-:Y:S01]  /*5c80*/  RED.E.ADD.F32.FTZ.RN.STRONG.GPU [R2.64+0x80], R17 ;  /* 0x000080110200798e */ /* 0x000fe2000c10e786 */
[-C--:B-1----:R-:W-:Y:S05]  /*5c90*/  LEA.HI.X.SX32 R9, R248, R189.reuse, 0x2, P1 ;  /* 0x000000bdf8097211 */ /* 0x082fea00008f16ff */
[----:B------:R1:W-:Y:S01]  /*5ca0*/  RED.E.ADD.F32.FTZ.RN.STRONG.GPU [R8.64], R18 ;  /* 0x000000120800798e */ /* 0x0003e2000c10e786 */
[CC--:B--2---:R-:W-:Y:S02]  /*5cb0*/  LEA R6, P2, R241.reuse, R188.reuse, 0x2 ;  /* 0x000000bcf1067211 */ /* 0x0c4fe400078410ff */
[CC--:B------:R-:W-:Y:S02]  /*5cc0*/  LEA R10, P1, R0.reuse, R188.reuse, 0x2 ;  /* 0x000000bc000a7211 */ /* 0x0c0fe400078210ff */
[-C--:B------:R-:W-:Y:S02]  /*5cd0*/  LEA.HI.X.SX32 R7, R241, R189.reuse, 0x2, P2 ;  /* 0x000000bdf1077211 */ /* 0x080fe400010f16ff */
[-C--:B---3--:R-:W-:Y:S01]  /*5ce0*/  LEA.HI.X.SX32 R11, R0, R189.reuse, 0x2, P1 ;  /* 0x000000bd000b7211 */ /* 0x088fe200008f16ff */
[----:B------:R-:W-:Y:S01]  /*5cf0*/  IMAD.IADD R0, R198, 0x1, R240 ;  /* 0x00000001c6007824 */ /* 0x000fe200078e02f0 */
[CC--:B------:R-:W-:Y:S01]  /*5d00*/  LEA R4, P2, R222.reuse, R188.reuse, 0x2 ;  /* 0x000000bcde047211 */ /* 0x0c0fe200078410ff */
[----:B------:R2:W-:Y:S03]  /*5d10*/  RED.E.ADD.F32.FTZ.RN.STRONG.GPU [R6.64], R19 ;  /* 0x000000130600798e */ /* 0x0005e6000c10e786 */
[-C--:B------:R-:W-:Y:S01]  /*5d20*/  LEA.HI.X.SX32 R5, R222, R189.reuse, 0x2, P2 ;  /* 0x000000bdde057211 */ /* 0x080fe200010f16ff */
[----:B------:R-:W-:Y:S04]  /*5d30*/  RED.E.ADD.F32.FTZ.RN.STRONG.GPU [R10.64], R12 ;  /* 0x0000000c0a00798e */ /* 0x000fe8000c10e786 */
[----:B------:R-:W-:Y:S01]  /*5d40*/  LDSM.16.MT88.4 R16, [R168+0x2000] ;  /* 0x00200000a810783b */ /* 0x000fe20000004200 */
[CC--:B-1----:R-:W-:Y:S04]  /*5d50*/  LEA R8, P3, R223.reuse, R188.reuse, 0x2 ;  /* 0x000000bcdf087211 */ /* 0x0c2fe800078610ff */
[-C--:B------:R-:W-:Y:S05]  /*5d60*/  LEA.HI.X.SX32 R9, R223, R189.reuse, 0x2, P3 ;  /* 0x000000bddf097211 */ /* 0x080fea00018f16ff */
[----:B------:R1:W-:Y:S01]  /*5d70*/  RED.E.ADD.F32.FTZ.RN.STRONG.GPU [R8.64], R13 ;  /* 0x0000000d0800798e */ /* 0x0003e2000c10e786 */
[CC--:B--2---:R-:W-:Y:S03]  /*5d80*/  LEA R6, P1, R228.reuse, R188.reuse, 0x2 ;  /* 0x000000bce4067211 */ /* 0x0c4fe600078210ff */
[----:B------:R2:W-:Y:S01]  /*5d90*/  RED.E.ADD.F32.FTZ.RN.STRONG.GPU [R4.64], R14 ;  /* 0x0000000e0400798e */ /* 0x0005e2000c10e786 */
[-C--:B------:R-:W-:Y:S05]  /*5da0*/  LEA.HI.X.SX32 R7, R228, R189.reuse, 0x2, P1 ;  /* 0x000000bde4077211 */ /* 0x080fea00008f16ff */
[----:B------:R3:W-:Y:S04]  /*5db0*/  RED.E.ADD.F32.FTZ.RN.STRONG.GPU [R6.64], R15 ;  /* 0x0000000f0600798e */ /* 0x0007e8000c10e786 */
[----:B------:R-:W-:Y:S04]  /*5dc0*/  RED.E.ADD.F32.FTZ.RN.STRONG.GPU [R188.64+0x100], R68 ;  /* 0x00010044bc00798e */ /* 0x000fe8000c10e786 */
[----:B------:R-:W-:Y:S04]  /*5dd0*/  RED.E.ADD.F32.FTZ.RN.STRONG.GPU [R2.64+0x100], R69 ;  /* 0x000100450200798e */ /* 0x000fe8000c10e786 */
[----:B------:R-:W-:Y:S01]  /*5de0*/  LDSM.16.MT88.4 R12, [R173+0x1e000] ;  /* 0x01e00000ad0c783b */ /* 0x000fe20000004200 */
[-C--:B-1----:R-:W-:Y:S02]  /*5df0*/  LEA R8, P3, R221, R188.reuse, 0x2 ;  /* 0x000000bcdd087211 */ /* 0x082fe400078610ff */
[-C--:B--2---:R-:W-:Y:S02]  /*5e00*/  LEA R4, P1, R247, R188.reuse, 0x2 ;  /* 0x000000bcf7047211 */ /* 0x084fe400078210ff */
[-C--:B------:R-:W-:Y:S02]  /*5e10*/  LEA.HI.X.SX32 R9, R221, R189.reuse, 0x2, P3 ;  /* 0x000000bddd097211 */ /* 0x080fe400018f16ff */
[-C--:B------:R-:W-:Y:S02]  /*5e20*/  LEA.HI.X.SX32 R5, R247, R189.reuse, 0x2, P1 ;  /* 0x000000bdf7057211 */ /* 0x080fe400008f16ff */
[-C--:B---3--:R-:W-:Y:S02]  /*5e30*/  LEA R6, P2, R240, R188.reuse, 0x2 ;  /* 0x000000bcf0067211 */ /* 0x088fe400078410ff */
[-C--:B------:R-:W-:Y:S01]  /*5e40*/  LEA R10, P1, R0, R188.reuse, 0x2 ;  /* 0x000000bc000a7211 */ /* 0x080fe200078210ff */
[----:B------:R1:W-:Y:S01]  /*5e50*/  RED.E.ADD.F32.FTZ.RN.STRONG.GPU [R4.64], R70 ;  /* 0x000000460400798e */ /* 0x0003e2000c10e786 */
[-C--:B------:R-:W-:Y:S02]  /*5e60*/  LEA.HI.X.SX32 R7, R240, R189.reuse, 0x2, P2 ;  /* 0x000000bdf0077211 */ /* 0x080fe400010f16ff */
[-C--:B------:R-:W-:Y:S01]  /*5e70*/  LEA.HI.X.SX32 R11, R0, R189.reuse, 0x2, P1 ;  /* 0x000000bd000b7211 */ /* 0x080fe200008f16ff */
[----:B------:R-:W-:Y:S02]  /*5e80*/  IMAD.IADD R0, R198, 0x1, R239 ;  /* 0x00000001c6007824 */ /* 0x000fe400078e02ef */
[----:B------:R2:W-:Y:S04]  /*5e90*/  RED.E.ADD.F32.FTZ.RN.STRONG.GPU [R6.64], R71 ;  /* 0x000000470600798e */ /* 0x0005e8000c10e786 */
[----:B------:R-:W-:Y:S04]  /*5ea0*/  RED.E.ADD.F32.FTZ.RN.STRONG.GPU [R10.64], R72 ;  /* 0x000000480a00798e */ /* 0x000fe8000c10e786 */
[----:B------:R3:W-:Y:S04]  /*5eb0*/  RED.E.ADD.F32.FTZ.RN.STRONG.GPU [R8.64], R73 ;  /* 0x000000490800798e */ /* 0x0007e8000c10e786 */
[----:B------:R-:W-:Y:S01]  /*5ec0*/  LDSM.16.MT88.4 R68, [R168+0x4000] ;  /* 0x00400000a844783b */ /* 0x000fe20000004200 */
[CC--:B-1----:R-:W-:Y:S04]  /*5ed0*/  LEA R4, P2, R220.reuse, R188.reuse, 0x2 ;  /* 0x000000bcdc047211 */ /* 0x0c2fe800078410ff */
[-C--:B------:R-:W-:Y:S02]  /*5ee0*/  LEA.HI.X.SX32 R5, R220, R189.reuse, 0x2, P2 ;  /* 0x000000bddc057211 */ /* 0x080fe400010f16ff */
[CC--:B--2---:R-:W-:Y:S03]  /*5ef0*/  LEA R6, P1, R227.reuse, R188.reuse, 0x2 ;  /* 0x000000bce3067211 */ /* 0x0c4fe600078210ff */
[----:B------:R1:W-:Y:S01]  /*5f00*/  RED.E.ADD.F32.FTZ.RN.STRONG.GPU [R4.64], R74 ;  /* 0x0000004a0400798e */ /* 0x0003e2000c10e786 */
[-C--:B------:R-:W-:Y:S02]  /*5f10*/  LEA.HI.X.SX32 R7, R227, R189.reuse, 0x2, P1 ;  /* 0x000000bde3077211 */ /* 0x080fe400008f16ff */
[CC--:B---3--:R-:W-:Y:S03]  /*5f20*/  LEA R8, P3, R219.reuse, R188.reuse, 0x2 ;  /* 0x000000bcdb087211 */ /* 0x0c8fe600078610ff */
[----:B------:R2:W-:Y:S01]  /*5f30*/  RED.E.ADD.F32.FTZ.RN.STRONG.GPU [R6.64], R75 ;  /* 0x0000004b0600798e */ /* 0x0005e2000c10e786 */
[-C--:B------:R-:W-:Y:S03]  /*5f40*/  LEA.HI.X.SX32 R9, R219, R189.reuse, 0x2, P3 ;  /* 0x000000bddb097211 */ /* 0x080fe600018f16ff */
[----:B------:R-:W-:Y:S04]  /*5f50*/  RED.E.ADD.F32.FTZ.RN.STRONG.GPU [R188.64+0x180], R80 ;  /* 0x00018050bc00798e */ /* 0x000fe8000c10e786 */
[----:B------:R-:W-:Y:S04]  /*5f60*/  RED.E.ADD.F32.FTZ.RN.STRONG.GPU [R2.64+0x180], R81 ;  /* 0x000180510200798e */ /* 0x000fe8000c10e786 */
[----:B------:R-:W-:Y:S01]  /*5f70*/  LDSM.16.MT88.4 R72, [R174+0x1e800] ;  /* 0x01e80000ae48783b */ /* 0x000fe20000004200 */
[CC--:B-1----:R-:W-:Y:S04]  /*5f80*/  LEA R4, P1, R246.reuse, R188.reuse, 0x2 ;  /* 0x000000bcf6047211 */ /* 0x0c2fe800078210ff */
[-C--:B------:R-:W-:Y:S02]  /*5f90*/  LEA.HI.X.SX32 R5, R246, R189.reuse, 0x2, P1 ;  /* 0x000000bdf6057211 */ /* 0x080fe400008f16ff */
[CC--:B--2---:R-:W-:Y:S02]  /*5fa0*/  LEA R6, P2, R239.reuse, R188.reuse, 0x2 ;  /* 0x000000bcef067211 */ /* 0x0c4fe400078410ff */
[CC--:B------:R-:W-:Y:S01]  /*5fb0*/  LEA R10, P1, R0.reuse, R188.reuse, 0x2 ;  /* 0x000000bc000a7211 */ /* 0x0c0fe200078210ff */
        /* <DEDUP_REMOVED lines=21> */
[-C--:B--2---:R-:W-:Y:S02]  /*6110*/  LEA R6, P2, R238, R188.reuse, 0x2 ;  /* 0x000000bcee067211 */ /* 0x084fe400078410ff */
[-C--:B------:R-:W-:Y:S01]  /*6120*/  LEA R10, P1, R0, R188.reuse, 0x2 ;  /* 0x000000bc000a7211 */ /* 0x080fe200078210ff */
[----:B------:R1:W-:Y:S01]  /*6130*/  RED.E.ADD.F32.FTZ.RN.STRONG.GPU [R4.64], R86 ;  /* 0x000000560400798e */ /* 0x0003e2000c10e786 */
[-C--:B------:R-:W-:Y:S02]  /*6140*/  LEA.HI.X.SX32 R7, R238, R189.reuse, 0x2, P2 ;  /* 0x000000bdee077211 */ /* 0x080fe400010f16ff */
[-C--:B------:R-:W-:Y:S01]  /*6150*/  LEA.HI.X.SX32 R11, R0, R189.reuse, 0x2, P1 ;  /* 0x000000bd000b7211 */ /* 0x080fe200008f16ff */
[----:B------:R-:W-:Y:S02]  /*6160*/  IMAD.IADD R0, R198, 0x1, R237 ;  /* 0x00000001c6007824 */ /* 0x000fe400078e02ed */
[----:B------:R2:W-:Y:S04]  /*6170*/  RED.E.ADD.F32.FTZ.RN.STRONG.GPU [R6.64], R87 ;  /* 0x000000570600798e */ /* 0x0005e8000c10e786 */
[----:B------:R3:W-:Y:S04]  /*6180*/  RED.E.ADD.F32.FTZ.RN.STRONG.GPU [R10.64], R88 ;  /* 0x000000580a00798e */ /* 0x0007e8000c10e786 */
[----:B------:R4:W-:Y:S04]  /*6190*/  RED.E.ADD.F32.FTZ.RN.STRONG.GPU [R8.64], R89 ;  /* 0x000000590800798e */ /* 0x0009e8000c10e786 */
[----:B------:R-:W-:Y:S01]  /*61a0*/  LDSM.16.MT88.4 R84, [R168+0x2800] ;  /* 0x00280000a854783b */ /* 0x000fe20000004200 */
[CC--:B-1----:R-:W-:Y:S04]  /*61b0*/  LEA R4, P2, R216.reuse, R188.reuse, 0x2 ;  /* 0x000000bcd8047211 */ /* 0x0c2fe800078410ff */
[-C--:B------:R-:W-:Y:S02]  /*61c0*/  LEA.HI.X.SX32 R5, R216, R189.reuse, 0x2, P2 ;  /* 0x000000bdd8057211 */ /* 0x080fe400010f16ff */
[CC--:B--2---:R-:W-:Y:S03]  /*61d0*/  LEA R6, P1, R225.reuse, R188.reuse, 0x2 ;  /* 0x000000bce1067211 */ /* 0x0c4fe600078210ff */
[----:B------:R1:W-:Y:S01]  /*61e0*/  RED.E.ADD.F32.FTZ.RN.STRONG.GPU [R4.64], R90 ;  /* 0x0000005a0400798e */ /* 0x0003e2000c10e786 */
[-C--:B------:R-:W-:Y:S02]  /*61f0*/  LEA.HI.X.SX32 R7, R225, R189.reuse, 0x2, P1 ;  /* 0x000000bde1077211 */ /* 0x080fe400008f16ff */
[CC--:B---3--:R-:W-:Y:S02]  /*6200*/  LEA R10, P1, R237.reuse, R188.reuse, 0x2 ;  /* 0x000000bced0a7211 */ /* 0x0c8fe400078210ff */
[CC--:B----4-:R-:W-:Y:S01]  /*6210*/  LEA R8, P4, R0.reuse, R188.reuse, 0x2 ;  /* 0x000000bc00087211 */ /* 0x0d0fe200078810ff */
[----:B------:R2:W-:Y:S01]  /*6220*/  RED.E.ADD.F32.FTZ.RN.STRONG.GPU [R6.64], R91 ;  /* 0x0000005b0600798e */ /* 0x0005e2000c10e786 */
[-C--:B------:R-:W-:Y:S02]  /*6230*/  LEA.HI.X.SX32 R11, R237, R189.reuse, 0x2, P1 ;  /* 0x000000bded0b7211 */ /* 0x080fe400008f16ff */
[-C--:B------:R-:W-:Y:S01]  /*6240*/  LEA.HI.X.SX32 R9, R0, R189.reuse, 0x2, P4 ;  /* 0x000000bd00097211 */ /* 0x080fe200020f16ff */
[----:B------:R-:W-:Y:S01]  /*6250*/  RED.E.ADD.F32.FTZ.RN.STRONG.GPU [R188.64+0x280], R96 ;  /* 0x00028060bc00798e */ /* 0x000fe2000c10e786 */
[----:B------:R-:W-:Y:S03]  /*6260*/  LOP3.LUT R0, R199, 0x1, RZ, 0xc0, !PT ;  /* 0x00000001c7007812 */ /* 0x000fe600078ec0ff */
[----:B------:R3:W-:Y:S04]  /*6270*/  RED.E.ADD.F32.FTZ.RN.STRONG.GPU [R2.64+0x280], R97 ;  /* 0x000280610200798e */ /* 0x0007e8000c10e786 */
[----:B------:R-:W-:Y:S01]  /*6280*/  LDSM.16.MT88.4 R88, [R173+0x1f800] ;  /* 0x01f80000ad58783b */ /* 0x000fe20000004200 */
[CC--:B-1----:R-:W-:Y:S04]  /*6290*/  LEA R4, P2, R244.reuse, R188.reuse, 0x2 ;  /* 0x000000bcf4047211 */ /* 0x0c2fe800078410ff */
[-C--:B------:R-:W-:Y:S02]  /*62a0*/  LEA.HI.X.SX32 R5, R244, R189.reuse, 0x2, P2 ;  /* 0x000000bdf4057211 */ /* 0x080fe400010f16ff */
[CC--:B--2---:R-:W-:Y:S03]  /*62b0*/  LEA R6, P3, R215.reuse, R188.reuse, 0x2 ;  /* 0x000000bcd7067211 */ /* 0x0c4fe600078610ff */
[----:B------:R1:W-:Y:S01]  /*62c0*/  RED.E.ADD.F32.FTZ.RN.STRONG.GPU [R4.64], R98 ;  /* 0x000000620400798e */ /* 0x0003e2000c10e786 */
[-C--:B------:R-:W-:Y:S03]  /*62d0*/  LEA.HI.X.SX32 R7, R215, R189.reuse, 0x2, P3 ;  /* 0x000000bdd7077211 */ /* 0x080fe600018f16ff */
[----:B------:R-:W-:Y:S01]  /*62e0*/  RED.E.ADD.F32.FTZ.RN.STRONG.GPU [R10.64], R99 ;  /* 0x000000630a00798e */ /* 0x000fe2000c10e786 */
[CC--:B---3--:R-:W-:Y:S03]  /*62f0*/  LEA R2, P1, R224.reuse, R188.reuse, 0x2 ;  /* 0x000000bce0027211 */ /* 0x0c8fe600078210ff */
[----:B------:R-:W-:Y:S01]  /*6300*/  RED.E.ADD.F32.FTZ.RN.STRONG.GPU [R8.64], R92 ;  /* 0x0000005c0800798e */ /* 0x000fe2000c10e786 */
[-C--:B------:R-:W-:Y:S02]  /*6310*/  LEA.HI.X.SX32 R3, R224, R189.reuse, 0x2, P1 ;  /* 0x000000bde0037211 */ /* 0x080fe400008f16ff */
[----:B------:R-:W-:Y:S01]  /*6320*/  ISETP.NE.U32.AND P1, PT, R0, 0x1, PT ;  /* 0x000000010000780c */ /* 0x000fe20003f25070 */
[----:B------:R-:W-:Y:S01]  /*6330*/  RED.E.ADD.F32.FTZ.RN.STRONG.GPU [R6.64], R93 ;  /* 0x0000005d0600798e */ /* 0x000fe2000c10e786 */
[----:B------:R-:W-:Y:S03]  /*6340*/  @P6 IADD3 R0, P3, R209, -0x100, RZ ;  /* 0xffffff00d1006810 */ /* 0x000fe60007f7e0ff */
[----:B------:R-:W-:Y:S02]  /*6350*/  LDSM.16.MT88.4 R8, [R168] ;  /* 0x00000000a808783b */ /* 0x000fe40000004200 */
[----:B------:R-:W-:Y:S01]  /*6360*/  @P6 IMAD.MOV.U32 R209, RZ, RZ, R0 ;  /* 0x000000ffffd16224 */ /* 0x000fe200078e0000 */
[C---:B------:R-:W-:Y:S05]  /*6370*/  IADD3 R0, R168.reuse, -0x6000, RZ ;  /* 0xffffa000a8007810 */ /* 0x040fea0007ffe0ff */
[----:B------:R-:W-:Y:S02]  /*6380*/  @P1 IADD3 R0, R168, 0x6000, RZ ;  /* 0x00006000a8001810 */ /* 0x000fe40007ffe0ff */
[C---:B-1----:R-:W-:Y:S04]  /*6390*/  LEA R4, P2, R214.reuse, R188, 0x2 ;  /* 0x000000bcd6047211 */ /* 0x042fe800078410ff */
[----:B------:R-:W-:Y:S02]  /*63a0*/  LEA.HI.X.SX32 R5, R214, R189, 0x2, P2 ;  /* 0x000000bdd6057211 */ /* 0x000fe400010f16ff */
[----:B------:R-:W-:Y:S03]  /*63b0*/  @P6 IADD3 R213, P2, R213, -0x100, RZ ;  /* 0xffffff00d5d56810 */ /* 0x000fe60007f5e0ff */
[----:B------:R-:W-:Y:S01]  /*63c0*/  RED.E.ADD.F32.FTZ.RN.STRONG.GPU [R4.64], R94 ;  /* 0x0000005e0400798e */ /* 0x000fe2000c10e786 */
[----:B------:R-:W-:Y:S03]  /*63d0*/  @P6 IADD3.X R212, R212, -0x1, RZ, P2, !PT ;  /* 0xffffffffd4d46810 */ /* 0x000fe600017fe4ff */
[----:B------:R-:W1:Y:S04]  /*63e0*/  LDSM.16.MT88.4 R4, [R174+0x1e000] ;  /* 0x01e00000ae04783b */ /* 0x000e680000004200 */
[----:B------:R2:W-:Y:S04]  /*63f0*/  RED.E.ADD.F32.FTZ.RN.STRONG.GPU [R2.64], R95 ;  /* 0x0000005f0200798e */ /* 0x0005e8000c10e786 */
[----:B------:R-:W-:Y:S01]  /*6400*/  LDSM.16.MT88.4 R92, [R168+0x3800] ;  /* 0x00380000a85c783b */ /* 0x000fe20000004200 */
[----:B--2---:R-:W-:Y:S02]  /*6410*/  @P6 IADD3.X R2, R208, -0x1, RZ, P3, !PT ;  /* 0xffffffffd0026810 */ /* 0x004fe40001ffe4ff */
[C---:B------:R-:W-:Y:S02]  /*6420*/  ISETP.GT.AND P3, PT, R199.reuse, RZ, PT ;  /* 0x000000ffc700720c */ /* 0x040fe40003f64270 */
[----:B------:R-:W-:Y:S01]  /*6430*/  IADD3 R3, R199, -0x1, RZ ;  /* 0xffffffffc7037810 */ /* 0x000fe20007ffe0ff */
[----:B------:R-:W-:Y:S01]  /*6440*/  @P6 IMAD.MOV.U32 R208, RZ, RZ, R2 ;  /* 0x000000ffffd06224 */ /* 0x000fe200078e0002 */
[-C--:B-1----:R-:W-:Y:S05]  /*6450*/  HMMA.16816.F32 R100, R4, R8.reuse, R100 ;  /* 0x000000080464723c */ /* 0x082fea0000001864 */
[----:B------:R-:W-:Y:S03]  /*6460*/  IMAD.MOV.U32 R199, RZ, RZ, R3 ;  /* 0x000000ffffc77224 */ /* 0x000fe600078e0003 */
        /* <DEDUP_REMOVED lines=14> */
[----:B------:R-:W2:Y:S04]  /*6550*/  LDSM.16.MT88.4 R4, [R174+0x1f000] ;  /* 0x01f00000ae04783b */ /* 0x000ea80000004200 */
[----:B------:R-:W3:Y:S03]  /*6560*/  LDSM.16.MT88.4 R68, [R168+0x3000] ;  /* 0x00300000a844783b */ /* 0x000ee60000004200 */
[-C--:B------:R-:W-:Y:S08]  /*6570*/  HMMA.16816.F32 R100, R72, R76.reuse, R100 ;  /* 0x0000004c4864723c */ /* 0x080ff00000001864 */
        /* <DEDUP_REMOVED lines=14> */
[----:B------:R3:W1:Y:S07]  /*6660*/  LDSM.16.MT88.4 R8, [R168+0x5800] ;  /* 0x00580000a808783b */ /* 0x00066e0000004200 */
[-C--:B--2---:R-:W-:Y:S08]  /*6670*/  HMMA.16816.F32 R100, R4, R12.reuse, R100 ;  /* 0x0000000c0464723c */ /* 0x084ff00000001864 */
[C---:B------:R-:W-:Y:S08]  /*6680*/  HMMA.16816.F32 R104, R16.reuse, R12, R104 ;  /* 0x0000000c1068723c */ /* 0x040ff00000001868 */
[-C--:B------:R-:W-:Y:S04]  /*6690*/  HMMA.16816.F32 R108, R16, R14.reuse, R108 ;  /* 0x0000000e106c723c */ /* 0x080fe8000000186c */
[----:B---3--:R-:W-:Y:S04]  /*66a0*/  IMAD.MOV.U32 R168, RZ, RZ, R0 ;  /* 0x000000ffffa87224 */ /* 0x008fe800078e0000 */
[C---:B------:R-:W-:Y:S08]  /*66b0*/  HMMA.16816.F32 R112, R4.reuse, R14, R112 ;  /* 0x0000000e0470723c */ /* 0x040ff00000001870 */
[-C--:B------:R-:W-:Y:S08]  /*66c0*/  HMMA.16816.F32 R116, R4, R68.reuse, R116 ;  /* 0x000000440474723c */ /* 0x080ff00000001874 */
        /* <DEDUP_REMOVED lines=19> */
[----:B------:R-:W-:-:S07]  /*6800*/  @P3 BRA `(.L_x_277) ;  /* 0xffffcd8000003947 */ /* 0x000fce000383ffff */
[----:B------:R-:W-:Y:S01]  /*6810*/  BAR.SYNC.DEFER_BLOCKING 0x0 ;  /* 0x0000000000007b1d */ /* 0x000fe20000010000 */
        /* <DEDUP_REMOVED lines=26> */
[----:B------:R-:W-:Y:S01]  /*69c0*/  STS [R235], R24 ;  /* 0x00000018eb007388 */ /* 0x000fe20000000800 */
[----:B------:R-:W-:Y:S01]  /*69d0*/  FMUL.FTZ R18, R109, c[0x0][0x2e0] ;  /* 0x0000b8006d127a20 */ /* 0x000fe20000410000 */
[----:B------:R-:W-:Y:S01]  /*69e0*/  F2FP.PACK_AB R21, R21, R106 ;  /* 0x0000006a1515723e */ /* 0x000fe200000000ff */
[----:B------:R-:W-:Y:S01]  /*69f0*/  FMUL.FTZ R110, R110, c[0x0][0x2e0] ;  /* 0x0000b8006e6e7a20 */ /* 0x000fe20000410000 */
[----:B------:R-:W-:Y:S01]  /*6a00*/  STS [R235+0x400], R23 ;  /* 0x00040017eb007388 */ /* 0x000fe20000000800 */
        /* <DEDUP_REMOVED lines=65> */
[----:B------:R-:W-:-:S02]  /*6e20*/  F2FP.PACK_AB R2, R2, R140 ;  /* 0x0000008c0202723e */ /* 0x000fc400000000ff */
[----:B------:R-:W-:Y:S01]  /*6e30*/  STS [R236+0x4000], R4 ;  /* 0x00400004ec007388 */ /* 0x000fe20000000800 */
[----:B------:R-:W-:Y:S02]  /*6e40*/  F2FP.PACK_AB R36, R37, R36 ;  /* 0x000000242524723e */ /* 0x000fe400000000ff */
[----:B------:R-:W-:Y:S01]  /*6e50*/  F2FP.PACK_AB R0, R0, R142 ;  /* 0x0000008e0000723e */ /* 0x000fe200000000ff */
[----:B------:R-:W-:Y:S01]  /*6e60*/  STS [R236+0x4400], R3 ;  /* 0x00440003ec007388 */ /* 0x000fe20000000800 */
[----:B------:R-:W-:Y:S02]  /*6e70*/  F2FP.PACK_AB R38, R39, R38 ;  /* 0x000000262726723e */ /* 0x000fe400000000ff */
[----:B------:R-:W-:Y:S01]  /*6e80*/  F2FP.PACK_AB R48, R49, R48 ;  /* 0x000000303130723e */ /* 0x000fe200000000ff */
[----:B------:R-:W-:Y:S01]  /*6e90*/  STS [R235+0x5000], R6 ;  /* 0x00500006eb007388 */ /* 0x000fe20000000800 */
[----:B------:R-:W-:Y:S02]  /*6ea0*/  F2FP.PACK_AB R50, R51, R50 ;  /* 0x000000323332723e */ /* 0x000fe400000000ff */
[----:B------:R-:W-:Y:S01]  /*6eb0*/  F2FP.PACK_AB R40, R41, R40 ;  /* 0x000000282928723e */ /* 0x000fe200000000ff */
[----:B------:R-:W-:Y:S01]  /*6ec0*/  STS [R235+0x5400], R5 ;  /* 0x00540005eb007388 */ /* 0x000fe20000000800 */
[----:B------:R-:W-:-:S02]  /*6ed0*/  F2FP.PACK_AB R42, R43, R42 ;  /* 0x0000002a2b2a723e */ /* 0x000fc400000000ff */
[----:B------:R-:W-:Y:S01]  /*6ee0*/  F2FP.PACK_AB R44, R45, R44 ;  /* 0x0000002c2d2c723e */ /* 0x000fe200000000ff */
[----:B------:R-:W-:Y:S01]  /*6ef0*/  STS [R236+0x5000], R2 ;  /* 0x00500002ec007388 */ /* 0x000fe20000000800 */
[----:B------:R-:W-:Y:S02]  /*6f00*/  F2FP.PACK_AB R46, R47, R46 ;  /* 0x0000002e2f2e723e */ /* 0x000fe400000000ff */
[----:B------:R-:W-:Y:S01]  /*6f10*/  F2FP.PACK_AB R52, R53, R52 ;  /* 0x000000343534723e */ /* 0x000fe200000000ff */
[----:B------:R1:W-:Y:S01]  /*6f20*/  STS [R236+0x5400], R0 ;  /* 0x00540000ec007388 */ /* 0x0003e20000000800 */
[----:B------:R-:W-:Y:S02]  /*6f30*/  F2FP.PACK_AB R54, R55, R54 ;  /* 0x000000363736723e */ /* 0x000fe400000000ff */
[----:B------:R-:W-:Y:S01]  /*6f40*/  F2FP.PACK_AB R64, R65, R64 ;  /* 0x000000404140723e */ /* 0x000fe200000000ff */
[----:B------:R2:W-:Y:S01]  /*6f50*/  STS [R235+0x6000], R69 ;  /* 0x00600045eb007388 */ /* 0x0005e20000000800 */
[----:B------:R-:W-:-:S02]  /*6f60*/  F2FP.PACK_AB R66, R67, R66 ;  /* 0x000000424342723e */ /* 0x000fc400000000ff */
[----:B------:R-:W-:Y:S01]  /*6f70*/  F2FP.PACK_AB R56, R57, R56 ;  /* 0x000000383938723e */ /* 0x000fe200000000ff */
[----:B------:R2:W-:Y:S01]  /*6f80*/  STS [R235+0x6400], R68 ;  /* 0x00640044eb007388 */ /* 0x0005e20000000800 */
[----:B------:R-:W-:Y:S02]  /*6f90*/  F2FP.PACK_AB R58, R59, R58 ;  /* 0x0000003a3b3a723e */ /* 0x000fe400000000ff */
[----:B------:R-:W-:Y:S01]  /*6fa0*/  F2FP.PACK_AB R60, R61, R60 ;  /* 0x0000003c3d3c723e */ /* 0x000fe200000000ff */
[----:B------:R2:W-:Y:S01]  /*6fb0*/  STS [R236+0x6000], R32 ;  /* 0x00600020ec007388 */ /* 0x0005e20000000800 */
[----:B------:R-:W-:Y:S02]  /*6fc0*/  F2FP.PACK_AB R62, R63, R62 ;  /* 0x0000003e3f3e723e */ /* 0x000fe400000000ff */
[----:B------:R-:W-:Y:S01]  /*6fd0*/  ISETP.NE.AND P0, PT, R249, -0x1, PT ;  /* 0xfffffffff900780c */ /* 0x000fe20003f05270 */
[----:B------:R2:W-:Y:S04]  /*6fe0*/  STS [R236+0x6400], R34 ;  /* 0x00640022ec007388 */ /* 0x0005e80000000800 */
[----:B------:R2:W-:Y:S04]  /*6ff0*/  STS [R235+0x7000], R25 ;  /* 0x00700019eb007388 */ /* 0x0005e80000000800 */
[----:B------:R2:W-:Y:S04]  /*7000*/  STS [R235+0x7400], R26 ;  /* 0x0074001aeb007388 */ /* 0x0005e80000000800 */
[----:B------:R2:W-:Y:S01]  /*7010*/  STS [R236+0x7000], R28 ;  /* 0x0070001cec007388 */ /* 0x0005e20000000800 */
[----:B-1----:R-:W-:-:S03]  /*7020*/  @P0 IADD3 R0, R232, R249, RZ ;  /* 0x000000f9e8000210 */ /* 0x002fc60007ffe0ff */
[----:B------:R2:W-:Y:S02]  /*7030*/  STS [R236+0x7400], R30 ;  /* 0x0074001eec007388 */ /* 0x0005e40000000800 */
[C---:B------:R-:W-:Y:S02]  /*7040*/  @P0 IMAD.WIDE.U32 R2, R0.reuse, c[0x0][0x3a0], RZ ;  /* 0x0000e80000020a25 */ /* 0x040fe400078e00ff */
[----:B------:R2:W-:Y:S02]  /*7050*/  STS [R235+0x8000], R36 ;  /* 0x00800024eb007388 */ /* 0x0005e40000000800 */
[----:B------:R-:W-:Y:S01]  /*7060*/  @P0 IMAD R5, R0, c[0x0][0x3a4], R3 ;  /* 0x0000e90000050a24 */ /* 0x000fe200078e0203 */
[----:B------:R-:W-:Y:S01]  /*7070*/  @P0 MOV R4, R2 ;  /* 0x0000000200040202 */ /* 0x000fe20000000f00 */
[----:B------:R2:W-:Y:S04]  /*7080*/  STS [R235+0x8400], R38 ;  /* 0x00840026eb007388 */ /* 0x0005e80000000800 */
[----:B------:R2:W-:Y:S04]  /*7090*/  STS [R236+0x8000], R48 ;  /* 0x00800030ec007388 */ /* 0x0005e80000000800 */
[----:B------:R2:W-:Y:S04]  /*70a0*/  STS [R236+0x8400], R50 ;  /* 0x00840032ec007388 */ /* 0x0005e80000000800 */
[----:B------:R2:W-:Y:S04]  /*70b0*/  STS [R235+0x9000], R40 ;  /* 0x00900028eb007388 */ /* 0x0005e80000000800 */
[----:B------:R2:W-:Y:S04]  /*70c0*/  STS [R235+0x9400], R42 ;  /* 0x0094002aeb007388 */ /* 0x0005e80000000800 */
[----:B------:R2:W-:Y:S04]  /*70d0*/  STS [R236+0x9000], R44 ;  /* 0x0090002cec007388 */ /* 0x0005e80000000800 */
[----:B------:R2:W-:Y:S04]  /*70e0*/  STS [R236+0x9400], R46 ;  /* 0x0094002eec007388 */ /* 0x0005e80000000800 */
[----:B------:R-:W1:Y:S04]  /*70f0*/  S2R R157, SR_CTAID.Y ;  /* 0x00000000009d7919 */ /* 0x000e680000002600 */
[----:B------:R2:W-:Y:S04]  /*7100*/  STS [R235+0xa000], R52 ;  /* 0x00a00034eb007388 */ /* 0x0005e80000000800 */
[----:B------:R2:W-:Y:S04]  /*7110*/  STS [R235+0xa400], R54 ;  /* 0x00a40036eb007388 */ /* 0x0005e80000000800 */
[----:B------:R2:W-:Y:S04]  /*7120*/  STS [R236+0xa000], R64 ;  /* 0x00a00040ec007388 */ /* 0x0005e80000000800 */
[----:B------:R2:W-:Y:S04]  /*7130*/  STS [R236+0xa400], R66 ;  /* 0x00a40042ec007388 */ /* 0x0005e80000000800 */
[----:B------:R2:W-:Y:S04]  /*7140*/  STS [R235+0xb000], R56 ;  /* 0x00b00038eb007388 */ /* 0x0005e80000000800 */
[----:B------:R2:W-:Y:S01]  /*7150*/  STS [R235+0xb400], R58 ;  /* 0x00b4003aeb007388 */ /* 0x0005e20000000800 */
[----:B-1----:R-:W-:-:S03]  /*7160*/  SHF.R.S32.HI R97, RZ, 0x1f, R157 ;  /* 0x0000001fff617819 */ /* 0x002fc6000001149d */
[----:B------:R2:W-:Y:S04]  /*7170*/  STS [R236+0xb000], R60 ;  /* 0x00b0003cec007388 */ /* 0x0005e80000000800 */
[----:B------:R2:W-:Y:S04]  /*7180*/  STS [R236+0xb400], R62 ;  /* 0x00b4003eec007388 */ /* 0x0005e80000000800 */
[----:B------:R-:W1:Y:S01]  /*7190*/  S2R R96, SR_CTAID.Y ;  /* 0x0000000000607919 */ /* 0x000e620000002600 */
[----:B------:R-:W-:Y:S05]  /*71a0*/  @P0 BRA `(.L_x_278) ;  /* 0x000000a000000947 */ /* 0x000fea0003800000 */
[----:B------:R-:W-:Y:S01]  /*71b0*/  SHF.R.S32.HI R0, RZ, 0x1f, R232 ;  /* 0x0000001fff007819 */ /* 0x000fe200000114e8 */
[----:B------:R-:W-:-:S04]  /*71c0*/  IMAD.WIDE.U32 R2, R232, c[0x0][0x3a0], RZ ;  /* 0x0000e800e8027a25 */ /* 0x000fc800078e00ff */
[----:B------:R-:W-:Y:S02]  /*71d0*/  IMAD R0, R0, c[0x0][0x3a0], RZ ;  /* 0x0000e80000007a24 */ /* 0x000fe400078e02ff */
[----:B------:R-:W-:Y:S02]  /*71e0*/  IMAD R4, R97, c[0x0][0x388], RZ ;  /* 0x0000e20061047a24 */ /* 0x000fe400078e02ff */
[----:B------:R-:W-:-:S05]  /*71f0*/  IMAD R0, R232, c[0x0][0x3a4], R0 ;  /* 0x0000e900e8007a24 */ /* 0x000fca00078e0200 */
[----:B------:R-:W-:Y:S01]  /*7200*/  IADD3 R3, R3, R0, RZ ;  /* 0x0000000003037210 */ /* 0x000fe20007ffe0ff */
[----:B-1----:R-:W-:-:S04]  /*7210*/  IMAD R0, R96, c[0x0][0x38c], R4 ;  /* 0x0000e30060007a24 */ /* 0x002fc800078e0204 */
[----:B------:R-:W-:-:S05]  /*7220*/  IMAD.WIDE.U32 R2, R96, c[0x0][0x388], R2 ;  /* 0x0000e20060027a25 */ /* 0x000fca00078e0002 */
[----:B------:R-:W-:Y:S02]  /*7230*/  IADD3 R5, R3, R0, RZ ;  /* 0x0000000003057210 */ /* 0x000fe40007ffe0ff */
[----:B------:R-:W-:Y:S02]  /*7240*/  MOV R4, R2 ;  /* 0x0000000200047202 */ /* 0x000fe40000000f00 */
.L_x_278:
[----:B------:R-:W-:-:S05]  /*7250*/  @P0 IADD3 R0, R232, R249, RZ ;  /* 0x000000f9e8000210 */ /* 0x000fca0007ffe0ff */
[----:B------:R-:W-:-:S04]  /*7260*/  @P0 IMAD.WIDE.U32 R2, R0, c[0x0][0x3a8], RZ ;  /* 0x0000ea0000020a25 */ /* 0x000fc800078e00ff */
[----:B------:R-:W-:Y:S01]  /*7270*/  @P0 IMAD R37, R0, c[0x0][0x3ac], R3 ;  /* 0x0000eb0000250a24 */ /* 0x000fe200078e0203 */
[----:B--2---:R-:W-:Y:S01]  /*7280*/  @P0 MOV R36, R2 ;  /* 0x0000000200240202 */ /* 0x004fe20000000f00 */
        /* <DEDUP_REMOVED lines=11> */
.L_x_279:
[----:B------:R-:W-:Y:S01]  /*7340*/  BAR.SYNC.DEFER_BLOCKING 0x0 ;  /* 0x0000000000007b1d */ /* 0x000fe20000010000 */
[----:B------:R-:W-:Y:S01]  /*7350*/  MOV R20, R200 ;  /* 0x000000c800147202 */ /* 0x000fe20000000f00 */
[----:B------:R-:W-:Y:S01]  /*7360*/  IMAD R23, R234, -0x40, R193 ;  /* 0xffffffc0ea177824 */ /* 0x000fe200078e02c1 */
[----:B------:R-:W-:Y:S01]  /*7370*/  MOV R21, R201 ;  /* 0x000000c900157202 */ /* 0x000fe20000000f00 */
[----:B------:R-:W-:Y:S01]  /*7380*/  IMAD R0, R250, c[0x0][0x3a0], RZ ;  /* 0x0000e800fa007a24 */ /* 0x000fe200078e02ff */
[----:B------:R-:W-:Y:S01]  /*7390*/  SHF.R.S32.HI R38, RZ, 0x1f, R233 ;  /* 0x0000001fff267819 */ /* 0x000fe200000114e9 */
[----:B------:R-:W2:Y:S01]  /*73a0*/  S2R R6, SR_CTAID.Z ;  /* 0x0000000000067919 */ /* 0x000ea20000002700 */
[----:B------:R-:W-:Y:S01]  /*73b0*/  ISETP.GE.AND P4, PT, R233, R23, PT ;  /* 0x00000017e900720c */ /* 0x000fe20003f86270 */
[C---:B------:R-:W-:Y:S01]  /*73c0*/  IMAD.WIDE.U32 R2, R242.reuse, c[0x0][0x3a0], R20 ;  /* 0x0000e800f2027a25 */ /* 0x040fe200078e0014 */
[----:B------:R-:W-:Y:S01]  /*73d0*/  BSSY B0, `(.L_x_280) ;  /* 0x0000025000007945 */ /* 0x000fe20003800000 */
[----:B------:R-:W3:Y:S02]  /*73e0*/  S2R R39, SR_CTAID.Z ;  /* 0x0000000000277919 */ /* 0x000ee40000002700 */
[----:B------:R-:W-:Y:S01]  /*73f0*/  IMAD R0, R242, c[0x0][0x3a4], R0 ;  /* 0x0000e900f2007a24 */ /* 0x000fe200078e0200 */
[----:B------:R-:W-:-:S04]  /*7400*/  IADD3 R2, P0, R4, R2, RZ ;  /* 0x0000000204027210 */ /* 0x000fc80007f1e0ff */
[----:B------:R-:W-:Y:S01]  /*7410*/  IADD3.X R3, R5, R3, R0, P0, !PT ;  /* 0x0000000305037210 */ /* 0x000fe200007fe400 */
[----:B------:R4:W1:Y:S04]  /*7420*/  LDS.128 R32, [R191+0x13000] ;  /* 0x01300000bf207984 */ /* 0x0008680000000c00 */
[----:B------:R4:W1:Y:S01]  /*7430*/  LDS.128 R28, [R191+0x15000] ;  /* 0x01500000bf1c7984 */ /* 0x0008620000000c00 */
[----:B--2---:R-:W-:-:S03]  /*7440*/  SHF.R.S32.HI R64, RZ, 0x1f, R6 ;  /* 0x0000001fff407819 */ /* 0x004fc60000011406 */
[----:B------:R4:W2:Y:S01]  /*7450*/  LDS.128 R24, [R191+0x17000] ;  /* 0x01700000bf187984 */ /* 0x0008a20000000c00 */
[----:B---3--:R-:W-:-:S03]  /*7460*/  IMAD.WIDE.U32 R4, R39, c[0x0][0x3b8], R2 ;  /* 0x0000ee0027047a25 */ /* 0x008fc600078e0002 */
[----:B------:R4:W3:Y:S01]  /*7470*/  LDS.128 R48, [R191+0x18000] ;  /* 0x01800000bf307984 */ /* 0x0008e20000000c00 */
[----:B------:R-:W-:-:S03]  /*7480*/  IMAD R0, R64, c[0x0][0x3b8], RZ ;  /* 0x0000ee0040007a24 */ /* 0x000fc600078e02ff */
[----:B------:R4:W1:Y:S01]  /*7490*/  LDS.128 R60, [R191+0x19000] ;  /* 0x01900000bf3c7984 */ /* 0x0008620000000c00 */
[----:B------:R-:W-:-:S03]  /*74a0*/  IMAD R0, R39, c[0x0][0x3bc], R0 ;  /* 0x0000ef0027007a24 */ /* 0x000fc600078e0200 */
[----:B------:R4:W1:Y:S02]  /*74b0*/  LDS.128 R44, [R191+0x1a000] ;  /* 0x01a00000bf2c7984 */ /* 0x0008640000000c00 */
[----:B------:R-:W-:Y:S02]  /*74c0*/  IADD3 R22, R5, R0, RZ ;  /* 0x0000000005167210 */ /* 0x000fe40007ffe0ff */
[----:B------:R4:W1:Y:S04]  /*74d0*/  LDS.128 R56, [R191+0x1b000] ;  /* 0x01b00000bf387984 */ /* 0x0008680000000c00 */
[----:B------:R4:W1:Y:S04]  /*74e0*/  LDS.128 R40, [R191+0x1c000] ;  /* 0x01c00000bf287984 */ /* 0x0008680000000c00 */
[----:B------:R4:W1:Y:S01]  /*74f0*/  LDS.128 R52, [R191+0x1d000] ;  /* 0x01d00000bf347984 */ /* 0x0008620000000c00 */
[----:B------:R-:W-:Y:S05]  /*7500*/  @P4 BRA `(.L_x_281) ;  /* 0x0000011000004947 */ /* 0x000fea0003800000 */
[----:B------:R-:W-:Y:S01]  /*7510*/  ISETP.GE.AND P3, PT, R200, c[0x0][0x220], PT ;  /* 0x00008800c8007a0c */ /* 0x000fe20003f66270 */
[----:B------:R-:W4:Y:S01]  /*7520*/  LDS.128 R16, [R191+0x14000] ;  /* 0x01400000bf107984 */ /* 0x000f220000000c00 */
[----:B------:R-:W-:Y:S01]  /*7530*/  MOV R3, R22 ;  /* 0x0000001600037202 */ /* 0x000fe20000000f00 */
[----:B------:R-:W-:Y:S01]  /*7540*/  IMAD R0, R38, c[0x0][0x3a0], RZ ;  /* 0x0000e80026007a24 */ /* 0x000fe200078e02ff */
[----:B------:R-:W-:Y:S01]  /*7550*/  ISETP.GE.AND P2, PT, R210, c[0x0][0x220], PT ;  /* 0x00008800d2007a0c */ /* 0x000fe20003f46270 */
[----:B------:R-:W3:Y:S01]  /*7560*/  LDS.128 R12, [R191+0x16000] ;  /* 0x01600000bf0c7984 */ /* 0x000ee20000000c00 */
[----:B------:R-:W-:Y:S01]  /*7570*/  IMAD.MOV.U32 R2, RZ, RZ, R4 ;  /* 0x000000ffff027224 */ /* 0x000fe200078e0004 */
[----:B------:R-:W-:Y:S01]  /*7580*/  ISETP.GE.AND P1, PT, R211, c[0x0][0x220], PT ;  /* 0x00008800d3007a0c */ /* 0x000fe20003f26270 */
[----:B------:R-:W-:-:S02]  /*7590*/  IMAD R0, R233, c[0x0][0x3a4], R0 ;  /* 0x0000e900e9007a24 */ /* 0x000fc400078e0200 */
[----:B------:R-:W-:-:S03]  /*75a0*/  IMAD.WIDE.U32 R6, R233, c[0x0][0x3a0], R2 ;  /* 0x0000e800e9067a25 */ /* 0x000fc600078e0002 */
[----:B------:R-:W2:Y:S01]  /*75b0*/  @!P3 LDS.128 R8, [R191+0x12000] ;  /* 0x01200000bf08b984 */ /* 0x000ea20000000c00 */
[----:B------:R-:W-:Y:S01]  /*75c0*/  IMAD.IADD R0, R7, 0x1, R0 ;  /* 0x0000000107007824 */ /* 0x000fe200078e0200 */
[----:B------:R-:W-:-:S04]  /*75d0*/  LEA R2, P0, R6, c[0x0][0x340], 0x1 ;  /* 0x0000d00006027a11 */ /* 0x000fc800078008ff */
[----:B------:R-:W-:-:S05]  /*75e0*/  LEA.HI.X R3, R6, c[0x0][0x344], R0, 0x1, P0 ;  /* 0x0000d10006037a11 */ /* 0x000fca00000f0c00 */
[----:B----4-:R4:W-:Y:S04]  /*75f0*/  @!P2 STG.E.128 [R2.64+0x80], R16 ;  /* 0x000080100200a986 */ /* 0x0109e8000c101d06 */
[----:B---3--:R4:W-:Y:S04]  /*7600*/  @!P1 STG.E.128 [R2.64+0x100], R12 ;  /* 0x0001000c02009986 */ /* 0x0089e8000c101d06 */
[----:B--2---:R4:W-:Y:S02]  /*7610*/  @!P3 STG.E.128 [R2.64], R8 ;  /* 0x000000080200b986 */ /* 0x0049e4000c101d06 */
.L_x_281:
[----:B------:R-:W-:Y:S05]  /*7620*/  BSYNC B0 ;  /* 0x0000000000007941 */ /* 0x000fea0003800000 */
.L_x_280:
[----:B------:R-:W-:Y:S01]  /*7630*/  IADD3 R0, R233, 0x20, RZ ;  /* 0x00000020e9007810 */ /* 0x000fe20007ffe0ff */
[----:B------:R-:W-:Y:S03]  /*7640*/  BSSY B0, `(.L_x_282) ;  /* 0x0000013000007945 */ /* 0x000fe60003800000 */
[----:B------:R-:W-:-:S13]  /*7650*/  ISETP.GE.AND P3, PT, R0, R23, PT ;  /* 0x000000170000720c */ /* 0x000fda0003f66270 */
[----:B------:R-:W-:Y:S05]  /*7660*/  @P3 BRA `(.L_x_283) ;  /* 0x0000010000003947 */ /* 0x000fea0003800000 */
[----:B------:R-:W-:Y:S02]  /*7670*/  IADD3 R0, P0, R233, 0x20, RZ ;  /* 0x00000020e9007810 */ /* 0x000fe40007f1e0ff */
[----:B----4-:R-:W-:Y:S02]  /*7680*/  MOV R3, R22 ;  /* 0x0000001600037202 */ /* 0x010fe40000000f00 */
[----:B------:R-:W-:Y:S01]  /*7690*/  ISETP.GE.AND P2, PT, R200, c[0x0][0x220], PT ;  /* 0x00008800c8007a0c */ /* 0x000fe20003f46270 */
[----:B------:R-:W-:Y:S01]  /*76a0*/  IMAD.X R2, RZ, RZ, R38, P0 ;  /* 0x000000ffff027224 */ /* 0x000fe200000e0626 */
[----:B------:R-:W-:Y:S02]  /*76b0*/  ISETP.GE.AND P1, PT, R210, c[0x0][0x220], PT ;  /* 0x00008800d2007a0c */ /* 0x000fe40003f26270 */
[----:B------:R-:W-:Y:S01]  /*76c0*/  ISETP.GE.AND P0, PT, R211, c[0x0][0x220], PT ;  /* 0x00008800d3007a0c */ /* 0x000fe20003f06270 */
[----:B------:R-:W-:Y:S02]  /*76d0*/  IMAD R5, R2, c[0x0][0x3a0], RZ ;  /* 0x0000e80002057a24 */ /* 0x000fe400078e02ff */
[----:B------:R-:W-:-:S04]  /*76e0*/  IMAD.MOV.U32 R2, RZ, RZ, R4 ;  /* 0x000000ffff027224 */ /* 0x000fc800078e0004 */
[----:B------:R-:W-:-:S04]  /*76f0*/  IMAD.WIDE.U32 R6, R0, c[0x0][0x3a0], R2 ;  /* 0x0000e80000067a25 */ /* 0x000fc800078e0002 */
[----:B------:R-:W-:Y:S01]  /*7700*/  IMAD R0, R0, c[0x0][0x3a4], R5 ;  /* 0x0000e90000007a24 */ /* 0x000fe200078e0205 */
[----:B------:R-:W-:-:S03]  /*7710*/  LEA R2, P5, R6, c[0x0][0x340], 0x1 ;  /* 0x0000d00006027a11 */ /* 0x000fc600078a08ff */
[----:B------:R-:W-:-:S05]  /*7720*/  IMAD.IADD R0, R7, 0x1, R0 ;  /* 0x0000000107007824 */ /* 0x000fca00078e0200 */
[----:B------:R-:W-:-:S05]  /*7730*/  LEA.HI.X R3, R6, c[0x0][0x344], R0, 0x1, P5 ;  /* 0x0000d10006037a11 */ /* 0x000fca00028f0c00 */
[----:B-1----:R1:W-:Y:S04]  /*7740*/  @!P2 STG.E.128 [R2.64], R32 ;  /* 0x000000200200a986 */ /* 0x0023e8000c101d06 */
[----:B------:R1:W-:Y:S04]  /*7750*/  @!P1 STG.E.128 [R2.64+0x80], R28 ;  /* 0x0000801c02009986 */ /* 0x0003e8000c101d06 */
[----:B--2---:R1:W-:Y:S02]  /*7760*/  @!P0 STG.E.128 [R2.64+0x100], R24 ;  /* 0x0001001802008986 */ /* 0x0043e4000c101d06 */
.L_x_283:
[----:B------:R-:W-:Y:S05]  /*7770*/  BSYNC B0 ;  /* 0x0000000000007941 */ /* 0x000fea0003800000 */
.L_x_282:
[----:B-1--4-:R-:W-:Y:S01]  /*7780*/  IMAD.WIDE.U32 R2, R242, c[0x0][0x3a8], R20 ;  /* 0x0000ea00f2027a25 */ /* 0x012fe200078e0014 */
[----:B------:R-:W-:Y:S03]  /*7790*/  BSSY B0, `(.L_x_284) ;  /* 0x0000018000007945 */ /* 0x000fe60003800000 */
[----:B------:R-:W-:Y:S01]  /*77a0*/  IMAD R0, R250, c[0x0][0x3a8], RZ ;  /* 0x0000ea00fa007a24 */ /* 0x000fe200078e02ff */
[----:B------:R-:W-:Y:S01]  /*77b0*/  IADD3 R2, P0, R36, R2, RZ ;  /* 0x0000000224027210 */ /* 0x000fe20007f1e0ff */
[----:B------:R-:W-:-:S02]  /*77c0*/  IMAD R4, R64, c[0x0][0x3c0], RZ ;  /* 0x0000f00040047a24 */ /* 0x000fc400078e02ff */
[----:B------:R-:W-:-:S05]  /*77d0*/  IMAD R0, R242, c[0x0][0x3ac], R0 ;  /* 0x0000eb00f2007a24 */ /* 0x000fca00078e0200 */
[----:B------:R-:W-:Y:S01]  /*77e0*/  IADD3.X R3, R37, R3, R0, P0, !PT ;  /* 0x0000000325037210 */ /* 0x000fe200007fe400 */
[----:B------:R-:W-:-:S04]  /*77f0*/  IMAD R0, R39, c[0x0][0x3c4], R4 ;  /* 0x0000f10027007a24 */ /* 0x000fc800078e0204 */
[----:B------:R-:W-:-:S05]  /*7800*/  IMAD.WIDE.U32 R4, R39, c[0x0][0x3c0], R2 ;  /* 0x0000f00027047a25 */ /* 0x000fca00078e0002 */
[----:B------:R-:W-:Y:S01]  /*7810*/  IADD3 R8, R5, R0, RZ ;  /* 0x0000000005087210 */ /* 0x000fe20007ffe0ff */
[----:B------:R-:W-:Y:S05]  /*7820*/  @P4 BRA `(.L_x_285) ;  /* 0x000000e000004947 */ /* 0x000fea0003800000 */
[----:B------:R-:W-:Y:S01]  /*7830*/  MOV R3, R8 ;  /* 0x0000000800037202 */ /* 0x000fe20000000f00 */
[----:B------:R-:W-:Y:S01]  /*7840*/  IMAD R0, R38, c[0x0][0x3a8], RZ ;  /* 0x0000ea0026007a24 */ /* 0x000fe200078e02ff */
[----:B------:R-:W-:Y:S01]  /*7850*/  ISETP.GE.AND P2, PT, R200, c[0x0][0x220], PT ;  /* 0x00008800c8007a0c */ /* 0x000fe20003f46270 */
[----:B------:R-:W-:Y:S01]  /*7860*/  IMAD.MOV.U32 R2, RZ, RZ, R4 ;  /* 0x000000ffff027224 */ /* 0x000fe200078e0004 */
[----:B------:R-:W-:Y:S01]  /*7870*/  ISETP.GE.AND P1, PT, R210, c[0x0][0x220], PT ;  /* 0x00008800d2007a0c */ /* 0x000fe20003f26270 */
[----:B------:R-:W-:Y:S01]  /*7880*/  IMAD R0, R233, c[0x0][0x3ac], R0 ;  /* 0x0000eb00e9007a24 */ /* 0x000fe200078e0200 */
[----:B------:R-:W-:Y:S01]  /*7890*/  ISETP.GE.AND P0, PT, R211, c[0x0][0x220], PT ;  /* 0x00008800d3007a0c */ /* 0x000fe20003f06270 */
[----:B------:R-:W-:-:S04]  /*78a0*/  IMAD.WIDE.U32 R6, R233, c[0x0][0x3a8], R2 ;  /* 0x0000ea00e9067a25 */ /* 0x000fc800078e0002 */
[----:B------:R-:W-:Y:S01]  /*78b0*/  IMAD.IADD R0, R7, 0x1, R0 ;  /* 0x0000000107007824 */ /* 0x000fe200078e0200 */
[----:B------:R-:W-:-:S04]  /*78c0*/  LEA R2, P4, R6, c[0x0][0x348], 0x1 ;  /* 0x0000d20006027a11 */ /* 0x000fc800078808ff */
[----:B------:R-:W-:-:S05]  /*78d0*/  LEA.HI.X R3, R6, c[0x0][0x34c], R0, 0x1, P4 ;  /* 0x0000d30006037a11 */ /* 0x000fca00020f0c00 */
[----:B---3--:R1:W-:Y:S04]  /*78e0*/  @!P2 STG.E.128 [R2.64], R48 ;  /* 0x000000300200a986 */ /* 0x0083e8000c101d06 */
[----:B------:R1:W-:Y:S04]  /*78f0*/  @!P1 STG.E.128 [R2.64+0x80], R44 ;  /* 0x0000802c02009986 */ /* 0x0003e8000c101d06 */
[----:B------:R1:W-:Y:S02]  /*7900*/  @!P0 STG.E.128 [R2.64+0x100], R40 ;  /* 0x0001002802008986 */ /* 0x0003e4000c101d06 */
.L_x_285:
[----:B------:R-:W-:Y:S05]  /*7910*/  BSYNC B0 ;  /* 0x0000000000007941 */ /* 0x000fea0003800000 */
.L_x_284:
[----:B------:R-:W-:Y:S05]  /*7920*/  @P3 BRA `(.L_x_286) ;  /* 0x0000092000003947 */ /* 0x000fea0003800000 */
[----:B------:R-:W-:Y:S02]  /*7930*/  IADD3 R0, P0, R233, 0x20, RZ ;  /* 0x00000020e9007810 */ /* 0x000fe40007f1e0ff */
[----:B-1----:R-:W-:-:S02]  /*7940*/  MOV R3, R8 ;  /* 0x0000000800037202 */ /* 0x002fc40000000f00 */
[----:B------:R-:W-:Y:S01]  /*7950*/  ISETP.GE.AND P1, PT, R200, c[0x0][0x220], PT ;  /* 0x00008800c8007a0c */ /* 0x000fe20003f26270 */
[----:B------:R-:W-:Y:S01]  /*7960*/  IMAD.X R2, RZ, RZ, R38, P0 ;  /* 0x000000ffff027224 */ /* 0x000fe200000e0626 */
[----:B------:R-:W-:-:S03]  /*7970*/  ISETP.GE.AND P0, PT, R210, c[0x0][0x220], PT ;  /* 0x00008800d2007a0c */ /* 0x000fc60003f06270 */
[----:B------:R-:W-:Y:S02]  /*7980*/  IMAD R5, R2, c[0x0][0x3a8], RZ ;  /* 0x0000ea0002057a24 */ /* 0x000fe400078e02ff */
[----:B------:R-:W-:-:S04]  /*7990*/  IMAD.MOV.U32 R2, RZ, RZ, R4 ;  /* 0x000000ffff027224 */ /* 0x000fc800078e0004 */
[----:B------:R-:W-:-:S04]  /*79a0*/  IMAD.WIDE.U32 R6, R0, c[0x0][0x3a8], R2 ;  /* 0x0000ea0000067a25 */ /* 0x000fc800078e0002 */
        /* <DEDUP_REMOVED lines=10> */
.L_x_256:
[----:B------:R-:W1:Y:S01]  /*7a50*/  S2R R4, SR_CTAID.Y ;  /* 0x0000000000047919 */ /* 0x000e620000002600 */
[----:B------:R-:W-:-:S03]  /*7a60*/  ISETP.NE.AND P0, PT, R249, -0x1, PT ;  /* 0xfffffffff900780c */ /* 0x000fc60003f05270 */
[----:B------:R-:W2:Y:S10]  /*7a70*/  S2R R7, SR_CTAID.Y ;  /* 0x0000000000077919 */ /* 0x000eb40000002600 */
[----:B------:R-:W-:-:S05]  /*7a80*/  @P0 IADD3 R0, R232, R249, RZ ;  /* 0x000000f9e8000210 */ /* 0x000fca0007ffe0ff */
[----:B------:R-:W-:-:S04]  /*7a90*/  @P0 IMAD.WIDE.U32 R2, R0, c[0x0][0x3a0], RZ ;  /* 0x0000e80000020a25 */ /* 0x000fc800078e00ff */
[----:B------:R-:W-:Y:S01]  /*7aa0*/  @P0 IMAD R5, R0, c[0x0][0x3a4], R3 ;  /* 0x0000e90000050a24 */ /* 0x000fe200078e0203 */
[----:B-1----:R-:W-:Y:S02]  /*7ab0*/  SHF.R.S32.HI R6, RZ, 0x1f, R4 ;  /* 0x0000001fff067819 */ /* 0x002fe40000011404 */
[----:B------:R-:W-:Y:S01]  /*7ac0*/  @P0 MOV R4, R2 ;  /* 0x0000000200040202 */ /* 0x000fe20000000f00 */
[----:B------:R-:W-:Y:S05]  /*7ad0*/  @P0 BRA `(.L_x_287) ;  /* 0x000000a000000947 */ /* 0x000fea0003800000 */
[----:B------:R-:W-:Y:S01]  /*7ae0*/  SHF.R.S32.HI R0, RZ, 0x1f, R232 ;  /* 0x0000001fff007819 */ /* 0x000fe200000114e8 */
[----:B------:R-:W-:-:S04]  /*7af0*/  IMAD.WIDE.U32 R2, R232, c[0x0][0x3a0], RZ ;  /* 0x0000e800e8027a25 */ /* 0x000fc800078e00ff */
[----:B------:R-:W-:Y:S02]  /*7b00*/  IMAD R0, R0, c[0x0][0x3a0], RZ ;  /* 0x0000e80000007a24 */ /* 0x000fe400078e02ff */
[----:B------:R-:W-:Y:S02]  /*7b10*/  IMAD R4, R6, c[0x0][0x388], RZ ;  /* 0x0000e20006047a24 */ /* 0x000fe400078e02ff */
[----:B------:R-:W-:-:S05]  /*7b20*/  IMAD R0, R232, c[0x0][0x3a4], R0 ;  /* 0x0000e900e8007a24 */ /* 0x000fca00078e0200 */
[----:B------:R-:W-:Y:S01]  /*7b30*/  IADD3 R3, R3, R0, RZ ;  /* 0x0000000003037210 */ /* 0x000fe20007ffe0ff */
[----:B--2---:R-:W-:-:S04]  /*7b40*/  IMAD R0, R7, c[0x0][0x38c], R4 ;  /* 0x0000e30007007a24 */ /* 0x004fc800078e0204 */
[----:B------:R-:W-:-:S05]  /*7b50*/  IMAD.WIDE.U32 R2, R7, c[0x0][0x388], R2 ;  /* 0x0000e20007027a25 */ /* 0x000fca00078e0002 */
[----:B------:R-:W-:Y:S02]  /*7b60*/  IADD3 R5, R3, R0, RZ ;  /* 0x0000000003057210 */ /* 0x000fe40007ffe0ff */
[----:B------:R-:W-:Y:S02]  /*7b70*/  MOV R4, R2 ;  /* 0x0000000200047202 */ /* 0x000fe40000000f00 */
.L_x_287:
[----:B------:R-:W-:-:S05]  /*7b80*/  @P0 IADD3 R0, R232, R249, RZ ;  /* 0x000000f9e8000210 */ /* 0x000fca0007ffe0ff */
[----:B------:R-:W-:-:S04]  /*7b90*/  @P0 IMAD.WIDE.U32 R2, R0, c[0x0][0x3a8], RZ ;  /* 0x0000ea0000020a25 */ /* 0x000fc800078e00ff */
[----:B------:R-:W-:Y:S01]  /*7ba0*/  @P0 IMAD R11, R0, c[0x0][0x3ac], R3 ;  /* 0x0000eb00000b0a24 */ /* 0x000fe200078e0203 */
        /* <DEDUP_REMOVED lines=12> */
.L_x_288:
[----:B------:R-:W1:Y:S01]  /*7c70*/  S2R R6, SR_CTAID.Z ;  /* 0x0000000000067919 */ /* 0x000e620000002700 */
[----:B------:R-:W-:Y:S01]  /*7c80*/  IMAD R9, R234, -0x40, R193 ;  /* 0xffffffc0ea097824 */ /* 0x000fe200078e02c1 */
[----:B------:R-:W-:Y:S01]  /*7c90*/  BSSY B0, `(.L_x_289) ;  /* 0x000001d000007945 */ /* 0x000fe20003800000 */
[----:B------:R-:W-:Y:S01]  /*7ca0*/  IMAD R0, R250, c[0x0][0x3a0], RZ ;  /* 0x0000e800fa007a24 */ /* 0x000fe200078e02ff */
[----:B------:R-:W3:Y:S01]  /*7cb0*/  S2R R13, SR_CTAID.Z ;  /* 0x00000000000d7919 */ /* 0x000ee20000002700 */
[C---:B------:R-:W-:Y:S01]  /*7cc0*/  IMAD.WIDE.U32 R2, R242.reuse, c[0x0][0x3a0], R200 ;  /* 0x0000e800f2027a25 */ /* 0x040fe200078e00c8 */
[----:B------:R-:W-:Y:S02]  /*7cd0*/  ISETP.GE.AND P4, PT, R233, R9, PT ;  /* 0x00000009e900720c */ /* 0x000fe40003f86270 */
[----:B------:R-:W-:Y:S01]  /*7ce0*/  SHF.R.S32.HI R12, RZ, 0x1f, R233 ;  /* 0x0000001fff0c7819 */ /* 0x000fe200000114e9 */
[----:B------:R-:W-:Y:S01]  /*7cf0*/  IMAD R0, R242, c[0x0][0x3a4], R0 ;  /* 0x0000e900f2007a24 */ /* 0x000fe200078e0200 */
[----:B------:R-:W-:-:S04]  /*7d00*/  IADD3 R4, P0, R4, R2, RZ ;  /* 0x0000000204047210 */ /* 0x000fc80007f1e0ff */
[----:B------:R-:W-:Y:S02]  /*7d10*/  IADD3.X R5, R5, R3, R0, P0, !PT ;  /* 0x0000000305057210 */ /* 0x000fe400007fe400 */
[----:B-1----:R-:W-:-:S03]  /*7d20*/  SHF.R.S32.HI R14, RZ, 0x1f, R6 ;  /* 0x0000001fff0e7819 */ /* 0x002fc60000011406 */
[----:B---3--:R-:W-:-:S04]  /*7d30*/  IMAD.WIDE.U32 R4, R13, c[0x0][0x3b8], R4 ;  /* 0x0000ee000d047a25 */ /* 0x008fc800078e0004 */
[----:B------:R-:W-:-:S04]  /*7d40*/  IMAD R8, R14, c[0x0][0x3b8], RZ ;  /* 0x0000ee000e087a24 */ /* 0x000fc800078e02ff */
[----:B------:R-:W-:-:S05]  /*7d50*/  IMAD R8, R13, c[0x0][0x3bc], R8 ;  /* 0x0000ef000d087a24 */ /* 0x000fca00078e0208 */
        /* <DEDUP_REMOVED lines=9> */
[----:B--2---:R-:W-:-:S04]  /*7df0*/  IMAD.WIDE.U32 R6, R233, c[0x0][0x3a0], R2 ;  /* 0x0000e800e9067a25 */ /* 0x004fc800078e0002 */
[----:B------:R-:W-:Y:S01]  /*7e00*/  IMAD.IADD R0, R0, 0x1, R7 ;  /* 0x0000000100007824 */ /* 0x000fe200078e0207 */
[----:B------:R-:W-:-:S04]  /*7e10*/  LEA R2, P3, R6, c[0x0][0x340], 0x1 ;  /* 0x0000d00006027a11 */ /* 0x000fc800078608ff */
[----:B------:R-:W-:-:S05]  /*7e20*/  LEA.HI.X R3, R6, c[0x0][0x344], R0, 0x1, P3 ;  /* 0x0000d10006037a11 */ /* 0x000fca00018f0c00 */
[----:B------:R1:W-:Y:S04]  /*7e30*/  @!P2 STG.E.128 [R2.64], RZ ;  /* 0x000000ff0200a986 */ /* 0x0003e8000c101d06 */
[----:B------:R1:W-:Y:S04]  /*7e40*/  @!P1 STG.E.128 [R2.64+0x80], RZ ;  /* 0x000080ff02009986 */ /* 0x0003e8000c101d06 */
[----:B------:R1:W-:Y:S02]  /*7e50*/  @!P0 STG.E.128 [R2.64+0x100], RZ ;  /* 0x000100ff02008986 */ /* 0x0003e4000c101d06 */
.L_x_290:
[----:B------:R-:W-:Y:S05]  /*7e60*/  BSYNC B0 ;  /* 0x0000000000007941 */ /* 0x000fea0003800000 */
.L_x_289:
[----:B------:R-:W-:Y:S01]  /*7e70*/  IADD3 R0, R233, 0x20, RZ ;  /* 0x00000020e9007810 */ /* 0x000fe20007ffe0ff */
[----:B------:R-:W-:Y:S03]  /*7e80*/  BSSY B0, `(.L_x_291) ;  /* 0x0000012000007945 */ /* 0x000fe60003800000 */
[----:B------:R-:W-:-:S13]  /*7e90*/  ISETP.GE.AND P3, PT, R0, R9, PT ;  /* 0x000000090000720c */ /* 0x000fda0003f66270 */
[----:B------:R-:W-:Y:S05]  /*7ea0*/  @P3 BRA `(.L_x_292) ;  /* 0x000000f000003947 */ /* 0x000fea0003800000 */
[----:B------:R-:W-:Y:S01]  /*7eb0*/  IADD3 R0, P0, R233, 0x20, RZ ;  /* 0x00000020e9007810 */ /* 0x000fe20007f1e0ff */
[----:B------:R-:W-:Y:S01]  /*7ec0*/  IMAD.MOV.U32 R5, RZ, RZ, R8 ;  /* 0x000000ffff057224 */ /* 0x000fe200078e0008 */
[----:B------:R-:W-:Y:S02]  /*7ed0*/  ISETP.GE.AND P2, PT, R200, c[0x0][0x220], PT ;  /* 0x00008800c8007a0c */ /* 0x000fe40003f46270 */
[----:B------:R-:W-:Y:S01]  /*7ee0*/  ISETP.GE.AND P1, PT, R210, c[0x0][0x220], PT ;  /* 0x00008800d2007a0c */ /* 0x000fe20003f26270 */
[----:B-1----:R-:W-:Y:S01]  /*7ef0*/  IMAD.X R2, RZ, RZ, R12, P0 ;  /* 0x000000ffff027224 */ /* 0x002fe200000e060c */
        /* <DEDUP_REMOVED lines=10> */
.L_x_292:
[----:B------:R-:W-:Y:S05]  /*7fa0*/  BSYNC B0 ;  /* 0x0000000000007941 */ /* 0x000fea0003800000 */
.L_x_291:
[----:B-1----:R-:W-:Y:S01]  /*7fb0*/  IMAD.WIDE.U32 R2, R242, c[0x0][0x3a8], R200 ;  /* 0x0000ea00f2027a25 */ /* 0x002fe200078e00c8 */
[----:B------:R-:W-:Y:S03]  /*7fc0*/  BSSY B0, `(.L_x_293) ;  /* 0x0000018000007945 */ /* 0x000fe60003800000 */
[----:B------:R-:W-:Y:S01]  /*7fd0*/  IMAD R0, R250, c[0x0][0x3a8], RZ ;  /* 0x0000ea00fa007a24 */ /* 0x000fe200078e02ff */
[----:B------:R-:W-:Y:S01]  /*7fe0*/  IADD3 R4, P0, R10, R2, RZ ;  /* 0x000000020a047210 */ /* 0x000fe20007f1e0ff */
[----:B------:R-:W-:-:S02]  /*7ff0*/  IMAD R8, R14, c[0x0][0x3c0], RZ ;  /* 0x0000f0000e087a24 */ /* 0x000fc400078e02ff */
[----:B------:R-:W-:Y:S02]  /*8000*/  IMAD R0, R242, c[0x0][0x3ac], R0 ;  /* 0x0000eb00f2007a24 */ /* 0x000fe400078e0200 */
[----:B------:R-:W-:-:S03]  /*8010*/  IMAD R8, R13, c[0x0][0x3c4], R8 ;  /* 0x0000f1000d087a24 */ /* 0x000fc600078e0208 */
[----:B------:R-:W-:-:S05]  /*8020*/  IADD3.X R5, R11, R3, R0, P0, !PT ;  /* 0x000000030b057210 */ /* 0x000fca00007fe400 */
        /* <DEDUP_REMOVED lines=17> */
.L_x_294:
[----:B------:R-:W-:Y:S05]  /*8140*/  BSYNC B0 ;  /* 0x0000000000007941 */ /* 0x000fea0003800000 */
.L_x_293:
[----:B------:R-:W-:Y:S05]  /*8150*/  @P3 BRA `(.L_x_286) ;  /* 0x000000f000003947 */ /* 0x000fea0003800000 */
[----:B------:R-:W-:Y:S01]  /*8160*/  IADD3 R0, P0, R233, 0x20, RZ ;  /* 0x00000020e9007810 */ /* 0x000fe20007f1e0ff */
[----:B------:R-:W-:Y:S01]  /*8170*/  IMAD.MOV.U32 R5, RZ, RZ, R8 ;  /* 0x000000ffff057224 */ /* 0x000fe200078e0008 */
[----:B------:R-:W-:-:S02]  /*8180*/  ISETP.GE.AND P2, PT, R200, c[0x0][0x220], PT ;  /* 0x00008800c8007a0c */ /* 0x000fc40003f46270 */
        /* <DEDUP_REMOVED lines=12> */
.L_x_286:
[----:B------:R-:W-:Y:S05]  /*8250*/  BSYNC B1 ;  /* 0x0000000000017941 */ /* 0x000fea0003800000 */
.L_x_251:
[----:B------:R-:W-:-:S04]  /*8260*/  IADD3 R234, R234, c[0x0][0xc], RZ ;  /* 0x00000300eaea7a10 */ /* 0x000fc80007ffe0ff */
[----:B------:R-:W-:-:S13]  /*8270*/  ISETP.GE.AND P0, PT, R234, UR4, PT ;  /* 0x00000004ea007c0c */ /* 0x000fda000bf06270 */
[----:B------:R-:W-:Y:S01]  /*8280*/  @P0 CALL.REL.NOINC `(.L_x_295) ;  /* 0x0000001000000944 */ /* 0x000fe20003c00000 */
[----:B------:R-:W-:Y:S05]  /*8290*/  BRA `(.L_x_296) ;  /* 0xffff864000007947 */ /* 0x000fea000383ffff */
.L_x_295:
[----:B------:R-:W-:Y:S05]  /*82a0*/  EXIT ;  /* 0x000000000000794d */ /* 0x000fea0003800000 */
.L_x_297:
        /* <DEDUP_REMOVED lines=13> */
.L_x_1584:


//--------------------- .text._ZN5flash44flash_bwd_dq_dk_dv_loop_seqk_parallel_kernelI23Flash_bwd_kernel_traitsILi192ELi64ELi64ELi8ELi4ELi2ELi2ELb0ELb0EN7cutlass6half_tE19Flash_kernel_traitsILi192ELi64ELi64ELi8ES3_EELb0ELb0ELb1ELb0ELb0ELb0ELb0EEEvNS_16Flash_bwd_paramsE --------------------------
	.section	.text._ZN5flash44flash_bwd_dq_dk_dv_loop_seqk_parallel_kernelI23Flash_bwd_kernel_traitsILi192ELi64ELi64ELi8ELi4ELi2ELi2ELb0ELb0EN7cutlass6half_tE19Flash_kernel_traitsILi192ELi64ELi64ELi8ES3_EELb0ELb0ELb1ELb0ELb0ELb0ELb0EEEvNS_16Flash_bwd_paramsE,"ax",@progbits
	.sectioninfo	@"SHI_REGISTERS=254"
	.align	128
        .global         _ZN5flash44flash_bwd_dq_dk_dv_loop_seqk_parallel_kernelI23Flash_bwd_kernel_traitsILi192ELi64ELi64ELi8ELi4ELi2ELi2ELb0ELb0EN7cutlass6half_tE19Flash_kernel_traitsILi192ELi64ELi64ELi8ES3_EELb0ELb0ELb1ELb0ELb0ELb0ELb0EEEvNS_16Flash_bwd_paramsE
        .type           _ZN5flash44flash_bwd_dq_dk_dv_loop_seqk_parallel_kernelI23Flash_bwd_kernel_traitsILi192ELi64ELi64ELi8ELi4ELi2ELi2ELb0ELb0EN7cutlass6half_tE19Flash_kernel_traitsILi192ELi64ELi64ELi8ES3_EELb0ELb0ELb1ELb0ELb0ELb0ELb0EEEvNS_16Flash_bwd_paramsE,@function
        .size           _ZN5flash44flash_bwd_dq_dk_dv_loop_seqk_parallel_kernelI23Flash_bwd_kernel_traitsILi192ELi64ELi64ELi8ELi4ELi2ELi2ELb0ELb0EN7cutlass6half_tE19Flash_kernel_traitsILi192ELi64ELi64ELi8ES3_EELb0ELb0ELb1ELb0ELb0ELb0ELb0EEEvNS_16Flash_bwd_paramsE,(.L_x_1585 - _ZN5flash44flash_bwd_dq_dk_dv_loop_seqk_parallel_kernelI23Flash_bwd_kernel_traitsILi192ELi64ELi64ELi8ELi4ELi2ELi2ELb0ELb0EN7cutlass6half_tE19Flash_kernel_traitsILi192ELi64ELi64ELi8ES3_EELb0ELb0ELb1ELb0ELb0ELb0ELb0EEEvNS_16Flash_bwd_paramsE)
        .other          _ZN5flash44flash_bwd_dq_dk_dv_loop_seqk_parallel_kernelI23Flash_bwd_kernel_traitsILi192ELi64ELi64ELi8ELi4ELi2ELi2ELb0ELb0EN7cutlass6half_tE19Flash_kernel_traitsILi192ELi64ELi64ELi8ES3_EELb0ELb0ELb1ELb0ELb0ELb0ELb0EEEvNS_16Flash_bwd_paramsE,@"STO_CUDA_ENTRY STV_DEFAULT"
_ZN5flash44flash_bwd_dq_dk_dv_loop_seqk_parallel_kernelI23Flash_bwd_kernel_traitsILi192ELi64ELi64ELi8ELi4ELi2ELi2ELb0ELb0EN7cutlass6half_tE19Flash_kernel_traitsILi192ELi64ELi64ELi8ES3_EELb0ELb0ELb1ELb0ELb0ELb0ELb0EEEvNS_16Flash_bwd_paramsE:
.text._ZN5flash44flash_bwd_dq_dk_dv_loop_seqk_parallel_kernelI23Flash_bwd_kernel_traitsILi192ELi64ELi64ELi8ELi4ELi2ELi2ELb0ELb0EN7cutlass6half_tE19Flash_kernel_traitsILi192ELi64ELi64ELi8ES3_EELb0ELb0ELb1ELb0ELb0ELb0ELb0EEEvNS_16Flash_bwd_paramsE:
[----:B------:R-:W-:Y:S02]  /*0000*/  MOV R1, c[0x0][0x28] ;  /* 0x00000a0000017a02 */ /* 0x000fe40000000f00 */
[----:B------:R-:W1:Y:S01]  /*0010*/  S2R R216, SR_CTAID.X ;  /* 0x0000000000d87919 */ /* 0x000e620000002500 */
[----:B------:R-:W-:Y:S02]  /*0020*/  ULDC UR5, c[0x0][0x218] ;  /* 0x0000860000057ab9 */ /* 0x000fe40000000800 */
[----:B------:R-:W-:-:S04]  /*0030*/  UIADD3 UR5, UR5, 0x3f, URZ ;  /* 0x0000003f05057890 */ /* 0x000fc8000fffe03f */
[----:B------:R-:W-:-:S04]  /*0040*/  USHF.R.S32.HI UR4, URZ, 0x1f, UR5 ;  /* 0x0000001f3f047899 */ /* 0x000fc80008011405 */
[----:B------:R-:W-:-:S04]  /*0050*/  ULEA.HI UR4, UR4, UR5, URZ, 0x6 ;  /* 0x0000000504047291 */ /* 0x000fc8000f8f303f */
[----:B------:R-:W-:-:S06]  /*0060*/  USHF.R.S32.HI UR4, URZ, 0x6, UR4 ;  /* 0x000000063f047899 */ /* 0x000fcc0008011404 */
[----:B-1----:R-:W-:-:S13]  /*0070*/  ISETP.GE.AND P0, PT, R216, UR4, PT ;  /* 0x00000004d8007c0c */ /* 0x002fda000bf06270 */
[----:B------:R-:W-:Y:S05]  /*0080*/  @P0 EXIT ;  /* 0x000000000000094d */ /* 0x000fea0003800000 */
[----:B------:R-:W1:Y:S01]  /*0090*/  S2R R6, SR_TID.X ;  /* 0x0000000000067919 */ /* 0x000e620000002100 */
[----:B------:R-:W-:-:S03]  /*00a0*/  ULDC.64 UR6, c[0x0][0x118] ;  /* 0x0000460000067ab9 */ /* 0x000fc60000000a00 */
[----:B------:R-:W2:Y:S04]  /*00b0*/  S2R R202, SR_CTAID.Y ;  /* 0x0000000000ca7919 */ /* 0x000ea80000002600 */
[----:B------:R-:W3:Y:S01]  /*00c0*/  S2R R233, SR_CTAID.Z ;  /* 0x0000000000e97919 */ /* 0x000ee20000002700 */
[----:B-1----:R-:W-:-:S04]  /*00d0*/  SHF.R.S32.HI R9, RZ, 0x1f, R6 ;  /* 0x0000001fff097819 */ /* 0x002fc80000011406 */
[CC--:B------:R-:W-:Y:S02]  /*00e0*/  LEA.HI R5, R9.reuse, R6.reuse, RZ, 0x4 ;  /* 0x0000000609057211 */ /* 0x0c0fe400078f20ff */
[CC--:B------:R-:W-:Y:S02]  /*00f0*/  LEA.HI R17, R9.reuse, R6.reuse, RZ, 0x3 ;  /* 0x0000000609117211 */ /* 0x0c0fe400078f18ff */
[----:B------:R-:W-:Y:S02]  /*0100*/  SHF.R.S32.HI R0, RZ, 0x4, R5 ;  /* 0x00000004ff007819 */ /* 0x000fe40000011405 */
[----:B------:R-:W-:Y:S02]  /*0110*/  LEA.HI R10, R9, R6, RZ, 0x5 ;  /* 0x00000006090a7211 */ /* 0x000fe400078f28ff */
[----:B------:R-:W-:Y:S02]  /*0120*/  LEA.HI R7, R5, R0, RZ, 0x1 ;  /* 0x0000000005077211 */ /* 0x000fe400078f08ff */
[----:B------:R-:W-:-:S02]  /*0130*/  LOP3.LUT R11, R17, 0xfffffff8, RZ, 0xc0, !PT ;  /* 0xfffffff8110b7812 */ /* 0x000fc400078ec0ff */
[----:B------:R-:W-:Y:S02]  /*0140*/  SHF.R.S32.HI R209, RZ, 0x3, R17 ;  /* 0x00000003ffd17819 */ /* 0x000fe40000011411 */
[----:B------:R-:W-:Y:S01]  /*0150*/  LOP3.LUT R7, R7, 0xfffffffe, RZ, 0xc0, !PT ;  /* 0xfffffffe07077812 */ /* 0x000fe200078ec0ff */
[----:B------:R-:W-:Y:S01]  /*0160*/  IMAD.IADD R2, R6, 0x1, -R11 ;  /* 0x0000000106027824 */ /* 0x000fe200078e0a0b */
[----:B------:R-:W-:Y:S01]  /*0170*/  SHF.R.S32.HI R207, RZ, 0x5, R10 ;  /* 0x00000005ffcf7819 */ /* 0x000fe2000001140a */
[----:B------:R-:W-:Y:S01]  /*0180*/  IMAD.SHL.U32 R13, R209, 0x40, RZ ;  /* 0x00000040d10d7824 */ /* 0x000fe200078e00ff */
[----:B------:R-:W-:Y:S01]  /*0190*/  LOP3.LUT R5, R5, 0xfffffff0, RZ, 0xc0, !PT ;  /* 0xfffffff005057812 */ /* 0x000fe200078ec0ff */
[----:B------:R-:W-:Y:S01]  /*01a0*/  IMAD.IADD R7, R0, 0x1, -R7 ;  /* 0x0000000100077824 */ /* 0x000fe200078e0a07 */
[----:B------:R-:W-:Y:S01]  /*01b0*/  LEA.HI R0, R10, R207, RZ, 0x1 ;  /* 0x000000cf0a007211 */ /* 0x000fe200078f08ff */
[----:B------:R-:W-:Y:S01]  /*01c0*/  IMAD.SHL.U32 R210, R2, 0x8, RZ ;  /* 0x0000000802d27824 */ /* 0x000fe200078e00ff */
[----:B------:R-:W-:Y:S01]  /*01d0*/  LEA.HI R8, R9, R6, RZ, 0x2 ;  /* 0x0000000609087211 */ /* 0x000fe200078f10ff */
[----:B------:R-:W-:Y:S01]  /*01e0*/  IMAD.IADD R14, R6, 0x1, -R5 ;  /* 0x00000001060e7824 */ /* 0x000fe200078e0a05 */
[----:B------:R-:W-:Y:S01]  /*01f0*/  LOP3.LUT R13, R13, 0x1c0, RZ, 0xc0, !PT ;  /* 0x000001c00d0d7812 */ /* 0x000fe200078ec0ff */
[----:B------:R-:W-:Y:S01]  /*0200*/  IMAD.SHL.U32 R12, R2, 0x40, RZ ;  /* 0x00000040020c7824 */ /* 0x000fe200078e00ff */
[----:B------:R-:W-:-:S02]  /*0210*/  LOP3.LUT R0, R0, 0xfffffffe, RZ, 0xc0, !PT ;  /* 0xfffffffe00007812 */ /* 0x000fc400078ec0ff */
[--C-:B------:R-:W-:Y:S02]  /*0220*/  SHF.R.S32.HI R4, RZ, 0x2, R8.reuse ;  /* 0x00000002ff047819 */ /* 0x100fe40000011408 */
[----:B------:R-:W-:Y:S01]  /*0230*/  SHF.R.S32.HI R3, RZ, 0x1f, R8 ;  /* 0x0000001fff037819 */ /* 0x000fe20000011408 */
[----:B------:R-:W-:Y:S01]  /*0240*/  IMAD.IADD R5, R207, 0x1, -R0 ;  /* 0x00000001cf057824 */ /* 0x000fe200078e0a00 */
[----:B------:R-:W-:Y:S02]  /*0250*/  LOP3.LUT R11, R13, 0x38, R210, 0xf8, !PT ;  /* 0x000000380d0b7812 */ /* 0x000fe400078ef8d2 */
[----:B------:R-:W-:Y:S02]  /*0260*/  SHF.R.U32.HI R208, RZ, 0x3, R13 ;  /* 0x00000003ffd07819 */ /* 0x000fe4000001160d */
[----:B------:R-:W-:Y:S02]  /*0270*/  LEA.HI R3, R3, R4, RZ, 0x3 ;  /* 0x0000000403037211 */ /* 0x000fe400078f18ff */
[----:B------:R-:W-:Y:S01]  /*0280*/  LOP3.LUT R208, R11, R208, RZ, 0x3c, !PT ;  /* 0x000000d00bd07212 */ /* 0x000fe200078e3cff */
[----:B------:R-:W-:Y:S01]  /*0290*/  IMAD.SHL.U32 R11, R5, 0x10, RZ ;  /* 0x00000010050b7824 */ /* 0x000fe200078e00ff */
[----:B------:R-:W-:-:S02]  /*02a0*/  LOP3.LUT R12, R12, 0x1c0, RZ, 0xc0, !PT ;  /* 0x000001c00c0c7812 */ /* 0x000fc400078ec0ff */
[----:B------:R-:W-:Y:S02]  /*02b0*/  LOP3.LUT R3, R3, 0xfffffff8, RZ, 0xc0, !PT ;  /* 0xfffffff803037812 */ /* 0x000fe400078ec0ff */
[----:B------:R-:W-:Y:S02]  /*02c0*/  SHF.R.S32.HI R13, RZ, 0x1f, R14 ;  /* 0x0000001fff0d7819 */ /* 0x000fe4000001140e */
[----:B------:R-:W-:Y:S01]  /*02d0*/  LOP3.LUT R0, R12, 0x10, R11, 0xf8, !PT ;  /* 0x000000100c007812 */ /* 0x000fe200078ef80b */
[----:B------:R-:W-:Y:S01]  /*02e0*/  IMAD.IADD R3, R4, 0x1, -R3 ;  /* 0x0000000104037824 */ /* 0x000fe200078e0a03 */
[C---:B------:R-:W-:Y:S02]  /*02f0*/  LOP3.LUT P4, RZ, R2.reuse, 0x4, RZ, 0xc0, !PT ;  /* 0x0000000402ff7812 */ /* 0x040fe4000788c0ff */
[----:B------:R-:W-:Y:S02]  /*0300*/  LOP3.LUT P3, RZ, R2, 0x2, RZ, 0xc0, !PT ;  /* 0x0000000202ff7812 */ /* 0x000fe4000786c0ff */
[----:B------:R-:W-:Y:S01]  /*0310*/  LEA.HI R2, R13, R14, RZ, 0x3 ;  /* 0x0000000e0d027211 */ /* 0x000fe200078f18ff */
[----:B------:R-:W-:Y:S01]  /*0320*/  IMAD.SHL.U32 R13, R7, 0x200, RZ ;  /* 0x00000200070d7824 */ /* 0x000fe200078e00ff */
[----:B------:R-:W-:-:S02]  /*0330*/  LOP3.LUT R198, R12, 0x8, R17, 0xf8, !PT ;  /* 0x000000080cc67812 */ /* 0x000fc400078ef811 */
[----:B------:R-:W-:Y:S02]  /*0340*/  SHF.R.U32.HI R11, RZ, 0x3, R12 ;  /* 0x00000003ff0b7819 */ /* 0x000fe4000001160c */
[----:B------:R-:W-:Y:S02]  /*0350*/  LOP3.LUT R0, R0, 0x8, R17, 0xf8, !PT ;  /* 0x0000000800007812 */ /* 0x000fe400078ef811 */
[----:B------:R-:W-:Y:S02]  /*0360*/  LEA.HI R4, R9, R6, RZ, 0x7 ;  /* 0x0000000609047211 */ /* 0x000fe400078f38ff */
[----:B------:R-:W-:Y:S02]  /*0370*/  LOP3.LUT R12, R3, 0x1, RZ, 0xc0, !PT ;  /* 0x00000001030c7812 */ /* 0x000fe400078ec0ff */
[----:B------:R-:W-:Y:S02]  /*0380*/  LOP3.LUT R198, R198, R11, RZ, 0x3c, !PT ;  /* 0x0000000bc6c67212 */ /* 0x000fe400078e3cff */
[----:B------:R-:W-:-:S02]  /*0390*/  LOP3.LUT R0, R13, R0, R11, 0xf6, !PT ;  /* 0x000000000d007212 */ /* 0x000fc400078ef60b */
[----:B------:R-:W-:Y:S02]  /*03a0*/  LEA.HI R219, R9, R6, RZ, 0x6 ;  /* 0x0000000609db7211 */ /* 0x000fe400078f30ff */
[----:B------:R-:W-:Y:S01]  /*03b0*/  LOP3.LUT R11, R10, 0xffffffe0, RZ, 0xc0, !PT ;  /* 0xffffffe00a0b7812 */ /* 0x000fe200078ec0ff */
[----:B------:R-:W-:Y:S01]  /*03c0*/  IMAD.SHL.U32 R197, R0, 0x2, RZ ;  /* 0x0000000200c57824 */ /* 0x000fe200078e00ff */
[----:B------:R-:W-:Y:S01]  /*03d0*/  LOP3.LUT R9, R8, 0x7ffffffc, RZ, 0xc0, !PT ;  /* 0x7ffffffc08097812 */ /* 0x000fe200078ec0ff */
[C---:B------:R-:W-:Y:S01]  /*03e0*/  IMAD.SHL.U32 R8, R6.reuse, 0x2, RZ ;  /* 0x0000000206087824 */ /* 0x040fe200078e00ff */
[----:B------:R-:W-:Y:S01]  /*03f0*/  SHF.R.S32.HI R4, RZ, 0x7, R4 ;  /* 0x00000007ff047819 */ /* 0x000fe20000011404 */
[----:B------:R-:W-:Y:S01]  /*0400*/  IMAD.IADD R206, R6, 0x1, -R11 ;  /* 0x0000000106ce7824 */ /* 0x000fe200078e0a0b */
[----:B------:R-:W-:Y:S02]  /*0410*/  ISETP.NE.U32.AND P0, PT, R12, 0x1, PT ;  /* 0x000000010c00780c */ /* 0x000fe40003f05070 */
[----:B------:R-:W-:Y:S01]  /*0420*/  SHF.R.S32.HI R219, RZ, 0x6, R219 ;  /* 0x00000006ffdb7819 */ /* 0x000fe200000114db */
[----:B------:R-:W-:Y:S01]  /*0430*/  IMAD R15, R4, 0x800, R13 ;  /* 0x00000800040f7824 */ /* 0x000fe200078e020d */
[----:B------:R-:W-:Y:S01]  /*0440*/  SHF.R.S32.HI R12, RZ, 0x1f, R10 ;  /* 0x0000001fff0c7819 */ /* 0x000fe2000001140a */
[----:B------:R-:W-:Y:S01]  /*0450*/  IMAD.IADD R10, R6, 0x1, -R9 ;  /* 0x00000001060a7824 */ /* 0x000fe200078e0a09 */
[----:B------:R-:W-:Y:S01]  /*0460*/  LOP3.LUT R205, R2, 0xfffffff8, RZ, 0xc0, !PT ;  /* 0xfffffff802cd7812 */ /* 0x000fe200078ec0ff */
[C---:B------:R-:W-:Y:S01]  /*0470*/  IMAD.SHL.U32 R6, R3.reuse, 0x40, RZ ;  /* 0x0000004003067824 */ /* 0x040fe200078e00ff */
[----:B------:R-:W-:Y:S01]  /*0480*/  LEA.HI R12, R12, R207, RZ, 0x2 ;  /* 0x000000cf0c0c7211 */ /* 0x000fe200078f10ff */
[----:B------:R-:W-:Y:S01]  /*0490*/  IMAD.SHL.U32 R9, R4, 0x20, RZ ;  /* 0x0000002004097824 */ /* 0x000fe200078e00ff */
[----:B------:R-:W-:Y:S01]  /*04a0*/  R2P PR, R3, 0x6 ;  /* 0x0000000603007804 */ /* 0x000fe20000000000 */
[C---:B------:R-:W-:Y:S01]  /*04b0*/  IMAD R208, R219.reuse, 0x200, R208 ;  /* 0x00000200dbd07824 */ /* 0x040fe200078e02d0 */
[----:B------:R-:W-:Y:S01]  /*04c0*/  LOP3.LUT R6, R6, 0x1c0, RZ, 0xc0, !PT ;  /* 0x000001c006067812 */ /* 0x000fe200078ec0ff */
[----:B------:R-:W-:Y:S01]  /*04d0*/  IMAD.SHL.U32 R219, R219, 0x8, RZ ;  /* 0x00000008dbdb7824 */ /* 0x000fe200078e00ff */
[----:B------:R-:W-:Y:S01]  /*04e0*/  LOP3.LUT R203, R9, 0x6, R8, 0xf8, !PT ;  /* 0x0000000609cb7812 */ /* 0x000fe200078ef808 */
[----:B------:R-:W-:Y:S01]  /*04f0*/  IMAD.SHL.U32 R8, R7, 0x20, RZ ;  /* 0x0000002007087824 */ /* 0x000fe200078e00ff */
[----:B------:R-:W-:Y:S01]  /*0500*/  SHF.R.U32.HI R218, RZ, 0x3, R6 ;  /* 0x00000003ffda7819 */ /* 0x000fe20000011606 */
[----:B------:R-:W-:Y:S01]  /*0510*/  IMAD.IADD R205, R14, 0x1, -R205 ;  /* 0x000000010ecd7824 */ /* 0x000fe200078e0acd */
[----:B------:R-:W-:Y:S01]  /*0520*/  LOP3.LUT R219, R219, 0x18, RZ, 0xc0, !PT ;  /* 0x00000018dbdb7812 */ /* 0x000fe200078ec0ff */
[----:B------:R-:W-:Y:S01]  /*0530*/  IMAD.SHL.U32 R7, R7, 0x8, RZ ;  /* 0x0000000807077824 */ /* 0x000fe200078e00ff */
[----:B------:R-:W-:Y:S01]  /*0540*/  LOP3.LUT R9, R6, 0x20, R9, 0xf8, !PT ;  /* 0x0000002006097812 */ /* 0x000fe200078ef809 */
[----:B------:R-:W-:Y:S01]  /*0550*/  IMAD.SHL.U32 R2, R2, 0x40, RZ ;  /* 0x0000004002027824 */ /* 0x000fe200078e00ff */
[----:B------:R-:W-:Y:S01]  /*0560*/  LOP3.LUT R199, R219, 0x20, R8, 0xf8, !PT ;  /* 0x00000020dbc77812 */ /* 0x000fe200078ef808 */
[----:B------:R-:W-:Y:S01]  /*0570*/  IMAD.SHL.U32 R4, R10, 0x2, RZ ;  /* 0x000000020a047824 */ /* 0x000fe200078e00ff */
[----:B------:R-:W-:Y:S01]  /*0580*/  LOP3.LUT R219, R218, R6, R219, 0x1e, !PT ;  /* 0x00000006dadb7212 */ /* 0x000fe200078e1edb */
[----:B------:R-:W-:Y:S01]  /*0590*/  IMAD.SHL.U32 R6, R205, 0x40, RZ ;  /* 0x00000040cd067824 */ /* 0x000fe200078e00ff */
[----:B------:R-:W-:Y:S01]  /*05a0*/  LOP3.LUT R218, R9, R218, RZ, 0x3c, !PT ;  /* 0x000000da09da7212 */ /* 0x000fe200078e3cff */
[----:B------:R-:W-:Y:S01]  /*05b0*/  IMAD.IADD R198, R15, 0x1, R198 ;  /* 0x000000010fc67824 */ /* 0x000fe200078e02c6 */
[----:B------:R-:W-:Y:S01]  /*05c0*/  SHF.R.S32.HI R9, RZ, 0x1f, R206 ;  /* 0x0000001fff097819 */ /* 0x000fe200000114ce */
[----:B------:R-:W-:Y:S01]  /*05d0*/  IMAD.SHL.U32 R215, R208, 0x2, RZ ;  /* 0x00000002d0d77824 */ /* 0x000fe200078e00ff */
[----:B------:R-:W-:Y:S01]  /*05e0*/  LOP3.LUT R12, R12, 0xfffffffc, RZ, 0xc0, !PT ;  /* 0xfffffffc0c0c7812 */ /* 0x000fe200078ec0ff */
[----:B------:R-:W-:Y:S01]  /*05f0*/  IMAD.SHL.U32 R198, R198, 0x2, RZ ;  /* 0x00000002c6c67824 */ /* 0x000fe200078e00ff */
[----:B------:R-:W-:-:S02]  /*0600*/  LOP3.LUT R6, R6, 0x1c0, RZ, 0xc0, !PT ;  /* 0x000001c006067812 */ /* 0x000fc400078ec0ff */
[----:B------:R-:W-:Y:S01]  /*0610*/  LEA.HI R204, R9, R206, RZ, 0x2 ;  /* 0x000000ce09cc7211 */ /* 0x000fe200078f10ff */
[----:B------:R-:W-:Y:S01]  /*0620*/  IMAD.IADD R3, R207, 0x1, -R12 ;  /* 0x00000001cf037824 */ /* 0x000fe200078e0a0c */
[----:B------:R-:W-:Y:S02]  /*0630*/  SHF.R.U32.HI R196, RZ, 0x3, R6 ;  /* 0x00000003ffc47819 */ /* 0x000fe40000011606 */
[----:B------:R-:W-:Y:S01]  /*0640*/  SHF.R.S32.HI R204, RZ, 0x2, R204 ;  /* 0x00000002ffcc7819 */ /* 0x000fe200000114cc */
[--C-:B------:R-:W-:Y:S01]  /*0650*/  IMAD R11, R3, 0x400, R4.reuse ;  /* 0x00000400030b7824 */ /* 0x100fe200078e0204 */
[----:B------:R-:W-:Y:S01]  /*0660*/  LOP3.LUT R7, R6, 0x8, R7, 0xf8, !PT ;  /* 0x0000000806077812 */ /* 0x000fe200078ef807 */
[----:B------:R-:W-:Y:S01]  /*0670*/  IMAD R4, R5, 0x400, R4 ;  /* 0x0000040005047824 */ /* 0x000fe200078e0204 */
[----:B------:R-:W-:Y:S01]  /*0680*/  LOP3.LUT R2, R2, 0xfffffe00, RZ, 0xc0, !PT ;  /* 0xfffffe0002027812 */ /* 0x000fe200078ec0ff */
[----:B------:R-:W-:Y:S01]  /*0690*/  IMAD R204, R3, 0x10, R204 ;  /* 0x0000001003cc7824 */ /* 0x000fe200078e02cc */
[----:B------:R-:W-:Y:S01]  /*06a0*/  LOP3.LUT R199, R196, R199, R6, 0x1e, !PT ;  /* 0x000000c7c4c77212 */ /* 0x000fe200078e1e06 */
[----:B------:R-:W-:Y:S01]  /*06b0*/  IMAD.IADD R218, R11, 0x1, R218 ;  /* 0x000000010bda7824 */ /* 0x000fe200078e02da */
[----:B------:R-:W-:Y:S01]  /*06c0*/  LOP3.LUT R196, R7, R196, RZ, 0x3c, !PT ;  /* 0x000000c407c47212 */ /* 0x000fe200078e3cff */
[--C-:B------:R-:W-:Y:S01]  /*06d0*/  IMAD R3, R3, 0x400, R2.reuse ;  /* 0x0000040003037824 */ /* 0x100fe200078e0202 */
[----:B------:R-:W-:Y:S01]  /*06e0*/  LOP3.LUT R199, R199, R2, RZ, 0xfc, !PT ;  /* 0x00000002c7c77212 */ /* 0x000fe200078efcff */
[----:B------:R-:W-:Y:S01]  /*06f0*/  IMAD R5, R5, 0x400, R2 ;  /* 0x0000040005057824 */ /* 0x000fe200078e0202 */
[----:B--2---:R-:W-:Y:S01]  /*0700*/  SHF.R.S32.HI R213, RZ, 0x1f, R202 ;  /* 0x0000001fffd57819 */ /* 0x004fe200000114ca */
[----:B------:R-:W-:Y:S01]  /*0710*/  IMAD.IADD R200, R3, 0x1, R196 ;  /* 0x0000000103c87824 */ /* 0x000fe200078e02c4 */
[----:B------:R-:W-:Y:S01]  /*0720*/  SHF.R.S32.HI R212, RZ, 0x1f, R209 ;  /* 0x0000001fffd47819 */ /* 0x000fe200000114d1 */
[----:B------:R-:W-:Y:S01]  /*0730*/  IMAD.MOV.U32 R3, RZ, RZ, 0x20 ;  /* 0x00000020ff037424 */ /* 0x000fe200078e00ff */
[----:B------:R-:W-:Y:S01]  /*0740*/  IADD3 R214, R210, 0x40, RZ ;  /* 0x00000040d2d67810 */ /* 0x000fe20007ffe0ff */
[----:B------:R-:W-:Y:S01]  /*0750*/  IMAD.IADD R196, R196, 0x1, R5 ;  /* 0x00000001c4c47824 */ /* 0x000fe200078e0205 */
[----:B------:R-:W-:Y:S01]  /*0760*/  IADD3 R217, R210, 0x80, RZ ;  /* 0x00000080d2d97810 */ /* 0x000fe20007ffe0ff */
[----:B------:R-:W-:Y:S01]  /*0770*/  IMAD.SHL.U32 R218, R218, 0x2, RZ ;  /* 0x00000002dada7824 */ /* 0x000fe200078e00ff */
[----:B------:R-:W-:Y:S01]  /*0780*/  SEL R3, R3, 0xffffffe0, !P3 ;  /* 0xffffffe003037807 */ /* 0x000fe20005800000 */
[----:B------:R-:W-:Y:S01]  /*0790*/  IMAD.IADD R219, R4, 0x1, R219 ;  /* 0x0000000104db7824 */ /* 0x000fe200078e02db */
[----:B------:R-:W-:Y:S01]  /*07a0*/  LEA R196, R196, 0x1e000, 0x1 ;  /* 0x0001e000c4c47811 */ /* 0x000fe200078e08ff */
[----:B------:R-:W-:Y:S01]  /*07b0*/  IMAD.MOV.U32 R5, RZ, RZ, 0x40 ;  /* 0x00000040ff057424 */ /* 0x000fe200078e00ff */
[----:B------:R-:W-:Y:S01]  /*07c0*/  IADD3 R220, R218, 0x20, RZ ;  /* 0x00000020dadc7810 */ /* 0x000fe20007ffe0ff */
[----:B------:R-:W-:Y:S01]  /*07d0*/  IMAD.MOV.U32 R7, RZ, RZ, -0x10 ;  /* 0xfffffff0ff077424 */ /* 0x000fe200078e00ff */
[----:B------:R-:W-:Y:S01]  /*07e0*/  LEA R219, R219, 0x12000, 0x1 ;  /* 0x00012000dbdb7811 */ /* 0x000fe200078e08ff */
[----:B------:R-:W-:Y:S01]  /*07f0*/  IMAD.IADD R188, R198, 0x1, R3 ;  /* 0x00000001c6bc7824 */ /* 0x000fe200078e0203 */
[----:B------:R-:W-:-:S02]  /*0800*/  SEL R5, R5, 0xffffffc0, !P4 ;  /* 0xffffffc005057807 */ /* 0x000fc40006000000 */
[----:B------:R-:W-:Y:S02]  /*0810*/  SEL R7, R7, 0x10, !P0 ;  /* 0x0000001007077807 */ /* 0x000fe40004000000 */
[----:B------:R-:W-:Y:S01]  /*0820*/  @P1 IADD3 R220, R218, -0x20, RZ ;  /* 0xffffffe0dadc1810 */ /* 0x000fe20007ffe0ff */
[--C-:B------:R-:W-:Y:S01]  /*0830*/  IMAD R0, R0, 0x2, R5.reuse ;  /* 0x0000000200007824 */ /* 0x100fe200078e0205 */
[C---:B------:R-:W-:Y:S01]  /*0840*/  IADD3 R221, R219.reuse, 0x40, RZ ;  /* 0x00000040dbdd7810 */ /* 0x040fe20007ffe0ff */
[----:B------:R-:W-:Y:S01]  /*0850*/  IMAD.IADD R3, R198, 0x1, R5 ;  /* 0x00000001c6037824 */ /* 0x000fe200078e0205 */
[----:B------:R-:W-:Y:S01]  /*0860*/  @P2 IADD3 R221, R219, -0x40, RZ ;  /* 0xffffffc0dbdd2810 */ /* 0x000fe20007ffe0ff */
[----:B------:R-:W-:Y:S02]  /*0870*/  IMAD.IADD R2, R5, 0x1, R188 ;  /* 0x0000000105027824 */ /* 0x000fe400078e02bc */
[----:B------:R-:W-:Y:S02]  /*0880*/  IMAD.IADD R222, R218, 0x1, R7 ;  /* 0x00000001dade7824 */ /* 0x000fe400078e0207 */
[----:B---3--:R-:W-:-:S02]  /*0890*/  IMAD.IADD R226, R7, 0x1, R220 ;  /* 0x0000000107e27824 */ /* 0x008fc400078e02dc */
.L_x_346:
[----:B-1----:R-:W1:Y:S01]  /*08a0*/  LDC.U8 R5, c[0x0][0x312] ;  /* 0x0000c480ff057b82 */ /* 0x002e620000000000 */
[----:B------:R-:W-:Y:S01]  /*08b0*/  ISETP.NE.U32.AND P3, PT, RZ, c[0x0][0x250], PT ;  /* 0x00009400ff007a0c */ /* 0x000fe20003f65070 */
[----:B------:R-:W-:Y:S01]  /*08c0*/  IMAD.SHL.U32 R6, R202, 0x4, RZ ;  /* 0x00000004ca067824 */ /* 0x000fe200078e00ff */
[----:B------:R-:W-:Y:S01]  /*08d0*/  ISETP.NE.U32.AND P2, PT, RZ, c[0x0][0x240], PT ;  /* 0x00009000ff007a0c */ /* 0x000fe20003f45070 */
[----:B------:R-:W-:Y:S01]  /*08e0*/  IMAD.MOV.U32 R31, RZ, RZ, -0x1 ;  /* 0xffffffffff1f7424 */ /* 0x000fe200078e00ff */
[----:B------:R-:W-:-:S02]  /*08f0*/  ISETP.NE.AND.EX P3, PT, RZ, c[0x0][0x254], PT, P3 ;  /* 0x00009500ff007a0c */ /* 0x000fc40003f65330 */
[----:B------:R-:W-:Y:S02]  /*0900*/  ISETP.NE.AND.EX P2, PT, RZ, c[0x0][0x244], PT, P2 ;  /* 0x00009100ff007a0c */ /* 0x000fe40003f45320 */
[----:B------:R-:W-:Y:S02]  /*0910*/  ISETP.EQ.U32.AND P5, PT, RZ, c[0x0][0x248], PT ;  /* 0x00009200ff007a0c */ /* 0x000fe40003fa2070 */
[----:B------:R-:W-:Y:S02]  /*0920*/  SHF.L.U64.HI R4, R202, 0x2, R213 ;  /* 0x00000002ca047819 */ /* 0x000fe400000102d5 */
[C---:B------:R-:W-:Y:S02]  /*0930*/  IADD3 R12, P0, R6.reuse, c[0x0][0x240], RZ ;  /* 0x00009000060c7a10 */ /* 0x040fe40007f1e0ff */
[----:B--23--:R-:W-:Y:S02]  /*0940*/  IADD3 R8, P1, R6, c[0x0][0x248], RZ ;  /* 0x0000920006087a10 */ /* 0x00cfe40007f3e0ff */
[----:B------:R-:W-:-:S02]  /*0950*/  IADD3.X R13, R4, c[0x0][0x244], RZ, P0, !PT ;  /* 0x00009100040d7a10 */ /* 0x000fc400007fe4ff */
[----:B------:R-:W-:Y:S02]  /*0960*/  @P3 IADD3 R10, P0, R6, c[0x0][0x250], RZ ;  /* 0x00009400060a3a10 */ /* 0x000fe40007f1e0ff */
[----:B-1----:R-:W-:Y:S01]  /*0970*/  ISETP.NE.AND P4, PT, R5, RZ, PT ;  /* 0x000000ff0500720c */ /* 0x002fe20003f85270 */
[----:B------:R-:W-:Y:S01]  /*0980*/  IMAD.MOV.U32 R241, RZ, RZ, RZ ;  /* 0x000000fffff17224 */ /* 0x000fe200078e00ff */
[----:B------:R-:W2:Y:S02]  /*0990*/  @P2 LDG.E R31, [R12.64] ;  /* 0x000000060c1f2981 */ /* 0x000ea4000c1e1900 */
[----:B------:R-:W-:Y:S01]  /*09a0*/  ISETP.EQ.OR.EX P5, PT, RZ, c[0x0][0x24c], !P4, P5 ;  /* 0x00009300ff007a0c */ /* 0x000fe200067a2750 */
[----:B------:R-:W-:Y:S01]  /*09b0*/  IMAD.MOV.U32 R244, RZ, RZ, -0x1 ;  /* 0xfffffffffff47424 */ /* 0x000fe200078e00ff */
[----:B------:R-:W2:Y:S01]  /*09c0*/  @P2 LDG.E R242, [R12.64+0x4] ;  /* 0x000004060cf22981 */ /* 0x000ea2000c1e1900 */
[C---:B------:R-:W-:Y:S02]  /*09d0*/  @P3 IADD3.X R11, R4.reuse, c[0x0][0x254], RZ, P0, !PT ;  /* 0x00009500040b3a10 */ /* 0x040fe400007fe4ff */
[----:B------:R-:W-:-:S03]  /*09e0*/  IADD3.X R9, R4, c[0x0][0x24c], RZ, P1, !PT ;  /* 0x0000930004097a10 */ /* 0x000fc60000ffe4ff */
[----:B-----5:R1:W5:Y:S05]  /*09f0*/  @P3 LDG.E R241, [R10.64] ;  /* 0x000000060af13981 */ /* 0x02036a000c1e1900 */
[----:B------:R1:W5:Y:S01]  /*0a00*/  @!P5 LDG.E R244, [R8.64] ;  /* 0x0000000608f4d981 */ /* 0x000362000c1e1900 */
[----:B------:R-:W-:-:S04]  /*0a10*/  ISETP.NE.U32.AND P0, PT, RZ, c[0x0][0x248], PT ;  /* 0x00009200ff007a0c */ /* 0x000fc80003f05070 */
[----:B------:R-:W-:Y:S01]  /*0a20*/  ISETP.NE.AND.EX P0, PT, RZ, c[0x0][0x24c], PT, P0 ;  /* 0x00009300ff007a0c */ /* 0x000fe20003f05300 */
[----:B------:R-:W-:Y:S02]  /*0a30*/  IMAD.MOV.U32 R5, RZ, RZ, c[0x0][0x218] ;  /* 0x00008600ff057624 */ /* 0x000fe400078e00ff */
[----:B--2---:R-:W-:Y:S02]  /*0a40*/  @P2 IMAD.IADD R242, R242, 0x1, -R31 ;  /* 0x00000001f2f22824 */ /* 0x004fe400078e0a1f */
[----:B------:R-:W-:-:S08]  /*0a50*/  @!P2 IMAD.MOV.U32 R242, RZ, RZ, c[0x0][0x214] ;  /* 0x00008500fff2a624 */ /* 0x000fd000078e00ff */
[----:B------:R-:W-:Y:S05]  /*0a60*/  @!P0 BRA `(.L_x_298) ;  /* 0x0000003000008947 */ /* 0x000fea0003800000 */
[----:B-1----:R-:W2:Y:S02]  /*0a70*/  @P4 LDG.E R5, [R8.64+0x4] ;  /* 0x0000040608054981 */ /* 0x002ea4000c1e1900 */
[----:B--2--5:R-:W-:-:S06]  /*0a80*/  @P4 IADD3 R5, R5, -R244, RZ ;  /* 0x800000f405054210 */ /* 0x024fcc0007ffe0ff */
[----:B------:R1:W5:Y:S02]  /*0a90*/  @!P4 LDG.E R5, [R8.64] ;  /* 0x000000060805c981 */ /* 0x000364000c1e1900 */
.L_x_298:
[----:B-1----:R-:W-:-:S04]  /*0aa0*/  ISETP.NE.U32.AND P1, PT, RZ, c[0x0][0x258], PT ;  /* 0x00009600ff007a0c */ /* 0x002fc80003f25070 */
[----:B------:R-:W-:-:S13]  /*0ab0*/  ISETP.NE.AND.EX P1, PT, RZ, c[0x0][0x25c], PT, P1 ;  /* 0x00009700ff007a0c */ /* 0x000fda0003f25310 */
[----:B------:R-:W-:-:S04]  /*0ac0*/  @P1 IADD3 R6, P0, R6, c[0x0][0x258], RZ ;  /* 0x0000960006061a10 */ /* 0x000fc80007f1e0ff */
[----:B------:R-:W-:-:S05]  /*0ad0*/  @P1 IADD3.X R7, R4, c[0x0][0x25c], RZ, P0, !PT ;  /* 0x0000970004071a10 */ /* 0x000fca00007fe4ff */
        /* <DEDUP_REMOVED lines=9> */
[----:B------:R-:W-:Y:S01]  /*0b70*/  IADD3 R5, R242, 0x40, R225 ;  /* 0x00000040f2057810 */ /* 0x000fe20007ffe0e1 */
[----:B------:R-:W-:Y:S01]  /*0b80*/  IMAD R13, R213, c[0x0][0x178], RZ ;  /* 0x00005e00d50d7a24 */ /* 0x000fe200078e02ff */
[----:B------:R-:W-:Y:S01]  /*0b90*/  ISETP.NE.AND P0, PT, R244, -0x1, PT ;  /* 0xfffffffff400780c */ /* 0x000fe20003f05270 */
[----:B------:R-:W-:Y:S01]  /*0ba0*/  IMAD.WIDE.U32 R16, R202, c[0x0][0x178], RZ ;  /* 0x00005e00ca107a25 */ /* 0x000fe200078e00ff */
[----:B------:R-:W-:Y:S02]  /*0bb0*/  IADD3 R6, R5, c[0x0][0x2e4], -R240 ;  /* 0x0000b90005067a10 */ /* 0x000fe40007ffe8f0 */
[----:B------:R-:W-:Y:S01]  /*0bc0*/  IADD3 R5, R242, 0x3f, RZ ;  /* 0x0000003ff2057810 */ /* 0x000fe20007ffe0ff */
[----:B------:R-:W-:Y:S01]  /*0bd0*/  IMAD R13, R202, c[0x0][0x17c], R13 ;  /* 0x00005f00ca0d7a24 */ /* 0x000fe200078e020d */
[----:B------:R-:W-:Y:S02]  /*0be0*/  IADD3 R6, R6, 0x3f, RZ ;  /* 0x0000003f06067810 */ /* 0x000fe40007ffe0ff */
[----:B------:R-:W-:Y:S01]  /*0bf0*/  SHF.R.S32.HI R4, RZ, 0x1f, R5 ;  /* 0x0000001fff047819 */ /* 0x000fe20000011405 */
[----:B------:R-:W-:Y:S01]  /*0c00*/  IMAD.IADD R13, R17, 0x1, R13 ;  /* 0x00000001110d7824 */ /* 0x000fe200078e020d */
[----:B------:R-:W-:-:S02]  /*0c10*/  SHF.R.S32.HI R239, RZ, 0x1f, R6 ;  /* 0x0000001fffef7819 */ /* 0x000fc40000011406 */
[----:B------:R-:W-:Y:S01]  /*0c20*/  LEA.HI R4, R4, R5, RZ, 0x6 ;  /* 0x0000000504047211 */ /* 0x000fe200078f30ff */
[----:B------:R-:W-:Y:S01]  /*0c30*/  @P0 IMAD.IADD R8, R241, 0x1, R244 ;  /* 0x00000001f1080824 */ /* 0x000fe200078e02f4 */
[----:B------:R-:W-:Y:S01]  /*0c40*/  LEA.HI R239, R239, R6, RZ, 0x6 ;  /* 0x00000006efef7211 */ /* 0x000fe200078f30ff */
[C---:B------:R-:W-:Y:S01]  /*0c50*/  IMAD.WIDE.U32 R6, R31.reuse, c[0x0][0x190], RZ ;  /* 0x000064001f067a25 */ /* 0x040fe200078e00ff */
[C---:B------:R-:W-:Y:S02]  /*0c60*/  ISETP.NE.AND P1, PT, R31.reuse, -0x1, PT ;  /* 0xffffffff1f00780c */ /* 0x040fe40003f25270 */
[----:B------:R-:W-:Y:S01]  /*0c70*/  SHF.R.S32.HI R4, RZ, 0x6, R4 ;  /* 0x00000006ff047819 */ /* 0x000fe20000011404 */
[----:B------:R-:W-:Y:S01]  /*0c80*/  @P0 IMAD.WIDE.U32 R10, R8, c[0x0][0x198], RZ ;  /* 0x00006600080a0a25 */ /* 0x000fe200078e00ff */
[----:B------:R-:W-:Y:S02]  /*0c90*/  SHF.R.S32.HI R239, RZ, 0x6, R239 ;  /* 0x00000006ffef7819 */ /* 0x000fe400000114ef */
[----:B------:R-:W-:Y:S01]  /*0ca0*/  SEL R16, R16, R6, !P1 ;  /* 0x0000000610107207 */ /* 0x000fe20004800000 */
[----:B------:R-:W-:Y:S01]  /*0cb0*/  @P0 IMAD R8, R8, c[0x0][0x19c], R11 ;  /* 0x0000670008080a24 */ /* 0x000fe200078e020b */
[----:B------:R-:W-:Y:S01]  /*0cc0*/  IMNMX R239, R4, R239, PT ;  /* 0x000000ef04ef7217 */ /* 0x000fe20003800200 */
[----:B------:R-:W-:-:S03]  /*0cd0*/  IMAD R4, R31, c[0x0][0x194], RZ ;  /* 0x000065001f047a24 */ /* 0x000fc600078e02ff */
[----:B------:R-:W-:Y:S01]  /*0ce0*/  LEA R22, R239, 0xffffffc0, 0x6 ;  /* 0xffffffc0ef167811 */ /* 0x000fe200078e30ff */
[----:B------:R-:W-:-:S03]  /*0cf0*/  @P1 IMAD.IADD R13, R7, 0x1, R4 ;  /* 0x00000001070d1824 */ /* 0x000fc600078e0204 */
[----:B------:R-:W-:Y:S01]  /*0d00*/  SHF.R.S32.HI R15, RZ, 0x1f, R22 ;  /* 0x0000001fff0f7819 */ /* 0x000fe20000011416 */
[----:B------:R-:W-:Y:S05]  /*0d10*/  @P0 BRA `(.L_x_300) ;  /* 0x0000009000000947 */ /* 0x000fea0003800000 */
[----:B------:R-:W-:Y:S01]  /*0d20*/  SHF.R.S32.HI R4, RZ, 0x1f, R241 ;  /* 0x0000001fff047819 */ /* 0x000fe200000114f1 */
[----:B------:R-:W-:-:S04]  /*0d30*/  IMAD.WIDE.U32 R6, R241, c[0x0][0x198], RZ ;  /* 0x00006600f1067a25 */ /* 0x000fc800078e00ff */
[----:B------:R-:W-:Y:S02]  /*0d40*/  IMAD R4, R4, c[0x0][0x198], RZ ;  /* 0x0000660004047a24 */ /* 0x000fe400078e02ff */
[----:B------:R-:W-:Y:S02]  /*0d50*/  IMAD R5, R213, c[0x0][0x180], RZ ;  /* 0x00006000d5057a24 */ /* 0x000fe400078e02ff */
[----:B------:R-:W-:Y:S02]  /*0d60*/  IMAD R4, R241, c[0x0][0x19c], R4 ;  /* 0x00006700f1047a24 */ /* 0x000fe400078e0204 */
[----:B------:R-:W-:-:S03]  /*0d70*/  IMAD R5, R202, c[0x0][0x184], R5 ;  /* 0x00006100ca057a24 */ /* 0x000fc600078e0205 */
[----:B------:R-:W-:-:S05]  /*0d80*/  IADD3 R7, R7, R4, RZ ;  /* 0x0000000407077210 */ /* 0x000fca0007ffe0ff */
[----:B------:R-:W-:-:S05]  /*0d90*/  IMAD.WIDE.U32 R10, R202, c[0x0][0x180], R6 ;  /* 0x00006000ca0a7a25 */ /* 0x000fca00078e0006 */
[----:B------:R-:W-:Y:S02]  /*0da0*/  IADD3 R8, R11, R5, RZ ;  /* 0x000000050b087210 */ /* 0x000fe40007ffe0ff */
.L_x_300:
        /* <DEDUP_REMOVED lines=14> */
[----:B------:R-:W-:Y:S02]  /*0e90*/  MOV R12, R6 ;  /* 0x00000006000c7202 */ /* 0x000fe40000000f00 */
.L_x_301:
[----:B------:R-:W-:Y:S01]  /*0ea0*/  IABS R6, c[0x0][0x1c8] ;  /* 0x0000720000067a13 */ /* 0x000fe20000000000 */
[----:B------:R-:W-:Y:S01]  /*0eb0*/  @P1 IMAD.WIDE.U32 R18, R31, c[0x0][0x370], RZ ;  /* 0x0000dc001f121a25 */ /* 0x000fe200078e00ff */
[----:B------:R-:W-:Y:S02]  /*0ec0*/  LOP3.LUT R14, R233, c[0x0][0x1c8], RZ, 0x3c, !PT ;  /* 0x00007200e90e7a12 */ /* 0x000fe400078e3cff */
[----:B------:R-:W1:Y:S01]  /*0ed0*/  I2F.RP R5, R6 ;  /* 0x0000000600057306 */ /* 0x000e620000209400 */
[----:B------:R-:W-:Y:S01]  /*0ee0*/  @P1 IMAD R11, R31, c[0x0][0x374], R19 ;  /* 0x0000dd001f0b1a24 */ /* 0x000fe200078e0213 */
[----:B------:R-:W-:Y:S01]  /*0ef0*/  @P1 MOV R30, R18 ;  /* 0x00000012001e1202 */ /* 0x000fe20000000f00 */
[----:B------:R-:W2:Y:S01]  /*0f00*/  LDC.U8 R19, c[0x0][0x328] ;  /* 0x0000ca00ff137b82 */ /* 0x000ea20000000000 */
[----:B------:R-:W-:Y:S01]  /*0f10*/  IMAD.MOV.U32 R23, RZ, RZ, c[0x0][0x224] ;  /* 0x00008900ff177624 */ /* 0x000fe200078e00ff */
[----:B------:R-:W-:Y:S01]  /*0f20*/  ISETP.GE.AND P4, PT, R14, RZ, PT ;  /* 0x000000ff0e00720c */ /* 0x000fe20003f86270 */
[C---:B------:R-:W-:Y:S01]  /*0f30*/  IMAD.WIDE.U32 R28, R202.reuse, c[0x0][0x224], RZ ;  /* 0x00008900ca1c7a25 */ /* 0x040fe200078e00ff */
[----:B------:R-:W-:-:S02]  /*0f40*/  SHF.L.U64.HI R24, R202, 0x7, R213 ;  /* 0x00000007ca187819 */ /* 0x000fc400000102d5 */
[----:B------:R-:W-:Y:S01]  /*0f50*/  SHF.R.S32.HI R23, RZ, 0x1f, R23 ;  /* 0x0000001fff177819 */ /* 0x000fe20000011417 */
[----:B------:R-:W-:Y:S01]  /*0f60*/  IMAD.MOV.U32 R18, RZ, RZ, c[0x0][0x22c] ;  /* 0x00008b00ff127624 */ /* 0x000fe200078e00ff */
[----:B------:R-:W-:-:S03]  /*0f70*/  SEL R24, R24, RZ, P2 ;  /* 0x000000ff18187207 */ /* 0x000fc60001000000 */
[----:B------:R-:W-:Y:S01]  /*0f80*/  IMAD.WIDE R26, R18, c[0x0][0x1c0], RZ ;  /* 0x00007000121a7a25 */ /* 0x000fe200078e02ff */
[----:B-1----:R-:W1:Y:S01]  /*0f90*/  MUFU.RCP R20, R5 ;  /* 0x0000000500147308 */ /* 0x002e620000001000 */
[----:B--2---:R-:W-:Y:S02]  /*0fa0*/  ISETP.NE.AND P3, PT, R19, RZ, PT ;  /* 0x000000ff1300720c */ /* 0x004fe40003f65270 */
[----:B-1----:R-:W-:Y:S01]  /*0fb0*/  IADD3 R20, R20, 0xffffffe, RZ ;  /* 0x0ffffffe14147810 */ /* 0x002fe20007ffe0ff */
[----:B------:R-:W-:-:S04]  /*0fc0*/  @!P1 IMAD R5, R213, c[0x0][0x368], RZ ;  /* 0x0000da00d5059a24 */ /* 0x000fc800078e02ff */
[----:B------:R-:W1:Y:S01]  /*0fd0*/  F2I.FTZ.U32.TRUNC.NTZ R21, R20 ;  /* 0x0000001400157305 */ /* 0x000e62000021f000 */
[----:B------:R-:W-:Y:S01]  /*0fe0*/  @!P1 IMAD R5, R202, c[0x0][0x36c], R5 ;  /* 0x0000db00ca059a24 */ /* 0x000fe200078e0205 */
[----:B-1----:R-:W-:Y:S01]  /*0ff0*/  IADD3 R4, RZ, -R21, RZ ;  /* 0x80000015ff047210 */ /* 0x002fe20007ffe0ff */
[----:B------:R-:W-:-:S04]  /*1000*/  IMAD.MOV.U32 R20, RZ, RZ, RZ ;  /* 0x000000ffff147224 */ /* 0x000fc800078e00ff */
[----:B------:R-:W-:Y:S01]  /*1010*/  IMAD R7, R4, R6, RZ ;  /* 0x0000000604077224 */ /* 0x000fe200078e02ff */
[----:B------:R-:W-:-:S03]  /*1020*/  IABS R4, R233 ;  /* 0x000000e900047213 */ /* 0x000fc60000000000 */
[----:B------:R-:W-:-:S04]  /*1030*/  IMAD.HI.U32 R7, R21, R7, R20 ;  /* 0x0000000715077227 */ /* 0x000fc800078e0014 */
[----:B------:R-:W-:-:S04]  /*1040*/  @!P1 IMAD.WIDE.U32 R20, R202, c[0x0][0x368], RZ ;  /* 0x0000da00ca149a25 */ /* 0x000fc800078e00ff */
[----:B------:R-:W-:Y:S01]  /*1050*/  IMAD.HI.U32 R7, R7, R4, RZ ;  /* 0x0000000407077227 */ /* 0x000fe200078e00ff */
[----:B------:R-:W-:-:S03]  /*1060*/  @!P1 IADD3 R11, R21, R5, RZ ;  /* 0x00000005150b9210 */ /* 0x000fc60007ffe0ff */
[----:B------:R-:W-:Y:S01]  /*1070*/  @!P1 IMAD.MOV.U32 R30, RZ, RZ, R20 ;  /* 0x000000ffff1e9224 */ /* 0x000fe200078e0014 */
[----:B------:R-:W-:Y:S01]  /*1080*/  IADD3 R17, -R7, RZ, RZ ;  /* 0x000000ff07117210 */ /* 0x000fe20007ffe1ff */
[----:B------:R-:W-:Y:S02]  /*1090*/  IMAD.SHL.U32 R20, R202, 0x80, RZ ;  /* 0x00000080ca147824 */ /* 0x000fe400078e00ff */
[----:B------:R-:W-:Y:S02]  /*10a0*/  IMAD R21, R27, R28, RZ ;  /* 0x0000001c1b157224 */ /* 0x000fe400078e02ff */
[----:B------:R-:W-:Y:S01]  /*10b0*/  IMAD R17, R6, R17, R4 ;  /* 0x0000001106117224 */ /* 0x000fe200078e0204 */
[----:B------:R-:W-:Y:S01]  /*10c0*/  SEL R19, R20, RZ, P2 ;  /* 0x000000ff14137207 */ /* 0x000fe20001000000 */
[----:B------:R-:W-:-:S03]  /*10d0*/  IMAD R4, R23, R202, RZ ;  /* 0x000000ca17047224 */ /* 0x000fc600078e02ff */
[----:B------:R-:W-:Y:S01]  /*10e0*/  ISETP.GT.U32.AND P5, PT, R6, R17, PT ;  /* 0x000000110600720c */ /* 0x000fe20003fa4070 */
[----:B------:R-:W-:Y:S01]  /*10f0*/  IMAD R5, R213, c[0x0][0x224], R4 ;  /* 0x00008900d5057a24 */ /* 0x000fe200078e0204 */
[----:B------:R-:W-:Y:S01]  /*1100*/  IADD3 R32, P2, R22, R19, RZ ;  /* 0x0000001316207210 */ /* 0x000fe20007f5e0ff */
[----:B------:R-:W1:Y:S03]  /*1110*/  S2R R4, SR_CTAID.X ;  /* 0x0000000000047919 */ /* 0x000e660000002500 */
[----:B------:R-:W-:Y:S01]  /*1120*/  IADD3 R14, R29, R5, RZ ;  /* 0x000000051d0e7210 */ /* 0x000fe20007ffe0ff */
[----:B------:R-:W-:Y:S01]  /*1130*/  IMAD.X R24, R15, 0x1, R24, P2 ;  /* 0x000000010f187824 */ /* 0x000fe200010e0618 */
[----:B------:R-:W2:Y:S01]  /*1140*/  LDC.U8 R5, c[0x0][0x3d0] ;  /* 0x0000f400ff057b82 */ /* 0x000ea20000000000 */
[----:B------:R-:W-:Y:S02]  /*1150*/  IMAD R19, R27, R32, RZ ;  /* 0x000000201b137224 */ /* 0x000fe400078e02ff */
[----:B------:R-:W-:-:S02]  /*1160*/  IMAD R14, R26, R14, R21 ;  /* 0x0000000e1a0e7224 */ /* 0x000fc400078e0215 */
[----:B------:R-:W-:Y:S01]  /*1170*/  @!P5 IADD3 R17, R17, -R6, RZ ;  /* 0x800000061111d210 */ /* 0x000fe20007ffe0ff */
[C---:B------:R-:W-:Y:S01]  /*1180*/  IMAD.WIDE.U32 R28, R26.reuse, R28, RZ ;  /* 0x0000001c1a1c7225 */ /* 0x040fe200078e00ff */
[----:B------:R-:W-:Y:S02]  /*1190*/  @!P5 IADD3 R7, R7, 0x1, RZ ;  /* 0x000000010707d810 */ /* 0x000fe40007ffe0ff */
[----:B------:R-:W-:Y:S01]  /*11a0*/  ISETP.GE.U32.AND P6, PT, R17, R6, PT ;  /* 0x000000061100720c */ /* 0x000fe20003fc6070 */
[C---:B------:R-:W-:Y:S01]  /*11b0*/  IMAD R19, R26.reuse, R24, R19 ;  /* 0x000000181a137224 */ /* 0x040fe200078e0213 */
[----:B------:R-:W-:Y:S01]  /*11c0*/  ISETP.NE.AND P5, PT, RZ, c[0x0][0x1c8], PT ;  /* 0x00007200ff007a0c */ /* 0x000fe20003fa5270 */
[----:B------:R-:W-:Y:S01]  /*11d0*/  IMAD.WIDE.U32 R20, R26, R31, RZ ;  /* 0x0000001f1a147225 */ /* 0x000fe200078e00ff */
[----:B------:R-:W-:-:S03]  /*11e0*/  IADD3 R14, R29, R14, RZ ;  /* 0x0000000e1d0e7210 */ /* 0x000fc60007ffe0ff */
[----:B------:R-:W-:Y:S01]  /*11f0*/  IMAD R6, R27, R31, RZ ;  /* 0x0000001f1b067224 */ /* 0x000fe200078e02ff */
[----:B------:R-:W-:Y:S01]  /*1200*/  SEL R20, R28, R20, !P1 ;  /* 0x000000141c147207 */ /* 0x000fe20004800000 */
[----:B------:R-:W-:Y:S02]  /*1210*/  @P3 IMAD R24, R202, c[0x0][0x214], RZ ;  /* 0x00008500ca183a24 */ /* 0x000fe400078e02ff */
[----:B------:R-:W-:Y:S02]  /*1220*/  IMAD.WIDE.U32 R32, R26, R32, RZ ;  /* 0x000000201a207225 */ /* 0x000fe400078e00ff */
[----:B------:R-:W-:Y:S02]  /*1230*/  @P6 IADD3 R7, R7, 0x1, RZ ;  /* 0x0000000107076810 */ /* 0x000fe40007ffe0ff */
[----:B-1----:R-:W-:Y:S01]  /*1240*/  IMAD.WIDE.U32 R26, R4, c[0x0][0x3d8], RZ ;  /* 0x0000f600041a7a25 */ /* 0x002fe200078e00ff */
[----:B--2---:R-:W-:Y:S02]  /*1250*/  ISETP.NE.AND P2, PT, R5, RZ, PT ;  /* 0x000000ff0500720c */ /* 0x004fe40003f45270 */
[----:B------:R-:W-:Y:S01]  /*1260*/  @!P4 IADD3 R7, -R7, RZ, RZ ;  /* 0x000000ff0707c210 */ /* 0x000fe20007ffe1ff */
[----:B------:R-:W-:Y:S01]  /*1270*/  @P1 IMAD.IADD R14, R21, 0x1, R6 ;  /* 0x00000001150e1824 */ /* 0x000fe200078e0206 */
[----:B------:R-:W-:Y:S01]  /*1280*/  @P3 SEL R6, R24, R31, !P1 ;  /* 0x0000001f18063207 */ /* 0x000fe20004800000 */
[----:B------:R-:W-:Y:S01]  /*1290*/  IMAD R17, R4, c[0x0][0x3dc], R27 ;  /* 0x0000f70004117a24 */ /* 0x000fe200078e021b */
[----:B------:R-:W-:Y:S01]  /*12a0*/  @!P5 LOP3.LUT R7, RZ, c[0x0][0x1c8], RZ, 0x33, !PT ;  /* 0x00007200ff07da12 */ /* 0x000fe200078e33ff */
[----:B------:R-:W-:Y:S01]  /*12b0*/  @!P3 IMAD R4, R202, c[0x0][0x1c0], R233 ;  /* 0x00007000ca04ba24 */ /* 0x000fe200078e02e9 */
[----:B------:R-:W-:Y:S01]  /*12c0*/  SEL R23, R26, RZ, P2 ;  /* 0x000000ff1a177207 */ /* 0x000fe20001000000 */
[C---:B------:R-:W-:Y:S01]  /*12d0*/  IMAD R21, R233.reuse, c[0x0][0x22c], RZ ;  /* 0x00008b00e9157a24 */ /* 0x040fe200078e02ff */
[----:B------:R-:W-:Y:S01]  /*12e0*/  SHF.R.S32.HI R5, RZ, 0x1f, R225 ;  /* 0x0000001fff057819 */ /* 0x000fe200000114e1 */
[----:B------:R-:W-:Y:S01]  /*12f0*/  @P3 IMAD R27, R233, c[0x0][0x234], R6 ;  /* 0x00008d00e91b3a24 */ /* 0x000fe200078e0206 */
[----:B------:R-:W-:Y:S01]  /*1300*/  SEL R17, R17, RZ, P2 ;  /* 0x000000ff11117207 */ /* 0x000fe20001000000 */
[----:B------:R-:W-:Y:S01]  /*1310*/  @!P3 IMAD R27, R4, c[0x0][0x214], RZ ;  /* 0x00008500041bba24 */ /* 0x000fe200078e02ff */
[----:B------:R-:W-:-:S02]  /*1320*/  SHF.R.S32.HI R4, RZ, 0x1f, R233 ;  /* 0x0000001fff047819 */ /* 0x000fc400000114e9 */
[----:B------:R-:W-:Y:S02]  /*1330*/  SHF.R.S32.HI R25, RZ, 0x1f, R21 ;  /* 0x0000001fff197819 */ /* 0x000fe40000011415 */
[----:B------:R-:W-:Y:S02]  /*1340*/  IADD3 R19, R33, R19, RZ ;  /* 0x0000001321137210 */ /* 0x000fe40007ffe0ff */
        /* <DEDUP_REMOVED lines=9> */
.L_x_302:
[----:B------:R-:W-:-:S04]  /*13e0*/  IMAD R29, R202, c[0x0][0x1c0], R233 ;  /* 0x00007000ca1d7a24 */ /* 0x000fc800078e02e9 */
[----:B------:R-:W-:Y:S02]  /*13f0*/  IMAD R29, R29, c[0x0][0x224], RZ ;  /* 0x000089001d1d7a24 */ /* 0x000fe400078e02ff */
.L_x_303:
[----:B------:R-:W-:Y:S01]  /*1400*/  IMAD R18, R18, c[0x0][0x1c0], RZ ;  /* 0x0000700012127a24 */ /* 0x000fe200078e02ff */
[----:B------:R-:W-:Y:S01]  /*1410*/  IADD3 R30, P4, R210, R30, RZ ;  /* 0x0000001ed21e7210 */ /* 0x000fe20007f9e0ff */
[----:B------:R-:W-:Y:S01]  /*1420*/  IMAD.IADD R28, R22, 0x1, R29 ;  /* 0x00000001161c7824 */ /* 0x000fe200078e021d */
[----:B------:R-:W-:Y:S01]  /*1430*/  SHF.R.S32.HI R211, RZ, 0x1f, R210 ;  /* 0x0000001fffd37819 */ /* 0x000fe200000114d2 */
[----:B------:R-:W-:Y:S01]  /*1440*/  IMAD.SHL.U32 R26, R18, 0x40, RZ ;  /* 0x00000040121a7824 */ /* 0x000fe200078e00ff */
[----:B------:R-:W-:Y:S03]  /*1450*/  BSSY B1, `(.L_x_299) ;  /* 0x00006de000017945 */ /* 0x000fe60003800000 */
[----:B------:R-:W-:Y:S01]  /*1460*/  IMAD.X R31, R211, 0x1, R11, P4 ;  /* 0x00000001d31f7824 */ /* 0x000fe200020e060b */
[----:B------:R-:W-:Y:S01]  /*1470*/  IADD3 R24, P3, P1, R32, R26, R21 ;  /* 0x0000001a20187210 */ /* 0x000fe2000797e015 */
[----:B------:R-:W-:Y:S01]  /*1480*/  IMAD R21, R15, c[0x0][0x370], RZ ;  /* 0x0000dc000f157a24 */ /* 0x000fe200078e02ff */
[----:B------:R-:W-:Y:S01]  /*1490*/  SHF.R.S32.HI R26, RZ, 0x1f, R26 ;  /* 0x0000001fff1a7819 */ /* 0x000fe2000001141a */
[----:B------:R-:W-:Y:S01]  /*14a0*/  IMAD.WIDE.U32 R30, R22, c[0x0][0x370], R30 ;  /* 0x0000dc00161e7a25 */ /* 0x000fe200078e001e */
[----:B------:R-:W-:-:S02]  /*14b0*/  MOV R11, 0x4 ;  /* 0x00000004000b7802 */ /* 0x000fc40000000f00 */
[----:B------:R-:W-:Y:S01]  /*14c0*/  IADD3.X R19, R19, R26, R25, P3, P1 ;  /* 0x0000001a13137210 */ /* 0x000fe20001fe2419 */
[C---:B------:R-:W-:Y:S01]  /*14d0*/  IMAD R21, R22.reuse, c[0x0][0x374], R21 ;  /* 0x0000dd0016157a24 */ /* 0x040fe200078e0215 */
[----:B------:R-:W-:Y:S01]  /*14e0*/  IADD3 R20, P3, P1, R23, R24, R20 ;  /* 0x0000001817147210 */ /* 0x000fe2000797e014 */
[----:B------:R-:W-:Y:S01]  /*14f0*/  IMAD.IADD R24, R22, 0x1, R27 ;  /* 0x0000000116187824 */ /* 0x000fe200078e021b */
[----:B------:R-:W-:Y:S01]  /*1500*/  IADD3 R23, P4, R209, R22, RZ ;  /* 0x00000016d1177210 */ /* 0x000fe20007f9e0ff */
[----:B------:R-:W-:Y:S01]  /*1510*/  IMAD R22, R4, c[0x0][0x378], RZ ;  /* 0x0000de0004167a24 */ /* 0x000fe200078e02ff */
[----:B------:R-:W-:Y:S01]  /*1520*/  IADD3.X R14, R17, R19, R14, P3, P1 ;  /* 0x00000013110e7210 */ /* 0x000fe20001fe240e */
[----:B------:R-:W-:Y:S01]  /*1530*/  IMAD R17, R207, R18, R206 ;  /* 0x00000012cf117224 */ /* 0x000fe200078e02ce */
[----:B------:R-:W-:Y:S01]  /*1540*/  IADD3 R19, -R240, R242, R225 ;  /* 0x000000f2f0137210 */ /* 0x000fe20007ffe1e1 */
[----:B------:R-:W-:Y:S02]  /*1550*/  IMAD.X R15, R212, 0x1, R15, P4 ;  /* 0x00000001d40f7824 */ /* 0x000fe400020e060f */
[----:B------:R-:W-:Y:S01]  /*1560*/  IMAD.WIDE.U32 R26, R23, c[0x0][0x190], R210 ;  /* 0x00006400171a7a25 */ /* 0x000fe200078e00d2 */
[----:B------:R-:W-:-:S03]  /*1570*/  IADD3 R20, P1, R17, R20, RZ ;  /* 0x0000001411147210 */ /* 0x000fc60007f3e0ff */
[----:B------:R-:W-:Y:S01]  /*1580*/  IMAD R18, R15, c[0x0][0x190], RZ ;  /* 0x000064000f127a24 */ /* 0x000fe200078e02ff */
[----:B------:R-:W-:Y:S01]  /*1590*/  IADD3 R15, R19, -c[0x0][0x2e8], RZ ;  /* 0x8000ba00130f7a10 */ /* 0x000fe20007ffe0ff */
[----:B------:R-:W-:Y:S01]  /*15a0*/  IMAD.IADD R31, R31, 0x1, R21 ;  /* 0x000000011f1f7824 */ /* 0x000fe200078e0215 */
[----:B------:R-:W-:Y:S01]  /*15b0*/  LEA.HI.X.SX32 R17, R17, R14, 0x1, P1 ;  /* 0x0000000e11117211 */ /* 0x000fe200008f0eff */
[----:B------:R-:W-:Y:S01]  /*15c0*/  IMAD R18, R23, c[0x0][0x194], R18 ;  /* 0x0000650017127a24 */ /* 0x000fe200078e0212 */
[----:B------:R-:W-:Y:S01]  /*15d0*/  SHF.R.S32.HI R14, RZ, 0x1f, R15 ;  /* 0x0000001fff0e7819 */ /* 0x000fe2000001140f */
[C---:B------:R-:W-:Y:S01]  /*15e0*/  IMAD R19, R233.reuse, c[0x0][0x37c], R22 ;  /* 0x0000df00e9137a24 */ /* 0x040fe200078e0216 */
[----:B------:R-:W-:Y:S01]  /*15f0*/  IADD3 R22, P3, R16, R26, RZ ;  /* 0x0000001a10167210 */ /* 0x000fe20007f7e0ff */
[----:B------:R-:W-:Y:S01]  /*1600*/  IMAD.WIDE.U32 R30, R233, c[0x0][0x378], R30 ;  /* 0x0000de00e91e7a25 */ /* 0x000fe200078e001e */
[----:B------:R-:W-:Y:S02]  /*1610*/  LEA.HI R14, R14, R15, RZ, 0x6 ;  /* 0x0000000f0e0e7211 */ /* 0x000fe400078f30ff */
[----:B------:R-:W-:Y:S01]  /*1620*/  LEA R246, P1, R20, c[0x0][0x350], 0x2 ;  /* 0x0000d40014f67a11 */ /* 0x000fe200078210ff */
[----:B------:R-:W-:Y:S01]  /*1630*/  IMAD R16, R212, c[0x0][0x370], RZ ;  /* 0x0000dc00d4107a24 */ /* 0x000fe200078e02ff */
[----:B------:R-:W-:Y:S01]  /*1640*/  SHF.R.S32.HI R14, RZ, 0x6, R14 ;  /* 0x00000006ff0e7819 */ /* 0x000fe2000001140e */
[----:B------:R-:W-:Y:S01]  /*1650*/  IMAD.IADD R31, R31, 0x1, R19 ;  /* 0x000000011f1f7824 */ /* 0x000fe200078e0213 */
[----:B------:R-:W-:Y:S01]  /*1660*/  IADD3.X R23, R13, R27, R18, P3, !PT ;  /* 0x0000001b0d177210 */ /* 0x000fe20001ffe412 */
[----:B------:R-:W-:Y:S01]  /*1670*/  IMAD R18, R4, c[0x0][0x1a8], RZ ;  /* 0x00006a0004127a24 */ /* 0x000fe200078e02ff */
[----:B------:R-:W-:Y:S01]  /*1680*/  IMNMX R224, RZ, R14, !PT ;  /* 0x0000000effe07217 */ /* 0x000fe20007800200 */
[----:B------:R-:W-:Y:S01]  /*1690*/  IMAD R15, R209, c[0x0][0x374], R16 ;  /* 0x0000dd00d10f7a24 */ /* 0x000fe200078e0210 */
[----:B------:R-:W-:Y:S01]  /*16a0*/  LEA.HI.X R247, R20, c[0x0][0x354], R17, 0x2, P1 ;  /* 0x0000d50014f77a11 */ /* 0x000fe200008f1411 */
[----:B------:R-:W-:Y:S01]  /*16b0*/  IMAD R13, R233, c[0x0][0x1ac], R18 ;  /* 0x00006b00e90d7a24 */ /* 0x000fe200078e0212 */
[----:B------:R-:W-:Y:S01]  /*16c0*/  ISETP.GT.AND P4, PT, R239, R224, PT ;  /* 0x000000e0ef00720c */ /* 0x000fe20003f84270 */
[----:B------:R-:W-:Y:S01]  /*16d0*/  IMAD.WIDE.U32 R20, R233, c[0x0][0x1a8], R22 ;  /* 0x00006a00e9147a25 */ /* 0x000fe200078e0016 */
[----:B------:R-:W-:-:S03]  /*16e0*/  IADD3 R239, R239, -0x1, RZ ;  /* 0xffffffffefef7810 */ /* 0x000fc60007ffe0ff */
[----:B------:R-:W-:Y:S01]  /*16f0*/  IMAD.WIDE.U32 R16, R209, c[0x0][0x370], R30 ;  /* 0x0000dc00d1107a25 */ /* 0x000fe200078e001e */
[----:B------:R-:W-:Y:S02]  /*1700*/  IADD3 R13, R21, R13, RZ ;  /* 0x0000000d150d7210 */ /* 0x000fe40007ffe0ff */
[----:B------:R-:W-:Y:S01]  /*1710*/  LEA R250, P3, R20, c[0x0][0x160], 0x1 ;  /* 0x0000580014fa7a11 */ /* 0x000fe200078608ff */
[-C--:B------:R-:W-:Y:S01]  /*1720*/  IMAD.WIDE R228, R28, R11.reuse, c[0x0][0x3c8] ;  /* 0x0000f2001ce47625 */ /* 0x080fe200078e020b */
[----:B------:R-:W-:Y:S02]  /*1730*/  LEA R248, P1, R16, c[0x0][0x330], 0x1 ;  /* 0x0000cc0010f87a11 */ /* 0x000fe400078208ff */
[----:B------:R-:W-:Y:S01]  /*1740*/  LEA.HI.X R251, R20, c[0x0][0x164], R13, 0x1, P3 ;  /* 0x0000590014fb7a11 */ /* 0x000fe200018f0c0d */
[----:B------:R-:W-:Y:S01]  /*1750*/  IMAD.WIDE R230, R24, R11, c[0x0][0x200] ;  /* 0x0000800018e67625 */ /* 0x000fe200078e020b */
[----:B------:R-:W-:-:S03]  /*1760*/  MOV R227, R229 ;  /* 0x000000e500e37202 */ /* 0x000fc60000000f00 */
[----:B------:R-:W-:Y:S01]  /*1770*/  IMAD.IADD R15, R17, 0x1, R15 ;  /* 0x00000001110f7824 */ /* 0x000fe200078e020f */
[----:B------:R-:W-:-:S04]  /*1780*/  MOV R229, R231 ;  /* 0x000000e700e57202 */ /* 0x000fc80000000f00 */
[----:B------:R-:W-:Y:S01]  /*1790*/  LEA.HI.X R249, R16, c[0x0][0x334], R15, 0x1, P1 ;  /* 0x0000cd0010f97a11 */ /* 0x000fe200008f0c0f */
[----:B------:R-:W-:Y:S05]  /*17a0*/  @P4 BRA `(.L_x_304) ;  /* 0x0000076000004947 */ /* 0x000fea0003800000 */
[----:B------:R-:W-:-:S05]  /*17b0*/  @P0 IADD3 R7, R241, R244, RZ ;  /* 0x000000f4f1070210 */ /* 0x000fca0007ffe0ff */
[----:B------:R-:W-:-:S04]  /*17c0*/  @P0 IMAD.WIDE.U32 R12, R7, c[0x0][0x3a0], RZ ;  /* 0x0000e800070c0a25 */ /* 0x000fc800078e00ff */
[----:B------:R-:W-:Y:S01]  /*17d0*/  @P0 IMAD R7, R7, c[0x0][0x3a4], R13 ;  /* 0x0000e90007070a24 */ /* 0x000fe200078e020d */
        /* <DEDUP_REMOVED lines=10> */
.L_x_305:
        /* <DEDUP_REMOVED lines=14> */
.L_x_306:
[----:B------:R-:W-:Y:S01]  /*1960*/  IMAD R240, R216, -0x40, R240 ;  /* 0xffffffc0d8f07824 */ /* 0x000fe200078e02f0 */
[----:B------:R-:W-:Y:S01]  /*1970*/  BSSY B0, `(.L_x_307) ;  /* 0x000001a000007945 */ /* 0x000fe20003800000 */
[----:B------:R-:W-:Y:S02]  /*1980*/  IMAD R10, R5, c[0x0][0x3a0], RZ ;  /* 0x0000e800050a7a24 */ /* 0x000fe400078e02ff */
[----:B------:R-:W-:Y:S01]  /*1990*/  IMAD.WIDE.U32 R14, R225, c[0x0][0x3a0], R210 ;  /* 0x0000e800e10e7a25 */ /* 0x000fe200078e00d2 */
[----:B------:R-:W-:-:S03]  /*19a0*/  ISETP.GE.AND P4, PT, R209, R240, PT ;  /* 0x000000f0d100720c */ /* 0x000fc60003f86270 */
[----:B------:R-:W-:Y:S01]  /*19b0*/  IMAD R10, R225, c[0x0][0x3a4], R10 ;  /* 0x0000e900e10a7a24 */ /* 0x000fe200078e020a */
[----:B------:R-:W-:Y:S01]  /*19c0*/  IADD3 R12, P0, R12, R14, RZ ;  /* 0x0000000e0c0c7210 */ /* 0x000fe20007f1e0ff */
[----:B------:R-:W-:-:S03]  /*19d0*/  IMAD R14, R4, c[0x0][0x3b8], RZ ;  /* 0x0000ee00040e7a24 */ /* 0x000fc600078e02ff */
        /* <DEDUP_REMOVED lines=16> */
[----:B------:R1:W-:Y:S04]  /*1ae0*/  @!P3 STG.E.128 [R10.64], RZ ;  /* 0x000000ff0a00b986 */ /* 0x0003e8000c101d06 */
[----:B------:R1:W-:Y:S04]  /*1af0*/  @!P2 STG.E.128 [R10.64+0x80], RZ ;  /* 0x000080ff0a00a986 */ /* 0x0003e8000c101d06 */
[----:B------:R1:W-:Y:S02]  /*1b00*/  @!P1 STG.E.128 [R10.64+0x100], RZ ;  /* 0x000100ff0a009986 */ /* 0x0003e4000c101d06 */
.L_x_308:
[----:B------:R-:W-:Y:S05]  /*1b10*/  BSYNC B0 ;  /* 0x0000000000007941 */ /* 0x000fea0003800000 */
.L_x_307:
[----:B------:R-:W-:Y:S01]  /*1b20*/  IADD3 R9, R209, 0x20, RZ ;  /* 0x00000020d1097810 */ /* 0x000fe20007ffe0ff */
[----:B------:R-:W-:Y:S03]  /*1b30*/  BSSY B0, `(.L_x_309) ;  /* 0x0000012000007945 */ /* 0x000fe60003800000 */
[----:B------:R-:W-:-:S13]  /*1b40*/  ISETP.GE.AND P3, PT, R9, R240, PT ;  /* 0x000000f00900720c */ /* 0x000fda0003f66270 */
[----:B------:R-:W-:Y:S05]  /*1b50*/  @P3 BRA `(.L_x_310) ;  /* 0x000000f000003947 */ /* 0x000fea0003800000 */
[----:B-1----:R-:W-:Y:S01]  /*1b60*/  IADD3 R10, P0, R209, 0x20, RZ ;  /* 0x00000020d10a7810 */ /* 0x002fe20007f1e0ff */
        /* <DEDUP_REMOVED lines=14> */
.L_x_310:
[----:B------:R-:W-:Y:S05]  /*1c50*/  BSYNC B0 ;  /* 0x0000000000007941 */ /* 0x000fea0003800000 */
.L_x_309:
[----:B------:R-:W-:Y:S01]  /*1c60*/  IMAD.WIDE.U32 R12, R225, c[0x0][0x3a8], R210 ;  /* 0x0000ea00e10c7a25 */ /* 0x000fe200078e00d2 */
[----:B------:R-:W-:Y:S03]  /*1c70*/  BSSY B0, `(.L_x_311) ;  /* 0x0000017000007945 */ /* 0x000fe60003800000 */
[----:B-1----:R-:W-:Y:S01]  /*1c80*/  IMAD R10, R5, c[0x0][0x3a8], RZ ;  /* 0x0000ea00050a7a24 */ /* 0x002fe200078e02ff */
        /* <DEDUP_REMOVED lines=21> */
.L_x_312:
[----:B------:R-:W-:Y:S05]  /*1de0*/  BSYNC B0 ;  /* 0x0000000000007941 */ /* 0x000fea0003800000 */
.L_x_311:
[----:B------:R-:W-:Y:S05]  /*1df0*/  @P3 BRA `(.L_x_313) ;  /* 0x0000643000003947 */ /* 0x000fea0003800000 */
[----:B------:R-:W-:Y:S01]  /*1e00*/  IADD3 R5, P0, R209, 0x20, RZ ;  /* 0x00000020d1057810 */ /* 0x000fe20007f1e0ff */
[----:B------:R-:W-:Y:S01]  /*1e10*/  IMAD.MOV.U32 R6, RZ, RZ, R8 ;  /* 0x000000ffff067224 */ /* 0x000fe200078e0008 */
[----:B------:R-:W-:-:S03]  /*1e20*/  ISETP.GE.AND P1, PT, R210, c[0x0][0x220], PT ;  /* 0x00008800d2007a0c */ /* 0x000fc60003f26270 */
[----:B------:R-:W-:Y:S01]  /*1e30*/  IMAD.X R4, RZ, RZ, R212, P0 ;  /* 0x000000ffff047224 */ /* 0x000fe200000e06d4 */
[----:B------:R-:W-:Y:S01]  /*1e40*/  ISETP.GE.AND P0, PT, R214, c[0x0][0x220], PT ;  /* 0x00008800d6007a0c */ /* 0x000fe20003f06270 */
[----:B------:R-:W-:-:S04]  /*1e50*/  IMAD.WIDE.U32 R6, R5, c[0x0][0x3a8], R6 ;  /* 0x0000ea0005067a25 */ /* 0x000fc800078e0006 */
[----:B------:R-:W-:Y:S01]  /*1e60*/  IMAD R4, R4, c[0x0][0x3a8], RZ ;  /* 0x0000ea0004047a24 */ /* 0x000fe200078e02ff */
[----:B------:R-:W-:-:S03]  /*1e70*/  LEA R8, P2, R6, c[0x0][0x348], 0x1 ;  /* 0x0000d20006087a11 */ /* 0x000fc600078408ff */
[----:B------:R-:W-:-:S04]  /*1e80*/  IMAD R4, R5, c[0x0][0x3ac], R4 ;  /* 0x0000eb0005047a24 */ /* 0x000fc800078e0204 */
        /* <DEDUP_REMOVED lines=8> */
.L_x_304:
[----:B------:R-:W-:Y:S01]  /*1f10*/  @P2 BAR.SYNC.DEFER_BLOCKING 0x0 ;  /* 0x0000000000002b1d */ /* 0x000fe20000010000 */
[C---:B------:R-:W-:Y:S01]  /*1f20*/  IMAD R11, R239.reuse, -0x40, R242 ;  /* 0xffffffc0ef0b7824 */ /* 0x040fe200078e02f2 */
[----:B------:R-:W-:-:S04]  /*1f30*/  LEA.HI R4, R239, R239, RZ, 0x1 ;  /* 0x000000efef047211 */ /* 0x000fc800078f08ff */
[----:B------:R-:W-:Y:S01]  /*1f40*/  ISETP.GE.AND P5, PT, R209, R11, PT ;  /* 0x0000000bd100720c */ /* 0x000fe20003fa6270 */
[----:B------:R-:W-:Y:S01]  /*1f50*/  BSSY B0, `(.L_x_314) ;  /* 0x000001b000007945 */ /* 0x000fe20003800000 */
[----:B------:R-:W-:-:S05]  /*1f60*/  LOP3.LUT R4, R4, 0xfffffffe, RZ, 0xc0, !PT ;  /* 0xfffffffe04047812 */ /* 0x000fca00078ec0ff */
        /* <DEDUP_REMOVED lines=25> */
.L_x_315:
[----:B------:R-:W-:Y:S05]  /*2100*/  BSYNC B0 ;  /* 0x0000000000007941 */ /* 0x000fea0003800000 */
.L_x_314:
        /* <DEDUP_REMOVED lines=10> */
[----:B------:R-:W-:-:S04]  /*21b0*/  ISETP.GE.AND P2, PT, R214, c[0x0][0x220], PT ;  /* 0x00008800d6007a0c */ /* 0x000fc80003f46270 */
[----:B------:R-:W-:Y:S01]  /*21c0*/  IADD3 R14, P6, R16, R22, RZ ;  /* 0x00000016100e7210 */ /* 0x000fe20007fde0ff */
[----:B------:R-:W-:-:S05]  /*21d0*/  IMAD R16, R193, c[0x0][0x374], RZ ;  /* 0x0000dd00c1107a24 */ /* 0x000fca00078e02ff */
[----:B------:R-:W-:Y:S01]  /*21e0*/  IADD3.X R15, R15, R23, R16, P6, !PT ;  /* 0x000000170f0f7210 */ /* 0x000fe200037fe410 */
[----:B------:R-:W-:Y:S01]  /*21f0*/  @!P3 IMAD.MOV.U32 R19, RZ, RZ, c[0x0][0x370] ;  /* 0x0000dc00ff13b624 */ /* 0x000fe200078e00ff */
[----:B------:R1:W-:Y:S01]  /*2200*/  @P3 STS.128 [R215+0xd000], RZ ;  /* 0x00d000ffd7003388 */ /* 0x0003e20000000c00 */
[----:B------:R-:W-:Y:S01]  /*2210*/  @!P3 IMAD.MOV.U32 R17, RZ, RZ, c[0x0][0x374] ;  /* 0x0000dd00ff11b624 */ /* 0x000fe200078e00ff */
[----:B------:R-:W-:Y:S02]  /*2220*/  @!P2 LEA R16, P6, R14, c[0x0][0x330], 0x1 ;  /* 0x0000cc000e10aa11 */ /* 0x000fe400078c08ff */
[----:B------:R-:W-:-:S04]  /*2230*/  @!P3 LEA R18, P1, R19, R248, 0x6 ;  /* 0x000000f81312b211 */ /* 0x000fc800078230ff */
[----:B------:R-:W-:Y:S02]  /*2240*/  @!P3 LEA.HI.X R19, R19, R249, R17, 0x6, P1 ;  /* 0x000000f91313b211 */ /* 0x000fe400008f3411 */
[----:B------:R-:W-:Y:S02]  /*2250*/  ISETP.GE.AND P1, PT, R217, c[0x0][0x220], PT ;  /* 0x00008800d9007a0c */ /* 0x000fe40003f26270 */
[----:B------:R-:W-:Y:S01]  /*2260*/  @!P2 LEA.HI.X R17, R14, c[0x0][0x334], R15, 0x1, P6 ;  /* 0x0000cd000e11aa11 */ /* 0x000fe200030f0c0f */
        /* <DEDUP_REMOVED lines=17> */
.L_x_317:
[----:B------:R-:W-:Y:S05]  /*2380*/  BSYNC B0 ;  /* 0x0000000000007941 */ /* 0x000fea0003800000 */
.L_x_316:
[----:B------:R-:W-:Y:S01]  /*2390*/  IADD3 R15, R208, 0x3000, RZ ;  /* 0x00003000d00f7810 */ /* 0x000fe20007ffe0ff */
[----:B------:R-:W-:Y:S03]  /*23a0*/  BSSY B0, `(.L_x_318) ;  /* 0x000002d000007945 */ /* 0x000fe60003800000 */
        /* <DEDUP_REMOVED lines=16> */
.L_x_319:
        /* <DEDUP_REMOVED lines=28> */
.L_x_320:
[----:B------:R-:W-:Y:S05]  /*2670*/  BSYNC B0 ;  /* 0x0000000000007941 */ /* 0x000fea0003800000 */
.L_x_318:
        /* <DEDUP_REMOVED lines=17> */
.L_x_322:
        /* <DEDUP_REMOVED lines=32> */
[----:B------:R-:W-:-:S04]  /*2990*/  LEA R14, P1, R20, c[0x0][0x160], 0x1 ;  /* 0x00005800140e7a11 */ /* 0x000fc800078208ff */
[----:B------:R-:W-:-:S05]  /*29a0*/  LEA.HI.X R15, R20, c[0x0][0x164], R13, 0x1, P1 ;  /* 0x00005900140f7a11 */ /* 0x000fca00008f0c0d */
[----:B------:R-:W-:Y:S01]  /*29b0*/  @!PT LDS RZ, [RZ] ;  /* 0x00000000fffff984 */ /* 0x000fe20000000800 */
[----:B------:R-:W-:Y:S01]  /*29c0*/  @!PT LDS RZ, [RZ] ;  /* 0x00000000fffff984 */ /* 0x000fe20000000800 */
[----:B------:R-:W-:Y:S01]  /*29d0*/  @!PT LDS RZ, [RZ] ;  /* 0x00000000fffff984 */ /* 0x000fe20000000800 */
[----:B------:R1:W-:Y:S04]  /*29e0*/  LDGSTS.E.BYPASS.LTC128B.128 [R238+0x5000], [R14.64+0x100] ;  /* 0x050001000eee7fae */ /* 0x0003e8000b901d46 */
.L_x_323:
[----:B------:R-:W-:Y:S05]  /*29f0*/  BSYNC B0 ;  /* 0x0000000000007941 */ /* 0x000fea0003800000 */
.L_x_321:
[C---:B-1----:R-:W-:Y:S01]  /*2a00*/  IADD3 R14, R204.reuse, 0x8, RZ ;  /* 0x00000008cc0e7810 */ /* 0x042fe20007ffe0ff */
[C---:B------:R-:W-:Y:S01]  /*2a10*/  IMAD.SHL.U32 R231, R204.reuse, 0x4, RZ ;  /* 0x00000004cce77824 */ /* 0x040fe200078e00ff */
[----:B------:R-:W-:Y:S01]  /*2a20*/  SHF.R.S32.HI R13, RZ, 0x1f, R204 ;  /* 0x0000001fff0d7819 */ /* 0x000fe200000114cc */
[----:B------:R-:W-:Y:S01]  /*2a30*/  IMAD.MOV.U32 R235, RZ, RZ, 0x7f800000 ;  /* 0x7f800000ffeb7424 */ /* 0x000fe200078e00ff */
[-C--:B------:R-:W-:Y:S02]  /*2a40*/  ISETP.GE.AND P3, PT, R204, R11.reuse, PT ;  /* 0x0000000bcc00720c */ /* 0x080fe40003f66270 */
[----:B------:R-:W-:Y:S02]  /*2a50*/  ISETP.GE.AND P2, PT, R14, R11, PT ;  /* 0x0000000b0e00720c */ /* 0x000fe40003f46270 */
[----:B------:R-:W-:Y:S02]  /*2a60*/  SHF.L.U64.HI R232, R204, 0x2, R13 ;  /* 0x00000002cce87819 */ /* 0x000fe4000001020d */
[----:B------:R-:W-:-:S02]  /*2a70*/  IADD3 R18, P1, R231, R230, RZ ;  /* 0x000000e6e7127210 */ /* 0x000fc40007f3e0ff */
[----:B------:R-:W-:Y:S02]  /*2a80*/  MOV R237, 0x7f800000 ;  /* 0x7f80000000ed7802 */ /* 0x000fe40000000f00 */
[----:B------:R-:W-:-:S05]  /*2a90*/  IADD3.X R19, R232, R229, RZ, P1, !PT ;  /* 0x000000e5e8137210 */ /* 0x000fca0000ffe4ff */
[----:B------:R1:W5:Y:S04]  /*2aa0*/  @!P3 LDG.E R235, [R18.64] ;  /* 0x0000000612ebb981 */ /* 0x000368000c1e1900 */
[----:B------:R1:W5:Y:S01]  /*2ab0*/  @!P2 LDG.E R237, [R18.64+0x20] ;  /* 0x0000200612eda981 */ /* 0x000362000c1e1900 */
[----:B------:R-:W-:Y:S01]  /*2ac0*/  IMAD R11, R216, -0x40, R240 ;  /* 0xffffffc0d80b7824 */ /* 0x000fe200078e02f0 */
[----:B------:R-:W-:Y:S01]  /*2ad0*/  BSSY B0, `(.L_x_324) ;  /* 0x000002e000007945 */ /* 0x000fe20003800000 */
[----:B------:R-:W-:Y:S02]  /*2ae0*/  IMAD R14, R5, c[0x0][0x198], RZ ;  /* 0x00006600050e7a24 */ /* 0x000fe400078e02ff */
[----:B------:R-:W-:Y:S01]  /*2af0*/  IMAD.WIDE.U32 R16, R225, c[0x0][0x198], R210 ;  /* 0x00006600e1107a25 */ /* 0x000fe200078e00d2 */
[----:B------:R-:W-:-:S03]  /*2b00*/  ISETP.GE.AND P6, PT, R209, R11, PT ;  /* 0x0000000bd100720c */ /* 0x000fc60003fc6270 */
[----:B------:R-:W-:Y:S01]  /*2b10*/  IMAD R13, R225, c[0x0][0x19c], R14 ;  /* 0x00006700e10d7a24 */ /* 0x000fe200078e020e */
[----:B------:R-:W-:-:S04]  /*2b20*/  IADD3 R14, P1, R10, R16, RZ ;  /* 0x000000100a0e7210 */ /* 0x000fc80007f3e0ff */
[----:B------:R-:W-:Y:S01]  /*2b30*/  IADD3.X R15, R8, R17, R13, P1, !PT ;  /* 0x00000011080f7210 */ /* 0x000fe20000ffe40d */
[----:B------:R-:W-:-:S04]  /*2b40*/  IMAD R8, R6, c[0x0][0x1b0], RZ ;  /* 0x00006c0006087a24 */ /* 0x000fc800078e02ff */
[----:B------:R1:W-:Y:S01]  /*2b50*/  @P6 STS.128 [R215+0x12000], RZ ;  /* 0x012000ffd7006388 */ /* 0x0003e20000000c00 */
[C---:B------:R-:W-:Y:S02]  /*2b60*/  IMAD R13, R7.reuse, c[0x0][0x1b4], R8 ;  /* 0x00006d00070d7a24 */ /* 0x040fe400078e0208 */
[----:B------:R-:W-:Y:S01]  /*2b70*/  IMAD.WIDE.U32 R14, R7, c[0x0][0x1b0], R14 ;  /* 0x00006c00070e7a25 */ /* 0x000fe200078e000e */
[----:B------:R1:W-:Y:S03]  /*2b80*/  @P6 STS.128 [R215+0x14000], RZ ;  /* 0x014000ffd7006388 */ /* 0x0003e60000000c00 */
[----:B------:R-:W-:Y:S01]  /*2b90*/  IMAD.IADD R13, R15, 0x1, R13 ;  /* 0x000000010f0d7824 */ /* 0x000fe200078e020d */
[----:B------:R1:W-:Y:S01]  /*2ba0*/  @P6 STS.128 [R215+0x16000], RZ ;  /* 0x016000ffd7006388 */ /* 0x0003e20000000c00 */
[----:B------:R-:W-:Y:S05]  /*2bb0*/  @P6 BRA `(.L_x_325) ;  /* 0x000001f000006947 */ /* 0x000fea0003800000 */
[----:B------:R-:W-:Y:S01]  /*2bc0*/  ISETP.GE.AND P4, PT, R210, c[0x0][0x220], PT ;  /* 0x00008800d2007a0c */ /* 0x000fe20003f86270 */
[----:B------:R-:W-:Y:S01]  /*2bd0*/  IMAD R8, R212, c[0x0][0x198], RZ ;  /* 0x00006600d4087a24 */ /* 0x000fe200078e02ff */
[----:B------:R-:W-:Y:S01]  /*2be0*/  ISETP.GE.AND P3, PT, R214, c[0x0][0x220], PT ;  /* 0x00008800d6007a0c */ /* 0x000fe20003f66270 */
[----:B------:R-:W-:Y:S01]  /*2bf0*/  IMAD.MOV.U32 R16, RZ, RZ, R14 ;  /* 0x000000ffff107224 */ /* 0x000fe200078e000e */
[----:B------:R-:W-:Y:S01]  /*2c00*/  ISETP.GE.AND P1, PT, R217, c[0x0][0x220], PT ;  /* 0x00008800d9007a0c */ /* 0x000fe20003f26270 */
[----:B------:R-:W-:-:S02]  /*2c10*/  IMAD.MOV.U32 R17, RZ, RZ, R13 ;  /* 0x000000ffff117224 */ /* 0x000fc400078e000d */
[C---:B------:R-:W-:Y:S02]  /*2c20*/  IMAD R8, R209.reuse, c[0x0][0x19c], R8 ;  /* 0x00006700d1087a24 */ /* 0x040fe400078e0208 */
[----:B------:R-:W-:-:S04]  /*2c30*/  IMAD.WIDE.U32 R16, R209, c[0x0][0x198], R16 ;  /* 0x00006600d1107a25 */ /* 0x000fc800078e0010 */
[----:B------:R-:W-:Y:S01]  /*2c40*/  IMAD.IADD R8, R17, 0x1, R8 ;  /* 0x0000000111087824 */ /* 0x000fe200078e0208 */
[C---:B------:R-:W-:Y:S01]  /*2c50*/  @!P4 LEA R20, P5, R16.reuse, c[0x0][0x168], 0x1 ;  /* 0x00005a001014ca11 */ /* 0x040fe200078a08ff */
[----:B------:R1:W-:Y:S02]  /*2c60*/  @P4 STS.128 [R215+0x12000], RZ ;  /* 0x012000ffd7004388 */ /* 0x0003e40000000c00 */
[C---:B-1----:R-:W-:Y:S02]  /*2c70*/  @!P3 LEA R18, P2, R16.reuse, c[0x0][0x168], 0x1 ;  /* 0x00005a001012ba11 */ /* 0x042fe400078408ff */
        /* <DEDUP_REMOVED lines=19> */
.L_x_325:
[----:B------:R-:W-:Y:S05]  /*2db0*/  BSYNC B0 ;  /* 0x0000000000007941 */ /* 0x000fea0003800000 */
.L_x_324:
        /* <DEDUP_REMOVED lines=38> */
.L_x_327:
[----:B------:R-:W-:Y:S05]  /*3020*/  BSYNC B0 ;  /* 0x0000000000007941 */ /* 0x000fea0003800000 */
.L_x_326:
[----:B------:R1:W-:Y:S02]  /*3030*/  @P6 STS.128 [R215+0x18000], RZ ;  /* 0x018000ffd7006388 */ /* 0x0003e40000000c00 */
[----:B-1----:R-:W-:Y:S01]  /*3040*/  IMAD.WIDE.U32 R10, R225, c[0x0][0x1a0], R210 ;  /* 0x00006800e10a7a25 */ /* 0x002fe200078e00d2 */
[----:B------:R-:W-:Y:S01]  /*3050*/  BSSY B0, `(.L_x_328) ;  /* 0x000002a000007945 */ /* 0x000fe20003800000 */
[----:B------:R1:W-:Y:S02]  /*3060*/  @P6 STS.128 [R215+0x1a000], RZ ;  /* 0x01a000ffd7006388 */ /* 0x0003e40000000c00 */
[----:B------:R-:W-:Y:S01]  /*3070*/  IMAD R4, R5, c[0x0][0x1a0], RZ ;  /* 0x0000680005047a24 */ /* 0x000fe200078e02ff */
[----:B------:R-:W-:Y:S01]  /*3080*/  IADD3 R8, P1, R12, R10, RZ ;  /* 0x0000000a0c087210 */ /* 0x000fe20007f3e0ff */
[----:B------:R-:W-:Y:S01]  /*3090*/  IMAD R6, R6, c[0x0][0x1b8], RZ ;  /* 0x00006e0006067a24 */ /* 0x000fe200078e02ff */
[----:B------:R1:W-:Y:S01]  /*30a0*/  @P6 STS.128 [R215+0x1c000], RZ ;  /* 0x01c000ffd7006388 */ /* 0x0003e20000000c00 */
[----:B------:R-:W-:-:S02]  /*30b0*/  IMAD R4, R225, c[0x0][0x1a4], R4 ;  /* 0x00006900e1047a24 */ /* 0x000fc400078e0204 */
[----:B------:R-:W-:-:S03]  /*30c0*/  IMAD R5, R7, c[0x0][0x1bc], R6 ;  /* 0x00006f0007057a24 */ /* 0x000fc600078e0206 */
[----:B------:R-:W-:-:S05]  /*30d0*/  IADD3.X R9, R9, R11, R4, P1, !PT ;  /* 0x0000000b09097210 */ /* 0x000fca0000ffe404 */
        /* <DEDUP_REMOVED lines=8> */
[C---:B------:R-:W-:Y:S02]  /*3160*/  IMAD R4, R209.reuse, c[0x0][0x1a4], R4 ;  /* 0x00006900d1047a24 */ /* 0x040fe400078e0204 */
[----:B------:R-:W-:-:S04]  /*3170*/  IMAD.WIDE.U32 R10, R209, c[0x0][0x1a0], R6 ;  /* 0x00006800d10a7a25 */ /* 0x000fc800078e0006 */
[----:B------:R-:W-:Y:S02]  /*3180*/  IMAD.IADD R4, R11, 0x1, R4 ;  /* 0x000000010b047824 */ /* 0x000fe400078e0204 */
        /* <DEDUP_REMOVED lines=22> */
.L_x_329:
[----:B------:R-:W-:Y:S05]  /*32f0*/  BSYNC B0 ;  /* 0x0000000000007941 */ /* 0x000fea0003800000 */
.L_x_328:
        /* <DEDUP_REMOVED lines=37> */
.L_x_331:
[----:B------:R-:W-:Y:S05]  /*3550*/  BSYNC B0 ;  /* 0x0000000000007941 */ /* 0x000fea0003800000 */
.L_x_330:
[----:B------:R-:W0:Y:S01]  /*3560*/  LDGDEPBAR ;  /* 0x00000000000079af */ /* 0x000e220000000000 */
[----:B------:R-:W-:Y:S01]  /*3570*/  R2P PR, R205, 0x6 ;  /* 0x00000006cd007804 */ /* 0x000fe20000000000 */
[----:B------:R-:W-:Y:S01]  /*3580*/  IMAD.MOV.U32 R192, RZ, RZ, 0x40 ;  /* 0x00000040ffc07424 */ /* 0x000fe200078e00ff */
[----:B------:R-:W-:Y:S01]  /*3590*/  IADD3 R195, R200, 0x3000, RZ ;  /* 0x00003000c8c37810 */ /* 0x000fe20007ffe0ff */
[----:B------:R-:W-:Y:S01]  /*35a0*/  IMAD.IADD R223, R225, 0x1, R242 ;  /* 0x00000001e1df7824 */ /* 0x000fe200078e02f2 */
[----:B------:R-:W-:Y:S01]  /*35b0*/  IADD3 R194, R199, 0x3000, RZ ;  /* 0x00003000c7c27810 */ /* 0x000fe20007ffe0ff */
[----:B------:R-:W-:Y:S01]  /*35c0*/  IMAD.MOV.U32 R236, RZ, RZ, c[0x0][0x2e4] ;  /* 0x0000b900ffec7624 */ /* 0x000fe200078e00ff */
[----:B------:R-:W-:Y:S01]  /*35d0*/  SEL R193, R193, 0xffffffe0, !P1 ;  /* 0xffffffe0c1c17807 */ /* 0x000fe20004800000 */
[----:B------:R-:W-:Y:S01]  /*35e0*/  IMAD.MOV.U32 R234, RZ, RZ, R238 ;  /* 0x000000ffffea7224 */ /* 0x000fe200078e00ee */
[----:B------:R-:W-:Y:S01]  /*35f0*/  SEL R195, R195, R200, !P0 ;  /* 0x000000c8c3c37207 */ /* 0x000fe20004000000 */
[----:B------:R-:W-:Y:S01]  /*3600*/  CS2R R142, SRZ ;  /* 0x00000000008e7805 */ /* 0x000fe2000001ff00 */
[----:B------:R-:W-:Y:S01]  /*3610*/  SEL R194, R194, R199, !P0 ;  /* 0x000000c7c2c27207 */ /* 0x000fe20004000000 */
[----:B------:R-:W-:Y:S01]  /*3620*/  IMAD.IADD R191, R196, 0x1, R193 ;  /* 0x00000001c4bf7824 */ /* 0x000fe200078e02c1 */
[----:B------:R-:W-:Y:S01]  /*3630*/  SEL R192, R192, 0xffffffc0, !P2 ;  /* 0xffffffc0c0c07807 */ /* 0x000fe20005000000 */
[----:B------:R-:W-:Y:S01]  /*3640*/  CS2R R140, SRZ ;  /* 0x00000000008c7805 */ /* 0x000fe2000001ff00 */
[----:B------:R-:W-:Y:S01]  /*3650*/  IADD3 R243, -R240, 0x40, R223 ;  /* 0x00000040f0f37810 */ /* 0x000fe20007ffe1df */
        /* <DEDUP_REMOVED lines=46> */
[----:B------:R-:W-:Y:S01]  /*3940*/  IMAD.SHL.U32 R195, R195, 0x2, RZ ;  /* 0x00000002c3c37824 */ /* 0x000fe200078e00ff */
[----:B------:R-:W-:Y:S01]  /*3950*/  IADD3 R243, R243, -c[0x0][0x2e8], RZ ;  /* 0x8000ba00f3f37a10 */ /* 0x000fe20007ffe0ff */
[----:B------:R-:W-:-:S02]  /*3960*/  IMAD.SHL.U32 R194, R194, 0x2, RZ ;  /* 0x00000002c2c27824 */ /* 0x000fc400078e00ff */
[----:B------:R-:W-:Y:S02]  /*3970*/  IMAD.IADD R189, R196, 0x1, R192 ;  /* 0x00000001c4bd7824 */ /* 0x000fe400078e02c0 */
[----:B------:R-:W-:Y:S02]  /*3980*/  IMAD.IADD R190, R192, 0x1, R191 ;  /* 0x00000001c0be7824 */ /* 0x000fe400078e02bf */
.L_x_336:
[----:B------:R-:W0:Y:S01]  /*3990*/  LDGDEPBAR ;  /* 0x00000000000079af */ /* 0x000e220000000000 */
[C---:B------:R-:W-:Y:S01]  /*39a0*/  IMAD.IADD R95, R195.reuse, 0x1, R193 ;  /* 0x00000001c35f7824 */ /* 0x040fe200078e02c1 */
[----:B------:R-:W-:Y:S02]  /*39b0*/  IADD3 R93, R195, R192, RZ ;  /* 0x000000c0c35d7210 */ /* 0x000fe40007ffe0ff */
[----:B------:R-:W-:Y:S01]  /*39c0*/  IADD3 R96, P0, R231, R228, RZ ;  /* 0x000000e4e7607210 */ /* 0x000fe20007f1e0ff */
[----:B------:R-:W-:Y:S01]  /*39d0*/  IMAD.IADD R92, R95, 0x1, R192 ;  /* 0x000000015f5c7824 */ /* 0x000fe200078e02c0 */
[----:B------:R-:W-:Y:S03]  /*39e0*/  SHF.L.U32 R94, R239, 0x6, RZ ;  /* 0x00000006ef5e7819 */ /* 0x000fe600000006ff */
[----:B------:R-:W-:Y:S01]  /*39f0*/  IMAD.X R97, R232, 0x1, R227, P0 ;  /* 0x00000001e8617824 */ /* 0x000fe200000e06e3 */
[----:B------:R-:W-:Y:S01]  /*3a00*/  ISETP.GE.AND P0, PT, R94, R243, PT ;  /* 0x000000f35e00720c */ /* 0x000fe20003f06270 */
[----:B------:R-:W-:Y:S04]  /*3a10*/  DEPBAR.LE SB0, 0x0 ;  /* 0x000080000000791a */ /* 0x000fe80000000000 */
[----:B------:R-:W-:Y:S06]  /*3a20*/  BAR.SYNC.DEFER_BLOCKING 0x0 ;  /* 0x0000000000007b1d */ /* 0x000fec0000010000 */
[----:B------:R-:W-:Y:S04]  /*3a30*/  LDSM.16.M88.4 R20, [R195] ;  /* 0x00000000c314783b */ /* 0x000fe80000000200 */
[----:B------:R-:W1:Y:S04]  /*3a40*/  LDSM.16.M88.4 R24, [R198+0x12000] ;  /* 0x01200000c618783b */ /* 0x000e680000000200 */
[----:B------:R-:W2:Y:S04]  /*3a50*/  LDSM.16.M88.4 R28, [R198+0x12800] ;  /* 0x01280000c61c783b */ /* 0x000ea80000000200 */
[----:B------:R-:W-:Y:S04]  /*3a60*/  LDSM.16.M88.4 R32, [R95] ;  /* 0x000000005f20783b */ /* 0x000fe80000000200 */
[----:B------:R-:W3:Y:S04]  /*3a70*/  LDSM.16.M88.4 R84, [R188+0x12000] ;  /* 0x01200000bc54783b */ /* 0x000ee80000000200 */
[----:B------:R-:W4:Y:S04]  /*3a80*/  LDSM.16.M88.4 R88, [R188+0x12800] ;  /* 0x01280000bc58783b */ /* 0x000f280000000200 */
[----:B-----5:R2:W5:Y:S04]  /*3a90*/  LDG.E R169, [R96.64] ;  /* 0x0000000660a97981 */ /* 0x020568000c1e1900 */
[----:B------:R2:W5:Y:S01]  /*3aa0*/  LDG.E R168, [R96.64+0x20] ;  /* 0x0000200660a87981 */ /* 0x000562000c1e1900 */
[C---:B-1----:R-:W-:Y:S08]  /*3ab0*/  HMMA.16816.F32 R4, R20.reuse, R24, RZ ;  /* 0x000000181404723c */ /* 0x042ff000000018ff */
[C---:B------:R-:W-:Y:S01]  /*3ac0*/  HMMA.16816.F32 R8, R20.reuse, R26, RZ ;  /* 0x0000001a1408723c */ /* 0x040fe200000018ff */
[----:B------:R-:W-:Y:S03]  /*3ad0*/  LDSM.16.M88.4 R24, [R3+0x12000] ;  /* 0x012000000318783b */ /* 0x000fe60000000200 */
[----:B--2---:R-:W-:Y:S04]  /*3ae0*/  IMAD.MOV.U32 R97, RZ, RZ, c[0x0][0x2e4] ;  /* 0x0000b900ff617624 */ /* 0x004fe800078e00ff */
[C---:B------:R-:W-:Y:S08]  /*3af0*/  HMMA.16816.F32 R12, R20.reuse, R28, RZ ;  /* 0x0000001c140c723c */ /* 0x040ff000000018ff */
[----:B------:R-:W-:Y:S01]  /*3b00*/  HMMA.16816.F32 R16, R20, R30, RZ ;  /* 0x0000001e1410723c */ /* 0x000fe200000018ff */
[----:B------:R-:W1:Y:S04]  /*3b10*/  LDSM.16.M88.4 R20, [R93] ;  /* 0x000000005d14783b */ /* 0x000e680000000200 */
[----:B------:R-:W2:Y:S03]  /*3b20*/  LDSM.16.M88.4 R28, [R3+0x12800] ;  /* 0x01280000031c783b */ /* 0x000ea60000000200 */
[C---:B---3--:R-:W-:Y:S08]  /*3b30*/  HMMA.16816.F32 R4, R32.reuse, R84, R4 ;  /* 0x000000542004723c */ /* 0x048ff00000001804 */
[C---:B------:R-:W-:Y:S01]  /*3b40*/  HMMA.16816.F32 R8, R32.reuse, R86, R8 ;  /* 0x000000562008723c */ /* 0x040fe20000001808 */
[----:B------:R-:W-:Y:S07]  /*3b50*/  LDSM.16.M88.4 R84, [R2+0x12000] ;  /* 0x012000000254783b */ /* 0x000fee0000000200 */
[C---:B----4-:R-:W-:Y:S08]  /*3b60*/  HMMA.16816.F32 R12, R32.reuse, R88, R12 ;  /* 0x00000058200c723c */ /* 0x050ff0000000180c */
[----:B------:R-:W-:Y:S01]  /*3b70*/  HMMA.16816.F32 R16, R32, R90, R16 ;  /* 0x0000005a2010723c */ /* 0x000fe20000001810 */
[----:B------:R-:W3:Y:S04]  /*3b80*/  LDSM.16.M88.4 R32, [R92] ;  /* 0x000000005c20783b */ /* 0x000ee80000000200 */
[----:B------:R-:W4:Y:S03]  /*3b90*/  LDSM.16.M88.4 R88, [R2+0x12800] ;  /* 0x012800000258783b */ /* 0x000f260000000200 */
[C---:B-1----:R-:W-:Y:S08]  /*3ba0*/  HMMA.16816.F32 R4, R20.reuse, R24, R4 ;  /* 0x000000181404723c */ /* 0x042ff00000001804 */
[C---:B------:R-:W-:Y:S01]  /*3bb0*/  HMMA.16816.F32 R8, R20.reuse, R26, R8 ;  /* 0x0000001a1408723c */ /* 0x040fe20000001808 */
[----:B------:R-:W-:Y:S07]  /*3bc0*/  LDSM.16.M88.4 R24, [R198+0x14000] ;  /* 0x01400000c618783b */ /* 0x000fee0000000200 */
[C---:B--2---:R-:W-:Y:S08]  /*3bd0*/  HMMA.16816.F32 R12, R20.reuse, R28, R12 ;  /* 0x0000001c140c723c */ /* 0x044ff0000000180c */
[----:B------:R-:W-:Y:S01]  /*3be0*/  HMMA.16816.F32 R16, R20, R30, R16 ;  /* 0x0000001e1410723c */ /* 0x000fe20000001810 */
[----:B------:R-:W1:Y:S04]  /*3bf0*/  LDSM.16.M88.4 R20, [R195+0x2000] ;  /* 0x00200000c314783b */ /* 0x000e680000000200 */
[----:B------:R-:W2:Y:S03]  /*3c00*/  LDSM.16.M88.4 R28, [R198+0x14800] ;  /* 0x01480000c61c783b */ /* 0x000ea60000000200 */
[C---:B---3--:R-:W-:Y:S08]  /*3c10*/  HMMA.16816.F32 R4, R32.reuse, R84, R4 ;  /* 0x000000542004723c */ /* 0x048ff00000001804 */
[C---:B------:R-:W-:Y:S01]  /*3c20*/  HMMA.16816.F32 R8, R32.reuse, R86, R8 ;  /* 0x000000562008723c */ /* 0x040fe20000001808 */
[----:B------:R-:W-:Y:S07]  /*3c30*/  LDSM.16.M88.4 R84, [R188+0x14000] ;  /* 0x01400000bc54783b */ /* 0x000fee0000000200 */
[C---:B----4-:R-:W-:Y:S08]  /*3c40*/  HMMA.16816.F32 R12, R32.reuse, R88, R12 ;  /* 0x00000058200c723c */ /* 0x050ff0000000180c */
[----:B------:R-:W-:Y:S01]  /*3c50*/  HMMA.16816.F32 R16, R32, R90, R16 ;  /* 0x0000005a2010723c */ /* 0x000fe20000001810 */
[----:B------:R-:W3:Y:S04]  /*3c60*/  LDSM.16.M88.4 R32, [R95+0x2000] ;  /* 0x002000005f20783b */ /* 0x000ee80000000200 */
        /* <DEDUP_REMOVED lines=44> */
[C---:B------:R-:W-:Y:S08]  /*3f30*/  HMMA.16816.F32 R8, R20.reuse, R26, R8 ;  /* 0x0000001a1408723c */ /* 0x040ff00000001808 */
[C---:B--2---:R-:W-:Y:S08]  /*3f40*/  HMMA.16816.F32 R12, R20.reuse, R28, R12 ;  /* 0x0000001c140c723c */ /* 0x044ff0000000180c */
[----:B------:R-:W-:Y:S08]  /*3f50*/  HMMA.16816.F32 R16, R20, R30, R16 ;  /* 0x0000001e1410723c */ /* 0x000ff00000001810 */
[C---:B---3--:R-:W-:Y:S08]  /*3f60*/  HMMA.16816.F32 R4, R32.reuse, R84, R4 ;  /* 0x000000542004723c */ /* 0x048ff00000001804 */
[C---:B------:R-:W-:Y:S08]  /*3f70*/  HMMA.16816.F32 R8, R32.reuse, R86, R8 ;  /* 0x000000562008723c */ /* 0x040ff00000001808 */
[C---:B----4-:R-:W-:Y:S08]  /*3f80*/  HMMA.16816.F32 R12, R32.reuse, R88, R12 ;  /* 0x00000058200c723c */ /* 0x050ff0000000180c */
[----:B------:R-:W-:Y:S01]  /*3f90*/  HMMA.16816.F32 R16, R32, R90, R16 ;  /* 0x0000005a2010723c */ /* 0x000fe20000001810 */
[----:B------:R-:W-:-:S07]  /*3fa0*/  @!P0 BRA `(.L_x_332) ;  /* 0x0000008000008947 */ /* 0x000fce0003800000 */
[----:B------:R-:W-:Y:S01]  /*3fb0*/  IADD3 R21, R236, R223, -R240 ;  /* 0x000000dfec157210 */ /* 0x000fe20007ffe8f0 */
[----:B------:R-:W-:Y:S01]  /*3fc0*/  IMAD.MOV.U32 R97, RZ, RZ, R236 ;  /* 0x000000ffff617224 */ /* 0x000fe200078e00ec */
[----:B------:R-:W-:Y:S02]  /*3fd0*/  IADD3 R20, R94, 0x40, RZ ;  /* 0x000000405e147810 */ /* 0x000fe40007ffe0ff */
[----:B------:R-:W-:Y:S02]  /*3fe0*/  IADD3 R23, R225, 0x40, RZ ;  /* 0x00000040e1177810 */ /* 0x000fe40007ffe0ff */
[----:B------:R-:W-:Y:S02]  /*3ff0*/  ISETP.GE.AND P1, PT, R20, R21, PT ;  /* 0x000000151400720c */ /* 0x000fe40003f26270 */
[----:B------:R-:W-:Y:S11]  /*4000*/  ISETP.LT.AND P0, PT, R23, R240, PT ;  /* 0x000000f01700720c */ /* 0x000ff60003f01270 */
[----:B------:R-:W-:Y:S02]  /*4010*/  @!UPT UIADD3 URZ, URZ, URZ, URZ ;  /* 0x0000003f3f3ff290 */ /* 0x000fe4000fffe03f */
[----:B------:R-:W-:-:S05]  /*4020*/  @!P1 BRA P0, `(.L_x_333) ;  /* 0x0000046000009947 */ /* 0x000fca0000000000 */
.L_x_332:
[----:B------:R-:W-:Y:S01]  /*4030*/  IADD3 R22, R240, 0x1, -R242 ;  /* 0x00000001f0167810 */ /* 0x000fe20007ffe8f2 */
[----:B------:R-:W-:Y:S01]  /*4040*/  IMAD.IADD R87, R204, 0x1, R94 ;  /* 0x00000001cc577824 */ /* 0x000fe200078e025e */
[----:B------:R-:W-:Y:S01]  /*4050*/  IADD3 R20, -R97, R240, -R242 ;  /* 0x000000f061147210 */ /* 0x000fe20007ffe9f2 */
[----:B------:R-:W-:Y:S01]  /*4060*/  IMAD R85, R216, 0x40, R203 ;  /* 0x00000040d8557824 */ /* 0x000fe200078e02cb */
[----:B------:R-:W-:Y:S01]  /*4070*/  IADD3 R22, R22, c[0x0][0x2e8], RZ ;  /* 0x0000ba0016167a10 */ /* 0x000fe20007ffe0ff */
[----:B------:R-:W-:Y:S01]  /*4080*/  IMAD.MOV.U32 R236, RZ, RZ, R97 ;  /* 0x000000ffffec7224 */ /* 0x000fe200078e0061 */
[C---:B------:R-:W-:Y:S01]  /*4090*/  IADD3 R21, R87.reuse, 0x8, RZ ;  /* 0x0000000857157810 */ /* 0x040fe20007ffe0ff */
[----:B------:R-:W-:Y:S01]  /*40a0*/  IMAD.IADD R24, R87, 0x1, R20 ;  /* 0x0000000157187824 */ /* 0x000fe200078e0214 */
[----:B------:R-:W-:Y:S01]  /*40b0*/  IADD3 R35, R85, 0x1, RZ ;  /* 0x0000000155237810 */ /* 0x000fe20007ffe0ff */
[----:B------:R-:W-:Y:S01]  /*40c0*/  IMAD.IADD R87, R87, 0x1, R22 ;  /* 0x0000000157577824 */ /* 0x000fe200078e0216 */
[----:B------:R-:W-:Y:S01]  /*40d0*/  IADD3 R33, R85, 0x8, RZ ;  /* 0x0000000855217810 */ /* 0x000fe20007ffe0ff */
[--C-:B------:R-:W-:Y:S01]  /*40e0*/  IMAD.IADD R20, R20, 0x1, R21.reuse ;  /* 0x0000000114147824 */ /* 0x100fe200078e0215 */
[----:B------:R-:W-:Y:S01]  /*40f0*/  IMNMX R24, RZ, R24, !PT ;  /* 0x00000018ff187217 */ /* 0x000fe20007800200 */
[----:B------:R-:W-:Y:S01]  /*4100*/  IMAD.IADD R21, R22, 0x1, R21 ;  /* 0x0000000116157824 */ /* 0x000fe200078e0215 */
[----:B------:R-:W-:Y:S02]  /*4110*/  IMNMX R22, R87, R240, PT ;  /* 0x000000f057167217 */ /* 0x000fe40003800200 */
[-C--:B------:R-:W-:Y:S02]  /*4120*/  ISETP.GE.AND P1, PT, R85, R24.reuse, PT ;  /* 0x000000185500720c */ /* 0x080fe40003f26270 */
[----:B------:R-:W-:Y:S02]  /*4130*/  ISETP.GE.AND P0, PT, R35, R24, PT ;  /* 0x000000182300720c */ /* 0x000fe40003f06270 */
[C---:B------:R-:W-:Y:S02]  /*4140*/  IADD3 R31, R85.reuse, 0x9, RZ ;  /* 0x00000009551f7810 */ /* 0x040fe40007ffe0ff */
[C---:B------:R-:W-:Y:S02]  /*4150*/  IADD3 R29, R85.reuse, 0x10, RZ ;  /* 0x00000010551d7810 */ /* 0x040fe40007ffe0ff */
[C---:B------:R-:W-:Y:S02]  /*4160*/  IADD3 R27, R85.reuse, 0x11, RZ ;  /* 0x00000011551b7810 */ /* 0x040fe40007ffe0ff */
[C---:B------:R-:W-:Y:S02]  /*4170*/  IADD3 R25, R85.reuse, 0x18, RZ ;  /* 0x0000001855197810 */ /* 0x040fe40007ffe0ff */
[C---:B------:R-:W-:Y:S02]  /*4180*/  IADD3 R23, R85.reuse, 0x19, RZ ;  /* 0x0000001955177810 */ /* 0x040fe40007ffe0ff */
[----:B------:R-:W-:Y:S02]  /*4190*/  IMNMX R20, RZ, R20, !PT ;  /* 0x00000014ff147217 */ /* 0x000fe40007800200 */
[-C--:B------:R-:W-:Y:S02]  /*41a0*/  ISETP.GE.OR P1, PT, R85, R22.reuse, !P1 ;  /* 0x000000165500720c */ /* 0x080fe40004f26670 */
[----:B------:R-:W-:Y:S02]  /*41b0*/  ISETP.GE.OR P0, PT, R35, R22, !P0 ;  /* 0x000000162300720c */ /* 0x000fe40004706670 */
[-C--:B------:R-:W-:Y:S02]  /*41c0*/  ISETP.GE.AND P6, PT, R33, R24.reuse, PT ;  /* 0x000000182100720c */ /* 0x080fe40003fc6270 */
[-C--:B------:R-:W-:Y:S02]  /*41d0*/  ISETP.GE.AND P5, PT, R31, R24.reuse, PT ;  /* 0x000000181f00720c */ /* 0x080fe40003fa6270 */
[-C--:B------:R-:W-:Y:S02]  /*41e0*/  ISETP.GE.AND P4, PT, R29, R24.reuse, PT ;  /* 0x000000181d00720c */ /* 0x080fe40003f86270 */
[-C--:B------:R-:W-:Y:S02]  /*41f0*/  ISETP.GE.AND P3, PT, R27, R24.reuse, PT ;  /* 0x000000181b00720c */ /* 0x080fe40003f66270 */
[-C--:B------:R-:W-:Y:S02]  /*4200*/  ISETP.GE.AND P2, PT, R25, R24.reuse, PT ;  /* 0x000000181900720c */ /* 0x080fe40003f46270 */
[----:B------:R-:W-:Y:S02]  /*4210*/  FSEL R4, R4, -INF , !P1 ;  /* 0xff80000004047808 */ /* 0x000fe40004800000 */
[----:B------:R-:W-:Y:S02]  /*4220*/  ISETP.GE.AND P1, PT, R23, R24, PT ;  /* 0x000000181700720c */ /* 0x000fe40003f26270 */
[----:B------:R-:W-:Y:S02]  /*4230*/  IMNMX R24, R21, R240, PT ;  /* 0x000000f015187217 */ /* 0x000fe40003800200 */
[----:B------:R-:W-:Y:S02]  /*4240*/  FSEL R5, R5, -INF , !P0 ;  /* 0xff80000005057808 */ /* 0x000fe40004000000 */
[----:B------:R-:W-:Y:S02]  /*4250*/  ISETP.GE.AND P0, PT, R85, R20, PT ;  /* 0x000000145500720c */ /* 0x000fe40003f06270 */
[-C--:B------:R-:W-:Y:S02]  /*4260*/  ISETP.GE.OR P6, PT, R33, R22.reuse, !P6 ;  /* 0x000000162100720c */ /* 0x080fe400077c6670 */
[-C--:B------:R-:W-:Y:S02]  /*4270*/  ISETP.GE.OR P5, PT, R31, R22.reuse, !P5 ;  /* 0x000000161f00720c */ /* 0x080fe40006fa6670 */
[-C--:B------:R-:W-:Y:S02]  /*4280*/  ISETP.GE.OR P4, PT, R29, R22.reuse, !P4 ;  /* 0x000000161d00720c */ /* 0x080fe40006786670 */
[-C--:B------:R-:W-:Y:S02]  /*4290*/  ISETP.GE.OR P3, PT, R27, R22.reuse, !P3 ;  /* 0x000000161b00720c */ /* 0x080fe40005f66670 */
[-C--:B------:R-:W-:Y:S02]  /*42a0*/  ISETP.GE.OR P2, PT, R25, R22.reuse, !P2 ;  /* 0x000000161900720c */ /* 0x080fe40005746670 */
[----:B------:R-:W-:Y:S02]  /*42b0*/  ISETP.GE.OR P1, PT, R23, R22, !P1 ;  /* 0x000000161700720c */ /* 0x000fe40004f26670 */
[----:B------:R-:W-:Y:S02]  /*42c0*/  ISETP.GE.OR P0, PT, R85, R24, !P0 ;  /* 0x000000185500720c */ /* 0x000fe40004706670 */
        /* <DEDUP_REMOVED lines=28> */
.L_x_333:
[C---:B------:R-:W-:Y:S01]  /*4490*/  FMUL.FTZ R21, R235.reuse, 1.4426950216293334961 ;  /* 0x3fb8aa3beb157820 */ /* 0x040fe20000410000 */
[----:B------:R-:W-:Y:S01]  /*44a0*/  FSETP.NEU.FTZ.AND P0, PT, R235, -INF , PT ;  /* 0xff800000eb00780b */ /* 0x000fe20003f1d000 */
[----:B------:R-:W-:Y:S01]  /*44b0*/  FMUL.FTZ R20, R237, 1.4426950216293334961 ;  /* 0x3fb8aa3bed147820 */ /* 0x000fe20000410000 */
[----:B------:R-:W-:Y:S02]  /*44c0*/  SHF.L.U32 R166, R200, 0x1, RZ ;  /* 0x00000001c8a67819 */ /* 0x000fe400000006ff */
[----:B------:R-:W-:Y:S02]  /*44d0*/  FSEL R21, R21, RZ, P0 ;  /* 0x000000ff15157208 */ /* 0x000fe40000000000 */
[----:B------:R-:W-:Y:S02]  /*44e0*/  FSETP.NEU.FTZ.AND P0, PT, R237, -INF , PT ;  /* 0xff800000ed00780b */ /* 0x000fe40003f1d000 */
[-C--:B------:R-:W-:Y:S01]  /*44f0*/  IADD3 R167, R193, R166.reuse, RZ ;  /* 0x000000a6c1a77210 */ /* 0x080fe20007ffe0ff */
[--C-:B------:R-:W-:Y:S01]  /*4500*/  FFMA.FTZ R170, R4, c[0x0][0x23c], -R21.reuse ;  /* 0x00008f0004aa7a23 */ /* 0x100fe20000010815 */
[----:B------:R-:W-:Y:S01]  /*4510*/  FSEL R20, R20, RZ, P0 ;  /* 0x000000ff14147208 */ /* 0x000fe20000000000 */
[--C-:B------:R-:W-:Y:S01]  /*4520*/  FFMA.FTZ R171, R5, c[0x0][0x23c], -R21.reuse ;  /* 0x00008f0005ab7a23 */ /* 0x100fe20000010815 */
[----:B------:R-:W-:Y:S01]  /*4530*/  IADD3 R165, R192, R166, RZ ;  /* 0x000000a6c0a57210 */ /* 0x000fe20007ffe0ff */
[--C-:B------:R-:W-:Y:S01]  /*4540*/  FFMA.FTZ R174, R8, c[0x0][0x23c], -R21.reuse ;  /* 0x00008f0008ae7a23 */ /* 0x100fe20000010815 */
[----:B------:R-:W-:Y:S01]  /*4550*/  IADD3 R164, R192, R167, RZ ;  /* 0x000000a7c0a47210 */ /* 0x000fe20007ffe0ff */
[--C-:B------:R-:W-:Y:S01]  /*4560*/  FFMA.FTZ R172, R6, c[0x0][0x23c], -R20.reuse ;  /* 0x00008f0006ac7a23 */ /* 0x100fe20000010814 */
[----:B------:R-:W-:Y:S01]  /*4570*/  MUFU.EX2 R170, R170 ;  /* 0x000000aa00aa7308 */ /* 0x000fe20000000800 */
[--C-:B------:R-:W-:Y:S01]  /*4580*/  FFMA.FTZ R173, R7, c[0x0][0x23c], -R20.reuse ;  /* 0x00008f0007ad7a23 */ /* 0x100fe20000010814 */
[----:B------:R-:W-:Y:S01]  /*4590*/  MOV R245, c[0x0][0x22c] ;  /* 0x00008b0000f57a02 */ /* 0x000fe20000000f00 */
[--C-:B------:R-:W-:Y:S01]  /*45a0*/  FFMA.FTZ R175, R9, c[0x0][0x23c], -R21.reuse ;  /* 0x00008f0009af7a23 */ /* 0x100fe20000010815 */
[----:B------:R-:W-:Y:S01]  /*45b0*/  ISETP.GT.AND P6, PT, R239, R224, PT ;  /* 0x000000e0ef00720c */ /* 0x000fe20003fc4270 */
[--C-:B------:R-:W-:Y:S02]  /*45c0*/  FFMA.FTZ R176, R10, c[0x0][0x23c], -R20.reuse ;  /* 0x00008f000ab07a23 */ /* 0x100fe40000010814 */
[--C-:B------:R-:W-:Y:S02]  /*45d0*/  FFMA.FTZ R177, R11, c[0x0][0x23c], -R20.reuse ;  /* 0x00008f000bb17a23 */ /* 0x100fe40000010814 */
[--C-:B------:R-:W-:Y:S01]  /*45e0*/  FFMA.FTZ R178, R12, c[0x0][0x23c], -R21.reuse ;  /* 0x00008f000cb27a23 */ /* 0x100fe20000010815 */
[----:B------:R-:W-:Y:S01]  /*45f0*/  MUFU.EX2 R171, R171 ;  /* 0x000000ab00ab7308 */ /* 0x000fe20000000800 */
[--C-:B------:R-:W-:Y:S02]  /*4600*/  FFMA.FTZ R179, R13, c[0x0][0x23c], -R21.reuse ;  /* 0x00008f000db37a23 */ /* 0x100fe40000010815 */
[--C-:B------:R-:W-:Y:S02]  /*4610*/  FFMA.FTZ R180, R14, c[0x0][0x23c], -R20.reuse ;  /* 0x00008f000eb47a23 */ /* 0x100fe40000010814 */
[--C-:B------:R-:W-:Y:S02]  /*4620*/  FFMA.FTZ R181, R15, c[0x0][0x23c], -R20.reuse ;  /* 0x00008f000fb57a23 */ /* 0x100fe40000010814 */
[--C-:B------:R-:W-:Y:S02]  /*4630*/  FFMA.FTZ R182, R16, c[0x0][0x23c], -R21.reuse ;  /* 0x00008f0010b67a23 */ /* 0x100fe40000010815 */
[--C-:B------:R-:W-:Y:S01]  /*4640*/  FFMA.FTZ R184, R18, c[0x0][0x23c], -R20.reuse ;  /* 0x00008f0012b87a23 */ /* 0x100fe20000010814 */
[----:B------:R-:W-:Y:S01]  /*4650*/  MUFU.EX2 R172, R172 ;  /* 0x000000ac00ac7308 */ /* 0x000fe20000000800 */
[----:B------:R-:W-:Y:S02]  /*4660*/  FFMA.FTZ R21, R17, c[0x0][0x23c], -R21 ;  /* 0x00008f0011157a23 */ /* 0x000fe40000010815 */
[----:B------:R-:W-:Y:S02]  /*4670*/  FFMA.FTZ R20, R19, c[0x0][0x23c], -R20 ;  /* 0x00008f0013147a23 */ /* 0x000fe40000010814 */
[----:B------:R-:W-:Y:S05]  /*4680*/  IMAD R245, R245, c[0x0][0x1c0], RZ ;  /* 0x00007000f5f57a24 */ /* 0x000fea00078e02ff */
[----:B------:R-:W-:Y:S10]  /*4690*/  MUFU.EX2 R173, R173 ;  /* 0x000000ad00ad7308 */ /* 0x000ff40000000800 */
        /* <DEDUP_REMOVED lines=11> */
[----:B------:R-:W1:Y:S02]  /*4750*/  MUFU.EX2 R185, R20 ;  /* 0x0000001400b97308 */ /* 0x000e640000000800 */
[----:B-1----:R-:W-:Y:S02]  /*4760*/  F2FP.PACK_AB R25, R185, R184 ;  /* 0x000000b8b919723e */ /* 0x002fe400000000ff */
[----:B------:R-:W-:Y:S02]  /*4770*/  F2FP.PACK_AB R153, R171, R170 ;  /* 0x000000aaab99723e */ /* 0x000fe400000000ff */
[----:B------:R-:W-:Y:S02]  /*4780*/  F2FP.PACK_AB R35, R173, R172 ;  /* 0x000000acad23723e */ /* 0x000fe400000000ff */
[----:B------:R-:W-:Y:S01]  /*4790*/  F2FP.PACK_AB R33, R175, R174 ;  /* 0x000000aeaf21723e */ /* 0x000fe200000000ff */
[----:B------:R-:W-:Y:S01]  /*47a0*/  STS [R218+0x20000], R153 ;  /* 0x02000099da007388 */ /* 0x000fe20000000800 */
[----:B------:R-:W-:Y:S02]  /*47b0*/  F2FP.PACK_AB R23, R177, R176 ;  /* 0x000000b0b117723e */ /* 0x000fe400000000ff */
[----:B------:R-:W-:Y:S02]  /*47c0*/  F2FP.PACK_AB R31, R179, R178 ;  /* 0x000000b2b31f723e */ /* 0x000fe400000000ff */
[----:B------:R-:W-:Y:S01]  /*47d0*/  F2FP.PACK_AB R29, R181, R180 ;  /* 0x000000b4b51d723e */ /* 0x000fe200000000ff */
[----:B------:R-:W-:Y:S01]  /*47e0*/  STS [R218+0x20400], R35 ;  /* 0x02040023da007388 */ /* 0x000fe20000000800 */
[----:B------:R-:W-:Y:S05]  /*47f0*/  F2FP.PACK_AB R27, R183, R182 ;  /* 0x000000b6b71b723e */ /* 0x000fea00000000ff */
[----:B------:R-:W-:Y:S06]  /*4800*/  STS [R222+0x20000], R33 ;  /* 0x02000021de007388 */ /* 0x000fec0000000800 */
[----:B------:R-:W-:Y:S06]  /*4810*/  STS [R222+0x20400], R23 ;  /* 0x02040017de007388 */ /* 0x000fec0000000800 */
[----:B------:R-:W-:Y:S06]  /*4820*/  STS [R220+0x20000], R31 ;  /* 0x0200001fdc007388 */ /* 0x000fec0000000800 */
[----:B------:R-:W-:Y:S06]  /*4830*/  STS [R220+0x20400], R29 ;  /* 0x0204001ddc007388 */ /* 0x000fec0000000800 */
[----:B------:R-:W-:Y:S06]  /*4840*/  STS [R226+0x20000], R27 ;  /* 0x0200001be2007388 */ /* 0x000fec0000000800 */
[----:B------:R-:W-:Y:S06]  /*4850*/  STS [R226+0x20400], R25 ;  /* 0x02040019e2007388 */ /* 0x000fec0000000800 */
[----:B------:R-:W-:Y:S06]  /*4860*/  LDSM.16.M88.4 R84, [R166+0xc000] ;  /* 0x00c00000a654783b */ /* 0x000fec0000000200 */
[----:B------:R-:W1:Y:S06]  /*4870*/  LDSM.16.M88.4 R88, [R198+0x18000] ;  /* 0x01800000c658783b */ /* 0x000e6c0000000200 */
[----:B------:R-:W2:Y:S06]  /*4880*/  LDSM.16.M88.4 R92, [R198+0x18800] ;  /* 0x01880000c65c783b */ /* 0x000eac0000000200 */
[----:B------:R-:W-:Y:S06]  /*4890*/  LDSM.16.M88.4 R96, [R167+0xc000] ;  /* 0x00c00000a760783b */ /* 0x000fec0000000200 */
[----:B------:R-:W3:Y:S06]  /*48a0*/  LDSM.16.M88.4 R148, [R188+0x18000] ;  /* 0x01800000bc94783b */ /* 0x000eec0000000200 */
[----:B------:R-:W4:Y:S06]  /*48b0*/  LDSM.16.M88.4 R152, [R188+0x18800] ;  /* 0x01880000bc98783b */ /* 0x000f2c0000000200 */
[----:B------:R-:W-:Y:S06]  /*48c0*/  LDSM.16.M88.4 R156, [R165+0xc000] ;  /* 0x00c00000a59c783b */ /* 0x000fec0000000200 */
[----:B------:R-:W4:Y:S01]  /*48d0*/  LDSM.16.M88.4 R160, [R3+0x18000] ;  /* 0x0180000003a0783b */ /* 0x000f220000000200 */
[C---:B-1----:R-:W-:Y:S08]  /*48e0*/  HMMA.16816.F32 R20, R84.reuse, R88, RZ ;  /* 0x000000585414723c */ /* 0x042ff000000018ff */
[C---:B------:R-:W-:Y:S01]  /*48f0*/  HMMA.16816.F32 R24, R84.reuse, R90, RZ ;  /* 0x0000005a5418723c */ /* 0x040fe200000018ff */
[----:B------:R-:W-:Y:S07]  /*4900*/  LDSM.16.M88.4 R88, [R164+0xc000] ;  /* 0x00c00000a458783b */ /* 0x000fee0000000200 */
[C---:B--2---:R-:W-:Y:S08]  /*4910*/  HMMA.16816.F32 R28, R84.reuse, R92, RZ ;  /* 0x0000005c541c723c */ /* 0x044ff000000018ff */
[----:B------:R-:W-:Y:S01]  /*4920*/  HMMA.16816.F32 R32, R84, R94, RZ ;  /* 0x0000005e5420723c */ /* 0x000fe200000018ff */
[----:B------:R-:W1:Y:S06]  /*4930*/  LDSM.16.M88.4 R84, [R3+0x18800] ;  /* 0x018800000354783b */ /* 0x000e6c0000000200 */
[----:B------:R-:W2:Y:S01]  /*4940*/  LDSM.16.M88.4 R92, [R2+0x18000] ;  /* 0x01800000025c783b */ /* 0x000ea20000000200 */
[C---:B---3--:R-:W-:Y:S08]  /*4950*/  HMMA.16816.F32 R20, R96.reuse, R148, R20 ;  /* 0x000000946014723c */ /* 0x048ff00000001814 */
[C---:B------:R-:W-:Y:S01]  /*4960*/  HMMA.16816.F32 R24, R96.reuse, R150, R24 ;  /* 0x000000966018723c */ /* 0x040fe20000001818 */
[----:B------:R-:W-:Y:S07]  /*4970*/  LDSM.16.M88.4 R148, [R166+0xe000] ;  /* 0x00e00000a694783b */ /* 0x000fee0000000200 */
[C---:B----4-:R-:W-:Y:S08]  /*4980*/  HMMA.16816.F32 R28, R96.reuse, R152, R28 ;  /* 0x00000098601c723c */ /* 0x050ff0000000181c */
[----:B------:R-:W-:Y:S01]  /*4990*/  HMMA.16816.F32 R32, R96, R154, R32 ;  /* 0x0000009a6020723c */ /* 0x000fe20000001820 */
[----:B------:R-:W3:Y:S06]  /*49a0*/  LDSM.16.M88.4 R96, [R2+0x18800] ;  /* 0x018800000260783b */ /* 0x000eec0000000200 */
[----:B------:R-:W4:Y:S01]  /*49b0*/  LDSM.16.M88.4 R152, [R198+0x1a000] ;  /* 0x01a00000c698783b */ /* 0x000f220000000200 */
[C---:B------:R-:W-:Y:S08]  /*49c0*/  HMMA.16816.F32 R20, R156.reuse, R160, R20 ;  /* 0x000000a09c14723c */ /* 0x040ff00000001814 */
[C---:B------:R-:W-:Y:S01]  /*49d0*/  HMMA.16816.F32 R24, R156.reuse, R162, R24 ;  /* 0x000000a29c18723c */ /* 0x040fe20000001818 */
[----:B------:R-:W-:Y:S07]  /*49e0*/  LDSM.16.M88.4 R160, [R188+0x1a000] ;  /* 0x01a00000bca0783b */ /* 0x000fee0000000200 */
[C---:B-1----:R-:W-:Y:S08]  /*49f0*/  HMMA.16816.F32 R28, R156.reuse, R84, R28 ;  /* 0x000000549c1c723c */ /* 0x042ff0000000181c */
[----:B------:R-:W-:Y:S01]  /*4a00*/  HMMA.16816.F32 R32, R156, R86, R32 ;  /* 0x000000569c20723c */ /* 0x000fe20000001820 */
[----:B------:R-:W1:Y:S06]  /*4a10*/  LDSM.16.M88.4 R84, [R198+0x1a800] ;  /* 0x01a80000c654783b */ /* 0x000e6c0000000200 */
[----:B------:R-:W1:Y:S01]  /*4a20*/  LDSM.16.M88.4 R156, [R167+0xe000] ;  /* 0x00e00000a79c783b */ /* 0x000e620000000200 */
[C---:B--2---:R-:W-:Y:S08]  /*4a30*/  HMMA.16816.F32 R20, R88.reuse, R92, R20 ;  /* 0x0000005c5814723c */ /* 0x044ff00000001814 */
[C---:B------:R-:W-:Y:S01]  /*4a40*/  HMMA.16816.F32 R24, R88.reuse, R94, R24 ;  /* 0x0000005e5818723c */ /* 0x040fe20000001818 */
[----:B------:R-:W-:Y:S07]  /*4a50*/  LDSM.16.M88.4 R92, [R165+0xe000] ;  /* 0x00e00000a55c783b */ /* 0x000fee0000000200 */
[C---:B---3--:R-:W-:Y:S08]  /*4a60*/  HMMA.16816.F32 R28, R88.reuse, R96, R28 ;  /* 0x00000060581c723c */ /* 0x048ff0000000181c */
[----:B------:R-:W-:Y:S01]  /*4a70*/  HMMA.16816.F32 R32, R88, R98, R32 ;  /* 0x000000625820723c */ /* 0x000fe20000001820 */
[----:B------:R-:W2:Y:S06]  /*4a80*/  LDSM.16.M88.4 R88, [R188+0x1a800] ;  /* 0x01a80000bc58783b */ /* 0x000eac0000000200 */
[----:B------:R-:W3:Y:S01]  /*4a90*/  LDSM.16.M88.4 R96, [R3+0x1a000] ;  /* 0x01a000000360783b */ /* 0x000ee20000000200 */
[C---:B----4-:R-:W-:Y:S08]  /*4aa0*/  HMMA.16816.F32 R20, R148.reuse, R152, R20 ;  /* 0x000000989414723c */ /* 0x050ff00000001814 */
[C---:B------:R-:W-:Y:S01]  /*4ab0*/  HMMA.16816.F32 R24, R148.reuse, R154, R24 ;  /* 0x0000009a9418723c */ /* 0x040fe20000001818 */
[----:B------:R-:W-:Y:S07]  /*4ac0*/  LDSM.16.M88.4 R152, [R2+0x1a000] ;  /* 0x01a000000298783b */ /* 0x000fee0000000200 */
[C---:B-1----:R-:W-:Y:S08]  /*4ad0*/  HMMA.16816.F32 R28, R148.reuse, R84, R28 ;  /* 0x00000054941c723c */ /* 0x042ff0000000181c */
[----:B------:R-:W-:Y:S01]  /*4ae0*/  HMMA.16816.F32 R32, R148, R86, R32 ;  /* 0x000000569420723c */ /* 0x000fe20000001820 */
[----:B------:R-:W1:Y:S06]  /*4af0*/  LDSM.16.M88.4 R84, [R3+0x1a800] ;  /* 0x01a800000354783b */ /* 0x000e6c0000000200 */
[----:B------:R-:W4:Y:S01]  /*4b00*/  LDSM.16.M88.4 R148, [R164+0xe000] ;  /* 0x00e00000a494783b */ /* 0x000f220000000200 */
[C---:B------:R-:W-:Y:S08]  /*4b10*/  HMMA.16816.F32 R20, R156.reuse, R160, R20 ;  /* 0x000000a09c14723c */ /* 0x040ff00000001814 */
[C---:B------:R-:W-:Y:S01]  /*4b20*/  HMMA.16816.F32 R24, R156.reuse, R162, R24 ;  /* 0x000000a29c18723c */ /* 0x040fe20000001818 */
[----:B------:R-:W-:Y:S07]  /*4b30*/  LDSM.16.M88.4 R160, [R198+0x1c000] ;  /* 0x01c00000c6a0783b */ /* 0x000fee0000000200 */
[C---:B--2---:R-:W-:Y:S08]  /*4b40*/  HMMA.16816.F32 R28, R156.reuse, R88, R28 ;  /* 0x000000589c1c723c */ /* 0x044ff0000000181c */
[----:B------:R-:W-:Y:S01]  /*4b50*/  HMMA.16816.F32 R32, R156, R90, R32 ;  /* 0x0000005a9c20723c */ /* 0x000fe20000001820 */
[----:B------:R-:W2:Y:S06]  /*4b60*/  LDSM.16.M88.4 R88, [R2+0x1a800] ;  /* 0x01a800000258783b */ /* 0x000eac0000000200 */
[----:B------:R-:W2:Y:S01]  /*4b70*/  LDSM.16.M88.4 R156, [R166+0x10000] ;  /* 0x01000000a69c783b */ /* 0x000ea20000000200 */
[C---:B---3--:R-:W-:Y:S08]  /*4b80*/  HMMA.16816.F32 R20, R92.reuse, R96, R20 ;  /* 0x000000605c14723c */ /* 0x048ff00000001814 */
[C---:B------:R-:W-:Y:S01]  /*4b90*/  HMMA.16816.F32 R24, R92.reuse, R98, R24 ;  /* 0x000000625c18723c */ /* 0x040fe20000001818 */
[----:B------:R-:W-:Y:S07]  /*4ba0*/  LDSM.16.M88.4 R96, [R188+0x1c000] ;  /* 0x01c00000bc60783b */ /* 0x000fee0000000200 */
[C---:B-1----:R-:W-:Y:S08]  /*4bb0*/  HMMA.16816.F32 R28, R92.reuse, R84, R28 ;  /* 0x000000545c1c723c */ /* 0x042ff0000000181c */
[----:B------:R-:W-:Y:S01]  /*4bc0*/  HMMA.16816.F32 R32, R92, R86, R32 ;  /* 0x000000565c20723c */ /* 0x000fe20000001820 */
[----:B------:R-:W1:Y:S06]  /*4bd0*/  LDSM.16.M88.4 R84, [R198+0x1c800] ;  /* 0x01c80000c654783b */ /* 0x000e6c0000000200 */
[----:B------:R-:W3:Y:S01]  /*4be0*/  LDSM.16.M88.4 R92, [R167+0x10000] ;  /* 0x01000000a75c783b */ /* 0x000ee20000000200 */
[C---:B----4-:R-:W-:Y:S08]  /*4bf0*/  HMMA.16816.F32 R20, R148.reuse, R152, R20 ;  /* 0x000000989414723c */ /* 0x050ff00000001814 */
[C---:B------:R-:W-:Y:S01]  /*4c00*/  HMMA.16816.F32 R24, R148.reuse, R154, R24 ;  /* 0x0000009a9418723c */ /* 0x040fe20000001818 */
[----:B------:R-:W-:Y:S07]  /*4c10*/  LDSM.16.M88.4 R152, [R3+0x1c000] ;  /* 0x01c000000398783b */ /* 0x000fee0000000200 */
[C---:B--2---:R-:W-:Y:S08]  /*4c20*/  HMMA.16816.F32 R28, R148.reuse, R88, R28 ;  /* 0x00000058941c723c */ /* 0x044ff0000000181c */
[----:B------:R-:W-:Y:S01]  /*4c30*/  HMMA.16816.F32 R32, R148, R90, R32 ;  /* 0x0000005a9420723c */ /* 0x000fe20000001820 */
[----:B------:R-:W2:Y:S06]  /*4c40*/  LDSM.16.M88.4 R88, [R188+0x1c800] ;  /* 0x01c80000bc58783b */ /* 0x000eac0000000200 */
[----:B------:R-:W4:Y:S01]  /*4c50*/  LDSM.16.M88.4 R148, [R165+0x10000] ;  /* 0x01000000a594783b */ /* 0x000f220000000200 */
[C---:B------:R-:W-:Y:S08]  /*4c60*/  HMMA.16816.F32 R20, R156.reuse, R160, R20 ;  /* 0x000000a09c14723c */ /* 0x040ff00000001814 */
[C---:B------:R-:W-:Y:S08]  /*4c70*/  HMMA.16816.F32 R24, R156.reuse, R162, R24 ;  /* 0x000000a29c18723c */ /* 0x040ff00000001818 */
[C---:B-1----:R-:W-:Y:S08]  /*4c80*/  HMMA.16816.F32 R28, R156.reuse, R84, R28 ;  /* 0x000000549c1c723c */ /* 0x042ff0000000181c */
[----:B------:R-:W-:Y:S01]  /*4c90*/  HMMA.16816.F32 R32, R156, R86, R32 ;  /* 0x000000569c20723c */ /* 0x000fe20000001820 */
[----:B------:R-:W1:Y:S06]  /*4ca0*/  LDSM.16.M88.4 R84, [R3+0x1c800] ;  /* 0x01c800000354783b */ /* 0x000e6c0000000200 */
[----:B------:R-:W-:Y:S01]  /*4cb0*/  LDSM.16.M88.4 R156, [R2+0x1c000] ;  /* 0x01c00000029c783b */ /* 0x000fe20000000200 */
[C---:B---3--:R-:W-:Y:S08]  /*4cc0*/  HMMA.16816.F32 R20, R92.reuse, R96, R20 ;  /* 0x000000605c14723c */ /* 0x048ff00000001814 */
[C---:B------:R-:W-:Y:S01]  /*4cd0*/  HMMA.16816.F32 R24, R92.reuse, R98, R24 ;  /* 0x000000625c18723c */ /* 0x040fe20000001818 */
[----:B------:R-:W3:Y:S07]  /*4ce0*/  LDSM.16.M88.4 R96, [R164+0x10000] ;  /* 0x01000000a460783b */ /* 0x000eee0000000200 */
[C---:B--2---:R-:W-:Y:S08]  /*4cf0*/  HMMA.16816.F32 R28, R92.reuse, R88, R28 ;  /* 0x000000585c1c723c */ /* 0x044ff0000000181c */
[----:B------:R-:W-:Y:S01]  /*4d00*/  HMMA.16816.F32 R32, R92, R90, R32 ;  /* 0x0000005a5c20723c */ /* 0x000fe20000001820 */
[----:B------:R-:W2:Y:S07]  /*4d10*/  LDSM.16.M88.4 R88, [R2+0x1c800] ;  /* 0x01c800000258783b */ /* 0x000eae0000000200 */
[C---:B----4-:R-:W-:Y:S07]  /*4d20*/  HMMA.16816.F32 R20, R148.reuse, R152, R20 ;  /* 0x000000989414723c */ /* 0x050fee0000001814 */
[----:B------:R-:W-:Y:S01]  /*4d30*/  LEA R153, -R245, RZ, 0x6 ;  /* 0x000000fff5997211 */ /* 0x000fe200078e31ff */
[C---:B------:R-:W-:Y:S04]  /*4d40*/  HMMA.16816.F32 R24, R148.reuse, R154, R24 ;  /* 0x0000009a9418723c */ /* 0x040fe80000001818 */
[C---:B------:R-:W-:Y:S04]  /*4d50*/  LEA R246, P0, R153.reuse, R246, 0x2 ;  /* 0x000000f699f67211 */ /* 0x040fe800078010ff */
[C---:B-1----:R-:W-:Y:S04]  /*4d60*/  HMMA.16816.F32 R28, R148.reuse, R84, R28 ;  /* 0x00000054941c723c */ /* 0x042fe8000000181c */
[----:B------:R-:W-:Y:S04]  /*4d70*/  LEA.HI.X.SX32 R247, R153, R247, 0x2, P0 ;  /* 0x000000f799f77211 */ /* 0x000fe800000f16ff */
[----:B------:R-:W-:Y:S08]  /*4d80*/  HMMA.16816.F32 R32, R148, R86, R32 ;  /* 0x000000569420723c */ /* 0x000ff00000001820 */
[C---:B---3--:R-:W-:Y:S08]  /*4d90*/  HMMA.16816.F32 R20, R96.reuse, R156, R20 ;  /* 0x0000009c6014723c */ /* 0x048ff00000001814 */
[C---:B------:R-:W-:Y:S08]  /*4da0*/  HMMA.16816.F32 R24, R96.reuse, R158, R24 ;  /* 0x0000009e6018723c */ /* 0x040ff00000001818 */
[C---:B--2---:R-:W-:Y:S08]  /*4db0*/  HMMA.16816.F32 R28, R96.reuse, R88, R28 ;  /* 0x00000058601c723c */ /* 0x044ff0000000181c */
[C---:B-----5:R-:W-:Y:S01]  /*4dc0*/  FADD.FTZ R153, -R169.reuse, R20 ;  /* 0x00000014a9997221 */ /* 0x060fe20000010100 */
[----:B------:R-:W-:Y:S03]  /*4dd0*/  HMMA.16816.F32 R32, R96, R90, R32 ;  /* 0x0000005a6020723c */ /* 0x000fe60000001820 */
[C---:B------:R-:W-:Y:S02]  /*4de0*/  FADD.FTZ R20, -R169.reuse, R21 ;  /* 0x00000015a9147221 */ /* 0x040fe40000010100 */
[C---:B------:R-:W-:Y:S02]  /*4df0*/  FADD.FTZ R21, -R168.reuse, R22 ;  /* 0x00000016a8157221 */ /* 0x040fe40000010100 */
[C---:B------:R-:W-:Y:S02]  /*4e00*/  FADD.FTZ R22, -R168.reuse, R23 ;  /* 0x00000017a8167221 */ /* 0x040fe40000010100 */
[C---:B------:R-:W-:Y:S03]  /*4e10*/  FADD.FTZ R23, -R169.reuse, R24 ;  /* 0x00000018a9177221 */ /* 0x040fe60000010100 */
[C---:B------:R-:W-:Y:S02]  /*4e20*/  FADD.FTZ R24, -R169.reuse, R25 ;  /* 0x00000019a9187221 */ /* 0x040fe40000010100 */
[C---:B------:R-:W-:Y:S02]  /*4e30*/  FADD.FTZ R25, -R168.reuse, R26 ;  /* 0x0000001aa8197221 */ /* 0x040fe40000010100 */
[C---:B------:R-:W-:Y:S02]  /*4e40*/  FADD.FTZ R26, -R168.reuse, R27 ;  /* 0x0000001ba81a7221 */ /* 0x040fe40000010100 */
[C---:B------:R-:W-:Y:S02]  /*4e50*/  FADD.FTZ R27, -R169.reuse, R28 ;  /* 0x0000001ca91b7221 */ /* 0x040fe40000010100 */
[C---:B------:R-:W-:Y:S02]  /*4e60*/  FADD.FTZ R28, -R169.reuse, R29 ;  /* 0x0000001da91c7221 */ /* 0x040fe40000010100 */
[C---:B------:R-:W-:Y:S02]  /*4e70*/  FADD.FTZ R29, -R168.reuse, R30 ;  /* 0x0000001ea81d7221 */ /* 0x040fe40000010100 */
[C---:B------:R-:W-:Y:S02]  /*4e80*/  FADD.FTZ R30, -R168.reuse, R31 ;  /* 0x0000001fa81e7221 */ /* 0x040fe40000010100 */
[C---:B------:R-:W-:Y:S02]  /*4e90*/  FADD.FTZ R31, -R169.reuse, R32 ;  /* 0x00000020a91f7221 */ /* 0x040fe40000010100 */
[----:B------:R-:W-:Y:S02]  /*4ea0*/  FADD.FTZ R32, -R169, R33 ;  /* 0x00000021a9207221 */ /* 0x000fe40000010100 */
        /* <DEDUP_REMOVED lines=22> */
[----:B------:R-:W-:Y:S01]  /*5010*/  IMAD.MOV.U32 R6, RZ, RZ, -0x6000 ;  /* 0xffffa000ff067424 */ /* 0x000fe200078e00ff */
[----:B------:R-:W-:Y:S01]  /*5020*/  ISETP.GE.AND P1, PT, R217, c[0x0][0x220], PT ;  /* 0x00008800d9007a0c */ /* 0x000fe20003f26270 */
[----:B------:R-:W-:Y:S01]  /*5030*/  IMAD.U32 R7, R5, -0x40, RZ ;  /* 0xffffffc005077824 */ /* 0x000fe200078e00ff */
[----:B------:R-:W-:Y:S04]  /*5040*/  LOP3.LUT R4, R239, 0x1, RZ, 0xc0, !PT ;  /* 0x00000001ef047812 */ /* 0x000fe800078ec0ff */
[CC--:B------:R-:W-:Y:S02]  /*5050*/  LEA R10, P0, R7.reuse, R250.reuse, 0x1 ;  /* 0x000000fa070a7211 */ /* 0x0c0fe400078008ff */
[----:B------:R-:W-:Y:S01]  /*5060*/  ISETP.NE.U32.AND P5, PT, R4, 0x1, PT ;  /* 0x000000010400780c */ /* 0x000fe20003fa5070 */
[----:B------:R-:W-:Y:S01]  /*5070*/  IMAD.MOV.U32 R4, RZ, RZ, c[0x0][0x194] ;  /* 0x00006500ff047624 */ /* 0x000fe200078e00ff */
[----:B------:R-:W-:Y:S02]  /*5080*/  LEA.HI.X.SX32 R11, R7, R251, 0x1, P0 ;  /* 0x000000fb070b7211 */ /* 0x000fe400000f0eff */
[----:B------:R-:W-:Y:S02]  /*5090*/  LEA R9, P4, R5, R7, 0x5 ;  /* 0x0000000705097211 */ /* 0x000fe400078828ff */
[----:B------:R-:W-:Y:S02]  /*50a0*/  SHF.R.S32.HI R8, RZ, 0x1f, R7 ;  /* 0x0000001fff087819 */ /* 0x000fe40000011407 */
[----:B------:R-:W-:Y:S02]  /*50b0*/  @!P1 LEA R14, P0, R9, R250, 0x1 ;  /* 0x000000fa090e9211 */ /* 0x000fe400078008ff */
[----:B------:R-:W-:Y:S02]  /*50c0*/  SEL R7, R6, 0x6000, !P5 ;  /* 0x0000600006077807 */ /* 0x000fe40006800000 */
[C---:B------:R-:W-:Y:S02]  /*50d0*/  @!P3 LEA R16, P5, R5.reuse, R10, 0x6 ;  /* 0x0000000a0510b211 */ /* 0x040fe400078a30ff */
[C-C-:B------:R-:W-:Y:S01]  /*50e0*/  LEA.HI.X R8, R5.reuse, R8, R4.reuse, 0x5, P4 ;  /* 0x0000000805087211 */ /* 0x140fe200020f2c04 */
[--C-:B------:R-:W-:Y:S01]  /*50f0*/  IMAD.IADD R238, R238, 0x1, R7.reuse ;  /* 0x00000001eeee7824 */ /* 0x100fe200078e0207 */
[----:B------:R-:W-:Y:S01]  /*5100*/  @!P3 LEA.HI.X R17, R5, R11, R4, 0x6, P5 ;  /* 0x0000000b0511b211 */ /* 0x000fe200028f3404 */
[--C-:B------:R-:W-:Y:S01]  /*5110*/  IMAD.IADD R234, R234, 0x1, R7.reuse ;  /* 0x00000001eaea7824 */ /* 0x100fe200078e0207 */
[----:B------:R-:W-:Y:S01]  /*5120*/  @!P2 LEA R12, P4, R9, R250, 0x1 ;  /* 0x000000fa090ca211 */ /* 0x000fe200078808ff */
[----:B------:R-:W-:Y:S01]  /*5130*/  IMAD.IADD R195, R195, 0x1, R7 ;  /* 0x00000001c3c37824 */ /* 0x000fe200078e0207 */
[----:B------:R1:W-:Y:S01]  /*5140*/  @P3 STS [R238], RZ ;  /* 0x000000ffee003388 */ /* 0x0003e20000000800 */
[CC--:B------:R-:W-:Y:S01]  /*5150*/  @!P1 LEA.HI.X R15, R9.reuse, R251.reuse, R8, 0x1, P0 ;  /* 0x000000fb090f9211 */ /* 0x0c0fe200000f0c08 */
[----:B------:R-:W-:Y:S01]  /*5160*/  IMAD.MOV.U32 R250, RZ, RZ, R10 ;  /* 0x000000fffffa7224 */ /* 0x000fe200078e000a */
[----:B------:R-:W-:Y:S01]  /*5170*/  @!P2 LEA.HI.X R13, R9, R251, R8, 0x1, P4 ;  /* 0x000000fb090da211 */ /* 0x000fe200020f0c08 */
        /* <DEDUP_REMOVED lines=49> */
.L_x_334:
[----:B------:R-:W-:Y:S01]  /*5490*/  F2FP.PACK_AB R153, R20, R153 ;  /* 0x000000991499723e */ /* 0x000fe200000000ff */
[----:B------:R-:W-:Y:S01]  /*54a0*/  IMAD.SHL.U32 R201, R199, 0x2, RZ ;  /* 0x00000002c7c97824 */ /* 0x000fe200078e00ff */
        /* <DEDUP_REMOVED lines=12> */
[----:B------:R-:W-:Y:S05]  /*5570*/  STS [R220+0x1e400], R29 ;  /* 0x01e4001ddc007388 */ /* 0x000fea0000000800 */
[----:B------:R-:W-:Y:S05]  /*5580*/  STS [R226+0x1e000], R85 ;  /* 0x01e00055e2007388 */ /* 0x000fea0000000800 */
[----:B------:R-:W-:Y:S05]  /*5590*/  STS [R226+0x1e400], R87 ;  /* 0x01e40057e2007388 */ /* 0x000fea0000000800 */
[----:B------:R-:W-:Y:S06]  /*55a0*/  BAR.SYNC.DEFER_BLOCKING 0x0 ;  /* 0x0000000000007b1d */ /* 0x000fec0000010000 */
[----:B------:R-:W-:Y:S05]  /*55b0*/  LDSM.16.MT88.4 R4, [R197+0x20000] ;  /* 0x02000000c504783b */ /* 0x000fea0000004200 */
[----:B-1----:R-:W1:Y:S05]  /*55c0*/  LDSM.16.MT88.4 R8, [R201+0xc000] ;  /* 0x00c00000c908783b */ /* 0x002e6a0000004200 */
        /* <DEDUP_REMOVED lines=74> */
[----:B------:R-:W-:Y:S02]  /*5a70*/  LEA R10, P0, R7, R248, 0x1 ;  /* 0x000000f8070a7211 */ /* 0x000fe400078008ff */
[----:B------:R-:W-:Y:S02]  /*5a80*/  LEA R9, P4, R5, R7, 0x5 ;  /* 0x0000000705097211 */ /* 0x000fe400078828ff */
[----:B------:R-:W-:Y:S01]  /*5a90*/  LEA.HI.X.SX32 R11, R7, R249, 0x1, P0 ;  /* 0x000000f9070b7211 */ /* 0x000fe200000f0eff */
[----:B------:R1:W-:Y:S01]  /*5aa0*/  @P3 STS.128 [R215+0xc000], RZ ;  /* 0x00c000ffd7003388 */ /* 0x0003e20000000c00 */
[C---:B------:R-:W-:Y:S02]  /*5ab0*/  @!P3 LEA R14, P5, R5.reuse, R10, 0x6 ;  /* 0x0000000a050eb211 */ /* 0x040fe400078a30ff */
[----:B------:R-:W-:Y:S01]  /*5ac0*/  SHF.R.S32.HI R6, RZ, 0x1f, R7 ;  /* 0x0000001fff067819 */ /* 0x000fe20000011407 */
[----:B------:R-:W-:Y:S01]  /*5ad0*/  @!PT LDS RZ, [RZ] ;  /* 0x00000000fffff984 */ /* 0x000fe20000000800 */
[----:B------:R-:W-:Y:S01]  /*5ae0*/  @!PT LDS RZ, [RZ] ;  /* 0x00000000fffff984 */ /* 0x000fe20000000800 */
[----:B------:R-:W-:Y:S01]  /*5af0*/  @!PT LDS RZ, [RZ] ;  /* 0x00000000fffff984 */ /* 0x000fe20000000800 */
[----:B------:R1:W-:Y:S01]  /*5b00*/  @!P3 LDGSTS.E.BYPASS.LTC128B.128 [R215+0xc000], [R10.64] ;  /* 0x0c0000000ad7bfae */ /* 0x0003e2000b901d46 */
[--C-:B------:R-:W-:Y:S02]  /*5b10*/  @!P3 LEA.HI.X R15, R5, R11, R4.reuse, 0x6, P5 ;  /* 0x0000000b050fb211 */ /* 0x100fe400028f3404 */
[----:B------:R-:W-:Y:S01]  /*5b20*/  @!P1 LEA R8, P0, R9, R248, 0x1 ;  /* 0x000000f809089211 */ /* 0x000fe200078008ff */
[----:B------:R1:W-:Y:S01]  /*5b30*/  @P2 STS.128 [R215+0xe000], RZ ;  /* 0x00e000ffd7002388 */ /* 0x0003e20000000c00 */
[----:B------:R-:W-:Y:S02]  /*5b40*/  LEA.HI.X R6, R5, R6, R4, 0x5, P4 ;  /* 0x0000000605067211 */ /* 0x000fe400020f2c04 */
[C---:B------:R-:W-:Y:S01]  /*5b50*/  @!P2 LEA R12, P4, R9.reuse, R248, 0x1 ;  /* 0x000000f8090ca211 */ /* 0x040fe200078808ff */
[----:B------:R-:W-:Y:S01]  /*5b60*/  @!PT LDS RZ, [RZ] ;  /* 0x00000000fffff984 */ /* 0x000fe20000000800 */
[----:B------:R-:W-:Y:S01]  /*5b70*/  @!PT LDS RZ, [RZ] ;  /* 0x00000000fffff984 */ /* 0x000fe20000000800 */
[----:B------:R-:W-:Y:S01]  /*5b80*/  @!PT LDS RZ, [RZ] ;  /* 0x00000000fffff984 */ /* 0x000fe20000000800 */
[----:B------:R1:W-:Y:S01]  /*5b90*/  @!P2 LDGSTS.E.BYPASS.LTC128B.128 [R215+0xe000], [R10.64+0x80] ;  /* 0x0e0000800ad7afae */ /* 0x0003e2000b901d46 */
[----:B------:R-:W-:Y:S02]  /*5ba0*/  IMAD.MOV.U32 R248, RZ, RZ, R10 ;  /* 0x000000fffff87224 */ /* 0x000fe400078e000a */
[CCC-:B------:R-:W-:Y:S01]  /*5bb0*/  @!P2 LEA.HI.X R13, R9.reuse, R249.reuse, R6.reuse, 0x1, P4 ;  /* 0x000000f9090da211 */ /* 0x1c0fe200020f0c06 */
[----:B------:R1:W-:Y:S01]  /*5bc0*/  @P1 STS.128 [R215+0x10000], RZ ;  /* 0x010000ffd7001388 */ /* 0x0003e20000000c00 */
[----:B------:R-:W-:Y:S01]  /*5bd0*/  @!P1 LEA.HI.X R9, R9, R249, R6, 0x1, P0 ;  /* 0x000000f909099211 */ /* 0x000fe200000f0c06 */
[----:B------:R-:W-:Y:S02]  /*5be0*/  IMAD.MOV.U32 R249, RZ, RZ, R11 ;  /* 0x000000fffff97224 */ /* 0x000fe400078e000b */
        /* <DEDUP_REMOVED lines=20> */
.L_x_335:
[----:B------:R-:W-:Y:S04]  /*5d30*/  LDSM.16.M88.4 R148, [R196] ;  /* 0x00000000c494783b */ /* 0x000fe80000000200 */
[----:B------:R-:W2:Y:S04]  /*5d40*/  LDSM.16.MT88.4 R16, [R201+0x12000] ;  /* 0x01200000c910783b */ /* 0x000ea80000004200 */
[----:B------:R-:W3:Y:S04]  /*5d50*/  LDSM.16.M88.4 R92, [R196+0x1000] ;  /* 0x00100000c45c783b */ /* 0x000ee80000000200 */
[----:B------:R-:W4:Y:S04]  /*5d60*/  LDSM.16.MT88.4 R32, [R201+0x14000] ;  /* 0x01400000c920783b */ /* 0x000f280000004200 */
[----:B------:R-:W1:Y:S04]  /*5d70*/  LDSM.16.MT88.4 R96, [R201+0x16000] ;  /* 0x01600000c960783b */ /* 0x000e680000004200 */
[----:B------:R-:W-:Y:S04]  /*5d80*/  LDSM.16.M88.4 R152, [R191] ;  /* 0x00000000bf98783b */ /* 0x000fe80000000200 */
[----:B------:R-:W1:Y:S04]  /*5d90*/  LDSM.16.MT88.4 R156, [R201+0x12800] ;  /* 0x01280000c99c783b */ /* 0x000e680000004200 */
[----:B------:R-:W1:Y:S04]  /*5da0*/  LDSM.16.M88.4 R160, [R191+0x1000] ;  /* 0x00100000bfa0783b */ /* 0x000e680000000200 */
[----:B------:R-:W1:Y:S04]  /*5db0*/  LDSM.16.MT88.4 R164, [R201+0x14800] ;  /* 0x01480000c9a4783b */ /* 0x000e680000004200 */
[----:B------:R-:W1:Y:S04]  /*5dc0*/  LDSM.16.MT88.4 R168, [R201+0x16800] ;  /* 0x01680000c9a8783b */ /* 0x000e680000004200 */
[----:B------:R-:W-:Y:S01]  /*5dd0*/  LDSM.16.MT88.4 R172, [R201+0x13000] ;  /* 0x01300000c9ac783b */ /* 0x000fe20000004200 */
[-C--:B--2---:R-:W-:Y:S03]  /*5de0*/  HMMA.16816.F32 R4, R148, R16.reuse, RZ ;  /* 0x000000109404723c */ /* 0x084fe600000018ff */
[----:B------:R-:W-:Y:S04]  /*5df0*/  LDSM.16.M88.4 R176, [R189+0x1000] ;  /* 0x00100000bdb0783b */ /* 0x000fe80000000200 */
[----:B------:R-:W-:Y:S01]  /*5e00*/  LDSM.16.MT88.4 R180, [R201+0x15000] ;  /* 0x01500000c9b4783b */ /* 0x000fe20000004200 */
[C---:B-1-3--:R-:W-:Y:S03]  /*5e10*/  HMMA.16816.F32 R8, R92.reuse, R16, RZ ;  /* 0x000000105c08723c */ /* 0x04afe600000018ff */
[----:B------:R-:W-:Y:S05]  /*5e20*/  LDSM.16.M88.4 R184, [R190+0x1000] ;  /* 0x00100000beb8783b */ /* 0x000fea0000000200 */
[-C--:B------:R-:W-:Y:S08]  /*5e30*/  HMMA.16816.F32 R12, R92, R18.reuse, RZ ;  /* 0x000000125c0c723c */ /* 0x080ff000000018ff */
[C---:B------:R-:W-:Y:S08]  /*5e40*/  HMMA.16816.F32 R16, R148.reuse, R18, RZ ;  /* 0x000000129410723c */ /* 0x040ff000000018ff */
[-C--:B----4-:R-:W-:Y:S08]  /*5e50*/  HMMA.16816.F32 R20, R148, R32.reuse, RZ ;  /* 0x000000209414723c */ /* 0x090ff000000018ff */
[C---:B------:R-:W-:Y:S08]  /*5e60*/  HMMA.16816.F32 R24, R92.reuse, R32, RZ ;  /* 0x000000205c18723c */ /* 0x040ff000000018ff */
[-C--:B------:R-:W-:Y:S08]  /*5e70*/  HMMA.16816.F32 R28, R92, R34.reuse, RZ ;  /* 0x000000225c1c723c */ /* 0x080ff000000018ff */
[C---:B------:R-:W-:Y:S08]  /*5e80*/  HMMA.16816.F32 R32, R148.reuse, R34, RZ ;  /* 0x000000229420723c */ /* 0x040ff000000018ff */
[-C--:B------:R-:W-:Y:S08]  /*5e90*/  HMMA.16816.F32 R84, R148, R96.reuse, RZ ;  /* 0x000000609454723c */ /* 0x080ff000000018ff */
[C---:B------:R-:W-:Y:S08]  /*5ea0*/  HMMA.16816.F32 R88, R92.reuse, R96, RZ ;  /* 0x000000605c58723c */ /* 0x040ff000000018ff */
[-C--:B------:R-:W-:Y:S08]  /*5eb0*/  HMMA.16816.F32 R92, R92, R98.reuse, RZ ;  /* 0x000000625c5c723c */ /* 0x080ff000000018ff */
[----:B------:R-:W-:Y:S01]  /*5ec0*/  HMMA.16816.F32 R96, R148, R98, RZ ;  /* 0x000000629460723c */ /* 0x000fe200000018ff */
[----:B------:R-:W1:Y:S07]  /*5ed0*/  LDSM.16.M88.4 R148, [R189] ;  /* 0x00000000bd94783b */ /* 0x000e6e0000000200 */
        /* <DEDUP_REMOVED lines=13> */
[----:B------:R-:W3:Y:S07]  /*5fb0*/  LDSM.16.M88.4 R160, [R190] ;  /* 0x00000000bea0783b */ /* 0x000eee0000000200 */
[----:B------:R-:W-:Y:S01]  /*5fc0*/  HMMA.16816.F32 R96, R152, R170, R96 ;  /* 0x000000aa9860723c */ /* 0x000fe20000001860 */
[----:B------:R-:W4:Y:S04]  /*5fd0*/  LDSM.16.MT88.4 R152, [R201+0x15800] ;  /* 0x01580000c998783b */ /* 0x000f280000004200 */
[----:B------:R-:W2:Y:S03]  /*5fe0*/  LDSM.16.MT88.4 R168, [R201+0x17800] ;  /* 0x01780000c9a8783b */ /* 0x000ea60000004200 */
        /* <DEDUP_REMOVED lines=8> */
[-C--:B--2---:R-:W-:Y:S08]  /*6070*/  HMMA.16816.F32 R84, R148, R156.reuse, R84 ;  /* 0x0000009c9454723c */ /* 0x084ff00000001854 */
[C---:B------:R-:W-:Y:S07]  /*6080*/  HMMA.16816.F32 R88, R176.reuse, R156, R88 ;  /* 0x0000009cb058723c */ /* 0x040fee0000001858 */
[----:B------:R-:W-:Y:S01]  /*6090*/  IMAD.SHL.U32 R157, R245, 0x10, RZ ;  /* 0x00000010f59d7824 */ /* 0x000fe200078e00ff */
[-C--:B------:R-:W-:Y:S08]  /*60a0*/  HMMA.16816.F32 R92, R176, R158.reuse, R92 ;  /* 0x0000009eb05c723c */ /* 0x080ff0000000185c */
[----:B------:R-:W-:Y:S08]  /*60b0*/  HMMA.16816.F32 R96, R148, R158, R96 ;  /* 0x0000009e9460723c */ /* 0x000ff00000001860 */
[-C--:B---3--:R-:W-:Y:S08]  /*60c0*/  HMMA.16816.F32 R4, R160, R164.reuse, R4 ;  /* 0x000000a4a004723c */ /* 0x088ff00000001804 */
[C---:B------:R-:W-:Y:S08]  /*60d0*/  HMMA.16816.F32 R8, R184.reuse, R164, R8 ;  /* 0x000000a4b808723c */ /* 0x040ff00000001808 */
[-C--:B------:R-:W-:Y:S08]  /*60e0*/  HMMA.16816.F32 R12, R184, R166.reuse, R12 ;  /* 0x000000a6b80c723c */ /* 0x080ff0000000180c */
[C---:B------:R-:W-:Y:S07]  /*60f0*/  HMMA.16816.F32 R16, R160.reuse, R166, R16 ;  /* 0x000000a6a010723c */ /* 0x040fee0000001810 */
[C---:B------:R-:W-:Y:S01]  /*6100*/  LEA R166, P1, R157.reuse, R246, 0x2 ;  /* 0x000000f69da67211 */ /* 0x040fe200078210ff */
[-C--:B----4-:R-:W-:Y:S04]  /*6110*/  HMMA.16816.F32 R20, R160, R152.reuse, R20 ;  /* 0x00000098a014723c */ /* 0x090fe80000001814 */
[-C--:B------:R-:W-:Y:S04]  /*6120*/  LEA.HI.X.SX32 R167, R157, R247.reuse, 0x2, P1 ;  /* 0x000000f79da77211 */ /* 0x080fe800008f16ff */
[C---:B------:R-:W-:Y:S07]  /*6130*/  HMMA.16816.F32 R24, R184.reuse, R152, R24 ;  /* 0x00000098b818723c */ /* 0x040fee0000001818 */
[----:B------:R-:W-:Y:S01]  /*6140*/  IMAD.SHL.U32 R153, R245, 0x8, RZ ;  /* 0x00000008f5997824 */ /* 0x000fe200078e00ff */
[-C--:B------:R-:W-:Y:S08]  /*6150*/  HMMA.16816.F32 R28, R184, R154.reuse, R28 ;  /* 0x0000009ab81c723c */ /* 0x080ff0000000181c */
[C---:B------:R-:W-:Y:S07]  /*6160*/  HMMA.16816.F32 R32, R160.reuse, R154, R32 ;  /* 0x0000009aa020723c */ /* 0x040fee0000001820 */
[----:B------:R-:W-:Y:S01]  /*6170*/  @P6 IADD3 R154, P0, R231, R230, RZ ;  /* 0x000000e6e79a6210 */ /* 0x000fe20007f1e0ff */
[-C--:B------:R-:W-:Y:S04]  /*6180*/  HMMA.16816.F32 R84, R160, R168.reuse, R84 ;  /* 0x000000a8a054723c */ /* 0x080fe80000001854 */
[----:B------:R-:W-:Y:S01]  /*6190*/  @P6 IMAD.X R155, R232, 0x1, R229, P0 ;  /* 0x00000001e89b6824 */ /* 0x000fe200000e06e5 */
[CC--:B------:R-:W-:Y:S03]  /*61a0*/  LEA R158, P0, R153.reuse, R246.reuse, 0x2 ;  /* 0x000000f6999e7211 */ /* 0x0c0fe600078010ff */
[C---:B------:R-:W-:Y:S01]  /*61b0*/  HMMA.16816.F32 R88, R184.reuse, R168, R88 ;  /* 0x000000a8b858723c */ /* 0x040fe20000001858 */
[----:B------:R1:W5:Y:S03]  /*61c0*/  @P6 LDG.E R235, [R154.64+-0x100] ;  /* 0xffff00069aeb6981 */ /* 0x000366000c1e1900 */
[-C--:B------:R-:W-:Y:S01]  /*61d0*/  LEA.HI.X.SX32 R159, R153, R247.reuse, 0x2, P0 ;  /* 0x000000f7999f7211 */ /* 0x080fe200000f16ff */
[----:B------:R1:W5:Y:S03]  /*61e0*/  @P6 LDG.E R237, [R154.64+-0xe0] ;  /* 0xffff20069aed6981 */ /* 0x000366000c1e1900 */
[-C--:B------:R-:W-:Y:S01]  /*61f0*/  HMMA.16816.F32 R92, R184, R170.reuse, R92 ;  /* 0x000000aab85c723c */ /* 0x080fe2000000185c */
[----:B------:R-:W-:Y:S04]  /*6200*/  RED.E.ADD.F32.FTZ.RN.STRONG.GPU [R246.64], R4 ;  /* 0x00000004f600798e */ /* 0x000fe8000c10e786 */
[----:B------:R2:W-:Y:S03]  /*6210*/  RED.E.ADD.F32.FTZ.RN.STRONG.GPU [R158.64], R5 ;  /* 0x000000059e00798e */ /* 0x0005e6000c10e786 */
[----:B------:R-:W-:Y:S01]  /*6220*/  HMMA.16816.F32 R96, R160, R170, R96 ;  /* 0x000000aaa060723c */ /* 0x000fe20000001860 */
[----:B------:R-:W-:Y:S06]  /*6230*/  RED.E.ADD.F32.FTZ.RN.STRONG.GPU [R166.64], R6 ;  /* 0x00000006a600798e */ /* 0x000fec000c10e786 */
[C---:B------:R-:W-:Y:S02]  /*6240*/  IMAD R161, R245.reuse, 0x18, RZ ;  /* 0x00000018f5a17824 */ /* 0x040fe400078e02ff */
[----:B------:R-:W-:Y:S03]  /*6250*/  IMAD.SHL.U32 R163, R245, 0x20, RZ ;  /* 0x00000020f5a37824 */ /* 0x000fe600078e00ff */
[-C--:B------:R-:W-:Y:S02]  /*6260*/  LEA R164, P0, R161, R246.reuse, 0x2 ;  /* 0x000000f6a1a47211 */ /* 0x080fe400078010ff */
[-C--:B------:R-:W-:Y:S01]  /*6270*/  LEA R162, P1, R163, R246.reuse, 0x2 ;  /* 0x000000f6a3a27211 */ /* 0x080fe200078210ff */
[----:B-1----:R-:W-:Y:S01]  /*6280*/  IMAD R155, R245, 0x28, RZ ;  /* 0x00000028f59b7824 */ /* 0x002fe200078e02ff */
[-C--:B------:R-:W-:Y:S01]  /*6290*/  LEA.HI.X.SX32 R165, R161, R247.reuse, 0x2, P0 ;  /* 0x000000f7a1a57211 */ /* 0x080fe200000f16ff */
[----:B------:R-:W-:Y:S01]  /*62a0*/  IMAD R161, R245, 0x30, RZ ;  /* 0x00000030f5a17824 */ /* 0x000fe200078e02ff */
[-C--:B------:R-:W-:Y:S01]  /*62b0*/  LEA.HI.X.SX32 R163, R163, R247.reuse, 0x2, P1 ;  /* 0x000000f7a3a37211 */ /* 0x080fe200008f16ff */
[----:B------:R-:W-:Y:S01]  /*62c0*/  IMAD R245, R245, 0x38, RZ ;  /* 0x00000038f5f57824 */ /* 0x000fe200078e02ff */
[-C--:B------:R-:W-:Y:S01]  /*62d0*/  LEA R154, P0, R155, R246.reuse, 0x2 ;  /* 0x000000f69b9a7211 */ /* 0x080fe200078010ff */
[----:B------:R1:W-:Y:S01]  /*62e0*/  RED.E.ADD.F32.FTZ.RN.STRONG.GPU [R164.64], R7 ;  /* 0x00000007a400798e */ /* 0x0003e2000c10e786 */
[-C--:B------:R-:W-:Y:S02]  /*62f0*/  LEA R160, P1, R161, R246.reuse, 0x2 ;  /* 0x000000f6a1a07211 */ /* 0x080fe400078210ff */
[-C--:B------:R-:W-:Y:S01]  /*6300*/  LEA.HI.X.SX32 R155, R155, R247.reuse, 0x2, P0 ;  /* 0x000000f79b9b7211 */ /* 0x080fe200000f16ff */
[----:B------:R3:W-:Y:S01]  /*6310*/  RED.E.ADD.F32.FTZ.RN.STRONG.GPU [R162.64], R8 ;  /* 0x00000008a200798e */ /* 0x0007e2000c10e786 */
[-C--:B------:R-:W-:Y:S02]  /*6320*/  LEA R168, P0, R245, R246.reuse, 0x2 ;  /* 0x000000f6f5a87211 */ /* 0x080fe400078010ff */
[-C--:B------:R-:W-:Y:S01]  /*6330*/  LEA.HI.X.SX32 R161, R161, R247.reuse, 0x2, P1 ;  /* 0x000000f7a1a17211 */ /* 0x080fe200008f16ff */
[----:B------:R4:W-:Y:S01]  /*6340*/  RED.E.ADD.F32.FTZ.RN.STRONG.GPU [R154.64], R9 ;  /* 0x000000099a00798e */ /* 0x0009e2000c10e786 */
[-C--:B------:R-:W-:Y:S02]  /*6350*/  LEA.HI.X.SX32 R169, R245, R247.reuse, 0x2, P0 ;  /* 0x000000f7f5a97211 */ /* 0x080fe400000f16ff */
[----:B--2---:R-:W-:Y:S01]  /*6360*/  IADD3 R5, R157, 0x20, RZ ;  /* 0x000000209d057810 */ /* 0x004fe20007ffe0ff */
[----:B------:R2:W-:Y:S04]  /*6370*/  RED.E.ADD.F32.FTZ.RN.STRONG.GPU [R160.64], R10 ;  /* 0x0000000aa000798e */ /* 0x0005e8000c10e786 */
[----:B------:R2:W-:Y:S04]  /*6380*/  RED.E.ADD.F32.FTZ.RN.STRONG.GPU [R168.64], R11 ;  /* 0x0000000ba800798e */ /* 0x0005e8000c10e786 */
[----:B------:R2:W-:Y:S04]  /*6390*/  RED.E.ADD.F32.FTZ.RN.STRONG.GPU [R246.64+0x80], R16 ;  /* 0x00008010f600798e */ /* 0x0005e8000c10e786 */
[----:B------:R2:W-:Y:S01]  /*63a0*/  RED.E.ADD.F32.FTZ.RN.STRONG.GPU [R158.64+0x80], R17 ;  /* 0x000080119e00798e */ /* 0x0005e2000c10e786 */
[----:B-1----:R-:W-:Y:S01]  /*63b0*/  IMAD.IADD R7, R153, 0x1, R5 ;  /* 0x0000000199077824 */ /* 0x002fe200078e0205 */
[CC--:B------:R-:W-:Y:S04]  /*63c0*/  LEA R164, P0, R5.reuse, R246.reuse, 0x2 ;  /* 0x000000f605a47211 */ /* 0x0c0fe800078010ff */
[-C--:B------:R-:W-:Y:S01]  /*63d0*/  LEA.HI.X.SX32 R165, R5, R247.reuse, 0x2, P0 ;  /* 0x000000f705a57211 */ /* 0x080fe200000f16ff */
[----:B------:R-:W-:Y:S01]  /*63e0*/  IMAD.IADD R5, R153, 0x1, R7 ;  /* 0x0000000199057824 */ /* 0x000fe200078e0207 */
[CC--:B---3--:R-:W-:Y:S03]  /*63f0*/  LEA R162, P0, R7.reuse, R246.reuse, 0x2 ;  /* 0x000000f607a27211 */ /* 0x0c8fe600078010ff */
[----:B------:R1:W-:Y:S01]  /*6400*/  RED.E.ADD.F32.FTZ.RN.STRONG.GPU [R164.64], R18 ;  /* 0x00000012a400798e */ /* 0x0003e2000c10e786 */
[-C--:B------:R-:W-:Y:S01]  /*6410*/  LEA.HI.X.SX32 R163, R7, R247.reuse, 0x2, P0 ;  /* 0x000000f707a37211 */ /* 0x080fe200000f16ff */
[----:B------:R-:W-:Y:S01]  /*6420*/  IMAD.IADD R7, R153, 0x1, R5 ;  /* 0x0000000199077824 */ /* 0x000fe200078e0205 */
[-C--:B----4-:R-:W-:Y:S03]  /*6430*/  LEA R154, P1, R5, R246.reuse, 0x2 ;  /* 0x000000f6059a7211 */ /* 0x090fe600078210ff */
[----:B------:R-:W-:Y:S01]  /*6440*/  IMAD.IADD R9, R153, 0x1, R7 ;  /* 0x0000000199097824 */ /* 0x000fe200078e0207 */
[-C--:B------:R-:W-:Y:S01]  /*6450*/  LEA R6, P0, R7, R246.reuse, 0x2 ;  /* 0x000000f607067211 */ /* 0x080fe200078010ff */
[----:B------:R3:W-:Y:S01]  /*6460*/  RED.E.ADD.F32.FTZ.RN.STRONG.GPU [R162.64], R19 ;  /* 0x00000013a200798e */ /* 0x0007e2000c10e786 */
[-C--:B------:R-:W-:Y:S01]  /*6470*/  LEA.HI.X.SX32 R155, R5, R247.reuse, 0x2, P1 ;  /* 0x000000f7059b7211 */ /* 0x080fe200008f16ff */
[----:B------:R-:W-:Y:S01]  /*6480*/  IMAD.IADD R5, R153, 0x1, R9 ;  /* 0x0000000199057824 */ /* 0x000fe200078e0209 */
[-C--:B------:R-:W-:Y:S02]  /*6490*/  LEA.HI.X.SX32 R7, R7, R247.reuse, 0x2, P0 ;  /* 0x000000f707077211 */ /* 0x080fe400000f16ff */
[CC--:B--2---:R-:W-:Y:S01]  /*64a0*/  LEA R10, P0, R9.reuse, R246.reuse, 0x2 ;  /* 0x000000f6090a7211 */ /* 0x0c4fe200078010ff */
[----:B------:R2:W-:Y:S03]  /*64b0*/  RED.E.ADD.F32.FTZ.RN.STRONG.GPU [R154.64], R12 ;  /* 0x0000000c9a00798e */ /* 0x0005e6000c10e786 */
[-C--:B------:R-:W-:Y:S01]  /*64c0*/  LEA.HI.X.SX32 R11, R9, R247.reuse, 0x2, P0 ;  /* 0x000000f7090b7211 */ /* 0x080fe200000f16ff */
[----:B------:R-:W-:Y:S01]  /*64d0*/  RED.E.ADD.F32.FTZ.RN.STRONG.GPU [R6.64], R13 ;  /* 0x0000000d0600798e */ /* 0x000fe2000c10e786 */
[-C--:B------:R-:W-:Y:S02]  /*64e0*/  LEA R16, P0, R5, R246.reuse, 0x2 ;  /* 0x000000f605107211 */ /* 0x080fe400078010ff */
[----:B------:R-:W-:Y:S01]  /*64f0*/  IADD3 R9, R157, 0x40, RZ ;  /* 0x000000409d097810 */ /* 0x000fe20007ffe0ff */
[----:B------:R4:W-:Y:S01]  /*6500*/  RED.E.ADD.F32.FTZ.RN.STRONG.GPU [R10.64], R14 ;  /* 0x0000000e0a00798e */ /* 0x0009e2000c10e786 */
[-C--:B------:R-:W-:Y:S03]  /*6510*/  LEA.HI.X.SX32 R17, R5, R247.reuse, 0x2, P0 ;  /* 0x000000f705117211 */ /* 0x080fe600000f16ff */
[----:B------:R-:W-:Y:S01]  /*6520*/  IMAD.IADD R5, R153, 0x1, R9 ;  /* 0x0000000199057824 */ /* 0x000fe200078e0209 */
[CC--:B-1----:R-:W-:Y:S01]  /*6530*/  LEA R18, P0, R9.reuse, R246.reuse, 0x2 ;  /* 0x000000f609127211 */ /* 0x0c2fe200078010ff */
[----:B------:R1:W-:Y:S04]  /*6540*/  RED.E.ADD.F32.FTZ.RN.STRONG.GPU [R16.64], R15 ;  /* 0x0000000f1000798e */ /* 0x0003e8000c10e786 */
[----:B------:R-:W-:Y:S01]  /*6550*/  RED.E.ADD.F32.FTZ.RN.STRONG.GPU [R246.64+0x100], R20 ;  /* 0x00010014f600798e */ /* 0x000fe2000c10e786 */
[-C--:B---3--:R-:W-:Y:S01]  /*6560*/  LEA.HI.X.SX32 R19, R9, R247.reuse, 0x2, P0 ;  /* 0x000000f709137211 */ /* 0x088fe200000f16ff */
[----:B------:R-:W-:Y:S02]  /*6570*/  IMAD.IADD R9, R153, 0x1, R5 ;  /* 0x0000000199097824 */ /* 0x000fe400078e0205 */
[----:B------:R-:W-:Y:S01]  /*6580*/  RED.E.ADD.F32.FTZ.RN.STRONG.GPU [R158.64+0x100], R21 ;  /* 0x000100159e00798e */ /* 0x000fe2000c10e786 */
[CC--:B--2---:R-:W-:Y:S03]  /*6590*/  LEA R154, P0, R5.reuse, R246.reuse, 0x2 ;  /* 0x000000f6059a7211 */ /* 0x0c4fe600078010ff */
[----:B------:R-:W-:Y:S01]  /*65a0*/  RED.E.ADD.F32.FTZ.RN.STRONG.GPU [R18.64], R22 ;  /* 0x000000161200798e */ /* 0x000fe2000c10e786 */
[-C--:B------:R-:W-:Y:S01]  /*65b0*/  LEA.HI.X.SX32 R155, R5, R247.reuse, 0x2, P0 ;  /* 0x000000f7059b7211 */ /* 0x080fe200000f16ff */
[----:B------:R-:W-:Y:S01]  /*65c0*/  IMAD.IADD R5, R153, 0x1, R9 ;  /* 0x0000000199057824 */ /* 0x000fe200078e0209 */
[-C--:B----4-:R-:W-:Y:S03]  /*65d0*/  LEA R10, P1, R9, R246.reuse, 0x2 ;  /* 0x000000f6090a7211 */ /* 0x090fe600078210ff */
[----:B------:R-:W-:Y:S01]  /*65e0*/  IMAD.IADD R7, R153, 0x1, R5 ;  /* 0x0000000199077824 */ /* 0x000fe200078e0205 */
[-C--:B------:R-:W-:Y:S01]  /*65f0*/  LEA R8, P0, R5, R246.reuse, 0x2 ;  /* 0x000000f605087211 */ /* 0x080fe200078010ff */
[----:B------:R-:W-:Y:S01]  /*6600*/  RED.E.ADD.F32.FTZ.RN.STRONG.GPU [R154.64], R23 ;  /* 0x000000179a00798e */ /* 0x000fe2000c10e786 */
[-C--:B------:R-:W-:Y:S02]  /*6610*/  LEA.HI.X.SX32 R11, R9, R247.reuse, 0x2, P1 ;  /* 0x000000f7090b7211 */ /* 0x080fe400008f16ff */
[-C--:B------:R-:W-:Y:S01]  /*6620*/  LEA.HI.X.SX32 R9, R5, R247.reuse, 0x2, P0 ;  /* 0x000000f705097211 */ /* 0x080fe200000f16ff */
[----:B------:R-:W-:Y:S01]  /*6630*/  IMAD.IADD R5, R153, 0x1, R7 ;  /* 0x0000000199057824 */ /* 0x000fe200078e0207 */
[CC--:B------:R-:W-:Y:S01]  /*6640*/  LEA R12, P0, R7.reuse, R246.reuse, 0x2 ;  /* 0x000000f6070c7211 */ /* 0x0c0fe200078010ff */
[----:B------:R2:W-:Y:S03]  /*6650*/  RED.E.ADD.F32.FTZ.RN.STRONG.GPU [R10.64], R24 ;  /* 0x000000180a00798e */ /* 0x0005e6000c10e786 */
[-C--:B------:R-:W-:Y:S01]  /*6660*/  LEA.HI.X.SX32 R13, R7, R247.reuse, 0x2, P0 ;  /* 0x000000f7070d7211 */ /* 0x080fe200000f16ff */
[----:B------:R-:W-:Y:S01]  /*6670*/  RED.E.ADD.F32.FTZ.RN.STRONG.GPU [R8.64], R25 ;  /* 0x000000190800798e */ /* 0x000fe2000c10e786 */
[-C--:B------:R-:W-:Y:S02]  /*6680*/  LEA R14, P0, R5, R246.reuse, 0x2 ;  /* 0x000000f6050e7211 */ /* 0x080fe400078010ff */
[----:B------:R-:W-:Y:S01]  /*6690*/  IADD3 R7, R157, 0x60, RZ ;  /* 0x000000609d077810 */ /* 0x000fe20007ffe0ff */
[----:B------:R3:W-:Y:S01]  /*66a0*/  RED.E.ADD.F32.FTZ.RN.STRONG.GPU [R12.64], R26 ;  /* 0x0000001a0c00798e */ /* 0x0007e2000c10e786 */
[-C--:B-1----:R-:W-:Y:S02]  /*66b0*/  LEA.HI.X.SX32 R15, R5, R247.reuse, 0x2, P0 ;  /* 0x000000f7050f7211 */ /* 0x082fe400000f16ff */
[-C--:B------:R-:W-:Y:S01]  /*66c0*/  LEA R16, P0, R7, R246.reuse, 0x2 ;  /* 0x000000f607107211 */ /* 0x080fe200078010ff */
[----:B------:R-:W-:Y:S01]  /*66d0*/  IMAD.IADD R5, R153, 0x1, R7 ;  /* 0x0000000199057824 */ /* 0x000fe200078e0207 */
[----:B------:R-:W-:Y:S02]  /*66e0*/  LDSM.16.MT88.4 R20, [R194+0x4000] ;  /* 0x00400000c214783b */ /* 0x000fe40000004200 */
[-C--:B------:R-:W-:Y:S01]  /*66f0*/  LEA.HI.X.SX32 R17, R7, R247.reuse, 0x2, P0 ;  /* 0x000000f707117211 */ /* 0x080fe200000f16ff */
[----:B------:R-:W-:Y:S01]  /*6700*/  IMAD.IADD R7, R153, 0x1, R5 ;  /* 0x0000000199077824 */ /* 0x000fe200078e0205 */
[----:B------:R1:W-:Y:S04]  /*6710*/  RED.E.ADD.F32.FTZ.RN.STRONG.GPU [R14.64], R27 ;  /* 0x0000001b0e00798e */ /* 0x0003e8000c10e786 */
[----:B------:R-:W-:Y:S04]  /*6720*/  RED.E.ADD.F32.FTZ.RN.STRONG.GPU [R246.64+0x180], R32 ;  /* 0x00018020f600798e */ /* 0x000fe8000c10e786 */
[----:B------:R-:W-:Y:S01]  /*6730*/  RED.E.ADD.F32.FTZ.RN.STRONG.GPU [R158.64+0x180], R33 ;  /* 0x000180219e00798e */ /* 0x000fe2000c10e786 */
[CC--:B--2---:R-:W-:Y:S03]  /*6740*/  LEA R10, P0, R5.reuse, R246.reuse, 0x2 ;  /* 0x000000f6050a7211 */ /* 0x0c4fe600078010ff */
[----:B------:R2:W-:Y:S01]  /*6750*/  RED.E.ADD.F32.FTZ.RN.STRONG.GPU [R16.64], R34 ;  /* 0x000000221000798e */ /* 0x0005e2000c10e786 */
[-C--:B------:R-:W-:Y:S01]  /*6760*/  LEA.HI.X.SX32 R11, R5, R247.reuse, 0x2, P0 ;  /* 0x000000f7050b7211 */ /* 0x080fe200000f16ff */
[----:B------:R-:W-:Y:S02]  /*6770*/  IMAD.IADD R5, R153, 0x1, R7 ;  /* 0x0000000199057824 */ /* 0x000fe400078e0207 */
[----:B------:R-:W-:Y:S01]  /*6780*/  LDSM.16.MT88.4 R24, [R197+0x1e800] ;  /* 0x01e80000c518783b */ /* 0x000fe20000004200 */
[-C--:B---3--:R-:W-:Y:S01]  /*6790*/  LEA R12, P1, R7, R246.reuse, 0x2 ;  /* 0x000000f6070c7211 */ /* 0x088fe200078210ff */
[----:B------:R-:W-:Y:S01]  /*67a0*/  IMAD.IADD R9, R153, 0x1, R5 ;  /* 0x0000000199097824 */ /* 0x000fe200078e0205 */
[-C--:B------:R-:W-:Y:S01]  /*67b0*/  LEA R6, P0, R5, R246.reuse, 0x2 ;  /* 0x000000f605067211 */ /* 0x080fe200078010ff */
[----:B------:R3:W-:Y:S01]  /*67c0*/  RED.E.ADD.F32.FTZ.RN.STRONG.GPU [R10.64], R35 ;  /* 0x000000230a00798e */ /* 0x0007e2000c10e786 */
[-C--:B------:R-:W-:Y:S02]  /*67d0*/  LEA.HI.X.SX32 R13, R7, R247.reuse, 0x2, P1 ;  /* 0x000000f7070d7211 */ /* 0x080fe400008f16ff */
[-C--:B------:R-:W-:Y:S01]  /*67e0*/  LEA.HI.X.SX32 R7, R5, R247.reuse, 0x2, P0 ;  /* 0x000000f705077211 */ /* 0x080fe200000f16ff */
[----:B------:R-:W-:Y:S01]  /*67f0*/  IMAD.IADD R5, R153, 0x1, R9 ;  /* 0x0000000199057824 */ /* 0x000fe200078e0209 */
[CC--:B-1----:R-:W-:Y:S01]  /*6800*/  LEA R14, P0, R9.reuse, R246.reuse, 0x2 ;  /* 0x000000f6090e7211 */ /* 0x0c2fe200078010ff */
[----:B------:R1:W-:Y:S03]  /*6810*/  RED.E.ADD.F32.FTZ.RN.STRONG.GPU [R12.64], R28 ;  /* 0x0000001c0c00798e */ /* 0x0003e6000c10e786 */
[-C--:B------:R-:W-:Y:S01]  /*6820*/  LEA.HI.X.SX32 R15, R9, R247.reuse, 0x2, P0 ;  /* 0x000000f7090f7211 */ /* 0x080fe200000f16ff */
[----:B------:R-:W-:Y:S01]  /*6830*/  RED.E.ADD.F32.FTZ.RN.STRONG.GPU [R6.64], R29 ;  /* 0x0000001d0600798e */ /* 0x000fe2000c10e786 */
[C---:B------:R-:W-:Y:S02]  /*6840*/  IADD3 R9, R157.reuse, 0x80, RZ ;  /* 0x000000809d097810 */ /* 0x040fe40007ffe0ff */
[----:B------:R-:W-:Y:S01]  /*6850*/  IADD3 R157, R157, 0xa0, RZ ;  /* 0x000000a09d9d7810 */ /* 0x000fe20007ffe0ff */
[----:B------:R4:W-:Y:S01]  /*6860*/  RED.E.ADD.F32.FTZ.RN.STRONG.GPU [R14.64], R30 ;  /* 0x0000001e0e00798e */ /* 0x0009e2000c10e786 */
[CC--:B--2---:R-:W-:Y:S04]  /*6870*/  LEA R16, P0, R5.reuse, R246.reuse, 0x2 ;  /* 0x000000f605107211 */ /* 0x0c4fe800078010ff */
[-C--:B------:R-:W-:Y:S01]  /*6880*/  LEA.HI.X.SX32 R17, R5, R247.reuse, 0x2, P0 ;  /* 0x000000f705117211 */ /* 0x080fe200000f16ff */
[----:B------:R-:W-:Y:S04]  /*6890*/  IMAD.IADD R5, R153, 0x1, R9 ;  /* 0x0000000199057824 */ /* 0x000fe800078e0209 */
[----:B------:R-:W-:Y:S01]  /*68a0*/  RED.E.ADD.F32.FTZ.RN.STRONG.GPU [R16.64], R31 ;  /* 0x0000001f1000798e */ /* 0x000fe2000c10e786 */
[CC--:B---3--:R-:W-:Y:S03]  /*68b0*/  LEA R10, P0, R9.reuse, R246.reuse, 0x2 ;  /* 0x000000f6090a7211 */ /* 0x0c8fe600078010ff */
[----:B------:R-:W-:Y:S01]  /*68c0*/  RED.E.ADD.F32.FTZ.RN.STRONG.GPU [R246.64+0x200], R84 ;  /* 0x00020054f600798e */ /* 0x000fe2000c10e786 */
[-C--:B------:R-:W-:Y:S01]  /*68d0*/  LEA.HI.X.SX32 R11, R9, R247.reuse, 0x2, P0 ;  /* 0x000000f7090b7211 */ /* 0x080fe200000f16ff */
[----:B------:R-:W-:Y:S01]  /*68e0*/  IMAD.IADD R9, R153, 0x1, R5 ;  /* 0x0000000199097824 */ /* 0x000fe200078e0205 */
[CC--:B-1----:R-:W-:Y:S01]  /*68f0*/  LEA R12, P0, R5.reuse, R246.reuse, 0x2 ;  /* 0x000000f6050c7211 */ /* 0x0c2fe200078010ff */
[----:B------:R-:W-:Y:S03]  /*6900*/  RED.E.ADD.F32.FTZ.RN.STRONG.GPU [R158.64+0x200], R85 ;  /* 0x000200559e00798e */ /* 0x000fe6000c10e786 */
[-C--:B------:R-:W-:Y:S01]  /*6910*/  LEA.HI.X.SX32 R13, R5, R247.reuse, 0x2, P0 ;  /* 0x000000f7050d7211 */ /* 0x080fe200000f16ff */
[----:B------:R-:W-:Y:S01]  /*6920*/  IMAD.IADD R5, R153, 0x1, R9 ;  /* 0x0000000199057824 */ /* 0x000fe200078e0209 */
[----:B------:R1:W-:Y:S01]  /*6930*/  RED.E.ADD.F32.FTZ.RN.STRONG.GPU [R10.64], R86 ;  /* 0x000000560a00798e */ /* 0x0003e2000c10e786 */
[-C--:B----4-:R-:W-:Y:S02]  /*6940*/  LEA R14, P1, R9, R246.reuse, 0x2 ;  /* 0x000000f6090e7211 */ /* 0x090fe400078210ff */
[----:B------:R-:W-:Y:S01]  /*6950*/  IMAD.IADD R7, R153, 0x1, R5 ;  /* 0x0000000199077824 */ /* 0x000fe200078e0205 */
[-C--:B------:R-:W-:Y:S01]  /*6960*/  LEA R8, P0, R5, R246.reuse, 0x2 ;  /* 0x000000f605087211 */ /* 0x080fe200078010ff */
[----:B------:R2:W-:Y:S01]  /*6970*/  RED.E.ADD.F32.FTZ.RN.STRONG.GPU [R12.64], R87 ;  /* 0x000000570c00798e */ /* 0x0005e2000c10e786 */
[-C--:B------:R-:W-:Y:S02]  /*6980*/  LEA.HI.X.SX32 R15, R9, R247.reuse, 0x2, P1 ;  /* 0x000000f7090f7211 */ /* 0x080fe400008f16ff */
[-C--:B------:R-:W-:Y:S01]  /*6990*/  LEA.HI.X.SX32 R9, R5, R247.reuse, 0x2, P0 ;  /* 0x000000f705097211 */ /* 0x080fe200000f16ff */
[----:B------:R-:W-:Y:S01]  /*69a0*/  IMAD.IADD R5, R153, 0x1, R7 ;  /* 0x0000000199057824 */ /* 0x000fe200078e0207 */
[CC--:B------:R-:W-:Y:S01]  /*69b0*/  LEA R6, P0, R7.reuse, R246.reuse, 0x2 ;  /* 0x000000f607067211 */ /* 0x0c0fe200078010ff */
[----:B------:R-:W-:Y:S03]  /*69c0*/  RED.E.ADD.F32.FTZ.RN.STRONG.GPU [R14.64], R88 ;  /* 0x000000580e00798e */ /* 0x000fe6000c10e786 */
[-C--:B------:R-:W-:Y:S01]  /*69d0*/  LEA.HI.X.SX32 R7, R7, R247.reuse, 0x2, P0 ;  /* 0x000000f707077211 */ /* 0x080fe200000f16ff */
[----:B------:R3:W-:Y:S04]  /*69e0*/  RED.E.ADD.F32.FTZ.RN.STRONG.GPU [R8.64], R89 ;  /* 0x000000590800798e */ /* 0x0007e8000c10e786 */
[----:B------:R-:W-:Y:S04]  /*69f0*/  RED.E.ADD.F32.FTZ.RN.STRONG.GPU [R6.64], R90 ;  /* 0x0000005a0600798e */ /* 0x000fe8000c10e786 */
[----:B------:R-:W-:Y:S01]  /*6a00*/  LDSM.16.MT88.4 R28, [R194+0x800] ;  /* 0x00080000c21c783b */ /* 0x000fe20000004200 */
[CC--:B-1----:R-:W-:Y:S04]  /*6a10*/  LEA R10, P0, R5.reuse, R246.reuse, 0x2 ;  /* 0x000000f6050a7211 */ /* 0x0c2fe800078010ff */
[-C--:B------:R-:W-:Y:S01]  /*6a20*/  LEA.HI.X.SX32 R11, R5, R247.reuse, 0x2, P0 ;  /* 0x000000f7050b7211 */ /* 0x080fe200000f16ff */
[----:B------:R-:W-:Y:S01]  /*6a30*/  IMAD.IADD R5, R153, 0x1, R157 ;  /* 0x0000000199057824 */ /* 0x000fe200078e029d */
[-C--:B------:R-:W-:Y:S03]  /*6a40*/  LEA R16, P0, R157, R246.reuse, 0x2 ;  /* 0x000000f69d107211 */ /* 0x080fe600078010ff */
[----:B--2---:R-:W-:Y:S01]  /*6a50*/  IMAD.IADD R13, R153, 0x1, R5 ;  /* 0x00000001990d7824 */ /* 0x004fe200078e0205 */
[-C--:B------:R-:W-:Y:S01]  /*6a60*/  LEA.HI.X.SX32 R17, R157, R247.reuse, 0x2, P0 ;  /* 0x000000f79d117211 */ /* 0x080fe200000f16ff */
[----:B------:R-:W-:Y:S01]  /*6a70*/  RED.E.ADD.F32.FTZ.RN.STRONG.GPU [R10.64], R91 ;  /* 0x0000005b0a00798e */ /* 0x000fe2000c10e786 */
[-C--:B------:R-:W-:Y:S01]  /*6a80*/  LEA R18, P0, R5, R246.reuse, 0x2 ;  /* 0x000000f605127211 */ /* 0x080fe200078010ff */
[----:B---3--:R-:W-:Y:S03]  /*6a90*/  IMAD.IADD R9, R153, 0x1, R13 ;  /* 0x0000000199097824 */ /* 0x008fe600078e020d */
[-C--:B------:R-:W-:Y:S01]  /*6aa0*/  LEA.HI.X.SX32 R19, R5, R247.reuse, 0x2, P0 ;  /* 0x000000f705137211 */ /* 0x080fe200000f16ff */
[----:B------:R-:W-:Y:S01]  /*6ab0*/  RED.E.ADD.F32.FTZ.RN.STRONG.GPU [R246.64+0x280], R96 ;  /* 0x00028060f600798e */ /* 0x000fe2000c10e786 */
[-C--:B------:R-:W-:Y:S01]  /*6ac0*/  LEA R32, P0, R13, R246.reuse, 0x2 ;  /* 0x000000f60d207211 */ /* 0x080fe200078010ff */
[----:B------:R-:W-:Y:S01]  /*6ad0*/  IMAD.IADD R5, R153, 0x1, R9 ;  /* 0x0000000199057824 */ /* 0x000fe200078e0209 */
[-C--:B------:R-:W-:Y:S01]  /*6ae0*/  LEA R88, P2, R9, R246.reuse, 0x2 ;  /* 0x000000f609587211 */ /* 0x080fe200078410ff */
[----:B------:R-:W-:Y:S01]  /*6af0*/  RED.E.ADD.F32.FTZ.RN.STRONG.GPU [R158.64+0x280], R97 ;  /* 0x000280619e00798e */ /* 0x000fe2000c10e786 */
[-C--:B------:R-:W-:Y:S01]  /*6b00*/  LEA.HI.X.SX32 R33, R13, R247.reuse, 0x2, P0 ;  /* 0x000000f70d217211 */ /* 0x080fe200000f16ff */
[----:B------:R-:W-:Y:S01]  /*6b10*/  IMAD.IADD R153, R153, 0x1, R5 ;  /* 0x0000000199997824 */ /* 0x000fe200078e0205 */
[-C--:B------:R-:W-:Y:S01]  /*6b20*/  LEA R86, P1, R5, R246.reuse, 0x2 ;  /* 0x000000f605567211 */ /* 0x080fe200078210ff */
[----:B------:R-:W-:Y:S01]  /*6b30*/  LDSM.16.MT88.4 R12, [R0+0x1e000] ;  /* 0x01e00000000c783b */ /* 0x000fe20000004200 */
[-C--:B------:R-:W-:Y:S02]  /*6b40*/  LEA.HI.X.SX32 R89, R9, R247.reuse, 0x2, P2 ;  /* 0x000000f709597211 */ /* 0x080fe400010f16ff */
[-C--:B------:R-:W-:Y:S01]  /*6b50*/  LEA.HI.X.SX32 R87, R5, R247.reuse, 0x2, P1 ;  /* 0x000000f705577211 */ /* 0x080fe200008f16ff */
[----:B------:R-:W-:Y:S01]  /*6b60*/  LDSM.16.MT88.4 R8, [R194] ;  /* 0x00000000c208783b */ /* 0x000fe20000004200 */
[C---:B------:R-:W-:Y:S02]  /*6b70*/  LEA R84, P0, R153.reuse, R246, 0x2 ;  /* 0x000000f699547211 */ /* 0x040fe400078010ff */
[----:B------:R-:W-:Y:S01]  /*6b80*/  @P6 IADD3 R228, P1, R228, -0x100, RZ ;  /* 0xffffff00e4e46810 */ /* 0x000fe20007f3e0ff */
[----:B------:R-:W1:Y:S01]  /*6b90*/  LDSM.16.MT88.4 R4, [R197+0x1e000] ;  /* 0x01e00000c504783b */ /* 0x000e620000004200 */
[----:B------:R-:W-:Y:S02]  /*6ba0*/  LEA.HI.X.SX32 R85, R153, R247, 0x2, P0 ;  /* 0x000000f799557211 */ /* 0x000fe400000f16ff */
[----:B------:R-:W-:Y:S01]  /*6bb0*/  @P6 IADD3.X R227, R227, -0x1, RZ, P1, !PT ;  /* 0xffffffffe3e36810 */ /* 0x000fe20000ffe4ff */
[----:B------:R-:W-:Y:S04]  /*6bc0*/  RED.E.ADD.F32.FTZ.RN.STRONG.GPU [R16.64], R98 ;  /* 0x000000621000798e */ /* 0x000fe8000c10e786 */
[----:B------:R-:W-:Y:S04]  /*6bd0*/  RED.E.ADD.F32.FTZ.RN.STRONG.GPU [R18.64], R99 ;  /* 0x000000631200798e */ /* 0x000fe8000c10e786 */
[----:B------:R-:W2:Y:S04]  /*6be0*/  LDSM.16.MT88.4 R16, [R194+0x2000] ;  /* 0x00200000c210783b */ /* 0x000ea80000004200 */
[----:B------:R-:W-:Y:S04]  /*6bf0*/  RED.E.ADD.F32.FTZ.RN.STRONG.GPU [R32.64], R92 ;  /* 0x0000005c2000798e */ /* 0x000fe8000c10e786 */
[----:B------:R-:W3:Y:S04]  /*6c00*/  LDSM.16.MT88.4 R32, [R0+0x1e800] ;  /* 0x01e800000020783b */ /* 0x000ee80000004200 */
[----:B------:R-:W-:Y:S04]  /*6c10*/  RED.E.ADD.F32.FTZ.RN.STRONG.GPU [R88.64], R93 ;  /* 0x0000005d5800798e */ /* 0x000fe8000c10e786 */
[----:B------:R-:W-:Y:S04]  /*6c20*/  LDSM.16.MT88.4 R88, [R0+0x1f800] ;  /* 0x01f800000058783b */ /* 0x000fe80000004200 */
[----:B------:R-:W-:Y:S04]  /*6c30*/  RED.E.ADD.F32.FTZ.RN.STRONG.GPU [R86.64], R94 ;  /* 0x0000005e5600798e */ /* 0x000fe8000c10e786 */
[----:B------:R-:W-:Y:S01]  /*6c40*/  RED.E.ADD.F32.FTZ.RN.STRONG.GPU [R84.64], R95 ;  /* 0x0000005f5400798e */ /* 0x000fe2000c10e786 */
[-C--:B-1----:R-:W-:Y:S03]  /*6c50*/  HMMA.16816.F32 R100, R4, R8.reuse, R100 ;  /* 0x000000080464723c */ /* 0x082fe60000001864 */
[----:B------:R-:W1:Y:S04]  /*6c60*/  LDSM.16.MT88.4 R84, [R194+0x2800] ;  /* 0x00280000c254783b */ /* 0x000e680000004200 */
[----:B------:R-:W-:Y:S01]  /*6c70*/  LDSM.16.MT88.4 R92, [R194+0x3800] ;  /* 0x00380000c25c783b */ /* 0x000fe20000004200 */
[C---:B------:R-:W-:Y:S08]  /*6c80*/  HMMA.16816.F32 R104, R12.reuse, R8, R104 ;  /* 0x000000080c68723c */ /* 0x040ff00000001868 */
[-C--:B------:R-:W-:Y:S08]  /*6c90*/  HMMA.16816.F32 R108, R12, R10.reuse, R108 ;  /* 0x0000000a0c6c723c */ /* 0x080ff0000000186c */
[C---:B------:R-:W-:Y:S01]  /*6ca0*/  HMMA.16816.F32 R112, R4.reuse, R10, R112 ;  /* 0x0000000a0470723c */ /* 0x040fe20000001870 */
[----:B------:R-:W4:Y:S07]  /*6cb0*/  LDSM.16.MT88.4 R8, [R194+0x4800] ;  /* 0x00480000c208783b */ /* 0x000f2e0000004200 */
[-C--:B--2---:R-:W-:Y:S08]  /*6cc0*/  HMMA.16816.F32 R116, R4, R16.reuse, R116 ;  /* 0x000000100474723c */ /* 0x084ff00000001874 */
        /* <DEDUP_REMOVED lines=10> */
[----:B------:R-:W2:Y:S03]  /*6d70*/  LDSM.16.MT88.4 R20, [R194+0x3000] ;  /* 0x00300000c214783b */ /* 0x000ea60000004200 */
[-C--:B------:R-:W-:Y:S08]  /*6d80*/  HMMA.16816.F32 R100, R24, R28.reuse, R100 ;  /* 0x0000001c1864723c */ /* 0x080ff00000001864 */
[C---:B---3--:R-:W-:Y:S08]  /*6d90*/  HMMA.16816.F32 R104, R32.reuse, R28, R104 ;  /* 0x0000001c2068723c */ /* 0x048ff00000001868 */
[-C--:B------:R-:W-:Y:S08]  /*6da0*/  HMMA.16816.F32 R108, R32, R30.reuse, R108 ;  /* 0x0000001e206c723c */ /* 0x080ff0000000186c */
[C---:B------:R-:W-:Y:S01]  /*6db0*/  HMMA.16816.F32 R112, R24.reuse, R30, R112 ;  /* 0x0000001e1870723c */ /* 0x040fe20000001870 */
[----:B------:R-:W3:Y:S07]  /*6dc0*/  LDSM.16.MT88.4 R28, [R194+0x5000] ;  /* 0x00500000c21c783b */ /* 0x000eee0000004200 */
[-C--:B-1----:R-:W-:Y:S08]  /*6dd0*/  HMMA.16816.F32 R116, R24, R84.reuse, R116 ;  /* 0x000000541874723c */ /* 0x082ff00000001874 */
[C---:B------:R-:W-:Y:S08]  /*6de0*/  HMMA.16816.F32 R120, R32.reuse, R84, R120 ;  /* 0x000000542078723c */ /* 0x040ff00000001878 */
[-C--:B------:R-:W-:Y:S08]  /*6df0*/  HMMA.16816.F32 R124, R32, R86.reuse, R124 ;  /* 0x00000056207c723c */ /* 0x080ff0000000187c */
[C---:B------:R-:W-:Y:S01]  /*6e00*/  HMMA.16816.F32 R128, R24.reuse, R86, R128 ;  /* 0x000000561880723c */ /* 0x040fe20000001880 */
[----:B------:R-:W-:Y:S07]  /*6e10*/  LDSM.16.MT88.4 R84, [R194+0x1800] ;  /* 0x00180000c254783b */ /* 0x000fee0000004200 */
[-C--:B----4-:R-:W-:Y:S08]  /*6e20*/  HMMA.16816.F32 R132, R24, R8.reuse, R132 ;  /* 0x000000081884723c */ /* 0x090ff00000001884 */
[C---:B------:R-:W-:Y:S08]  /*6e30*/  HMMA.16816.F32 R136, R32.reuse, R8, R136 ;  /* 0x000000082088723c */ /* 0x040ff00000001888 */
[-C--:B------:R-:W-:Y:S01]  /*6e40*/  HMMA.16816.F32 R140, R32, R10.reuse, R140 ;  /* 0x0000000a208c723c */ /* 0x080fe2000000188c */
[----:B------:R-:W1:Y:S07]  /*6e50*/  LDSM.16.MT88.4 R32, [R197+0x1f800] ;  /* 0x01f80000c520783b */ /* 0x000e6e0000004200 */
[----:B------:R-:W-:Y:S01]  /*6e60*/  HMMA.16816.F32 R144, R24, R10, R144 ;  /* 0x0000000a1890723c */ /* 0x000fe20000001890 */
[----:B------:R4:W1:Y:S07]  /*6e70*/  LDSM.16.MT88.4 R8, [R194+0x5800] ;  /* 0x00580000c208783b */ /* 0x00086e0000004200 */
[-C--:B--2---:R-:W-:Y:S08]  /*6e80*/  HMMA.16816.F32 R100, R4, R12.reuse, R100 ;  /* 0x0000000c0464723c */ /* 0x084ff00000001864 */
[C---:B------:R-:W-:Y:S08]  /*6e90*/  HMMA.16816.F32 R104, R16.reuse, R12, R104 ;  /* 0x0000000c1068723c */ /* 0x040ff00000001868 */
[-C--:B------:R-:W-:Y:S08]  /*6ea0*/  HMMA.16816.F32 R108, R16, R14.reuse, R108 ;  /* 0x0000000e106c723c */ /* 0x080ff0000000186c */
[C---:B------:R-:W-:Y:S08]  /*6eb0*/  HMMA.16816.F32 R112, R4.reuse, R14, R112 ;  /* 0x0000000e0470723c */ /* 0x040ff00000001870 */
[-C--:B------:R-:W-:Y:S08]  /*6ec0*/  HMMA.16816.F32 R116, R4, R20.reuse, R116 ;  /* 0x000000140474723c */ /* 0x080ff00000001874 */
[C---:B------:R-:W-:Y:S08]  /*6ed0*/  HMMA.16816.F32 R120, R16.reuse, R20, R120 ;  /* 0x000000141078723c */ /* 0x040ff00000001878 */
[-C--:B------:R-:W-:Y:S08]  /*6ee0*/  HMMA.16816.F32 R124, R16, R22.reuse, R124 ;  /* 0x00000016107c723c */ /* 0x080ff0000000187c */
[C---:B------:R-:W-:Y:S08]  /*6ef0*/  HMMA.16816.F32 R128, R4.reuse, R22, R128 ;  /* 0x000000160480723c */ /* 0x040ff00000001880 */
[-C--:B---3--:R-:W-:Y:S08]  /*6f00*/  HMMA.16816.F32 R132, R4, R28.reuse, R132 ;  /* 0x0000001c0484723c */ /* 0x088ff00000001884 */
[C---:B------:R-:W-:Y:S08]  /*6f10*/  HMMA.16816.F32 R136, R16.reuse, R28, R136 ;  /* 0x0000001c1088723c */ /* 0x040ff00000001888 */
[-C--:B------:R-:W-:Y:S08]  /*6f20*/  HMMA.16816.F32 R140, R16, R30.reuse, R140 ;  /* 0x0000001e108c723c */ /* 0x080ff0000000188c */
[----:B------:R-:W-:Y:S07]  /*6f30*/  HMMA.16816.F32 R144, R4, R30, R144 ;  /* 0x0000001e0490723c */ /* 0x000fee0000001890 */
[----:B------:R-:W-:Y:S01]  /*6f40*/  LOP3.LUT R4, R239, 0x1, RZ, 0xc0, !PT ;  /* 0x00000001ef047812 */ /* 0x000fe200078ec0ff */
[-C--:B-1----:R-:W-:Y:S05]  /*6f50*/  HMMA.16816.F32 R100, R32, R84.reuse, R100 ;  /* 0x000000542064723c */ /* 0x082fea0000001864 */
[----:B------:R-:W-:Y:S02]  /*6f60*/  ISETP.NE.U32.AND P0, PT, R4, 0x1, PT ;  /* 0x000000010400780c */ /* 0x000fe40003f05070 */
[----:B------:R-:W-:Y:S01]  /*6f70*/  @P6 IADD3 R4, P2, R230, -0x100, RZ ;  /* 0xffffff00e6046810 */ /* 0x000fe20007f5e0ff */
[C---:B------:R-:W-:Y:S04]  /*6f80*/  HMMA.16816.F32 R104, R88.reuse, R84, R104 ;  /* 0x000000545868723c */ /* 0x040fe80000001868 */
[----:B------:R-:W-:Y:S01]  /*6f90*/  @P6 IMAD.MOV.U32 R230, RZ, RZ, R4 ;  /* 0x000000ffffe66224 */ /* 0x000fe200078e0004 */
[----:B------:R-:W-:Y:S02]  /*6fa0*/  @P6 IADD3.X R4, R229, -0x1, RZ, P2, !PT ;  /* 0xffffffffe5046810 */ /* 0x000fe400017fe4ff */
[C---:B------:R-:W-:Y:S01]  /*6fb0*/  ISETP.GT.AND P2, PT, R239.reuse, R224, PT ;  /* 0x000000e0ef00720c */ /* 0x040fe20003f44270 */
[-C--:B------:R-:W-:Y:S04]  /*6fc0*/  HMMA.16816.F32 R108, R88, R86.reuse, R108 ;  /* 0x00000056586c723c */ /* 0x080fe8000000186c */
[C---:B------:R-:W-:Y:S01]  /*6fd0*/  IADD3 R5, R194.reuse, -0x6000, RZ ;  /* 0xffffa000c2057810 */ /* 0x040fe20007ffe0ff */
[----:B------:R-:W-:Y:S01]  /*6fe0*/  @P6 IMAD.MOV.U32 R229, RZ, RZ, R4 ;  /* 0x000000ffffe56224 */ /* 0x000fe200078e0004 */
[----:B------:R-:W-:Y:S02]  /*6ff0*/  @P0 IADD3 R5, R194, 0x6000, RZ ;  /* 0x00006000c2050810 */ /* 0x000fe40007ffe0ff */
[C---:B------:R-:W-:Y:S04]  /*7000*/  HMMA.16816.F32 R112, R32.reuse, R86, R112 ;  /* 0x000000562070723c */ /* 0x040fe80000001870 */
[----:B------:R-:W-:Y:S01]  /*7010*/  IADD3 R239, R239, -0x1, RZ ;  /* 0xffffffffefef7810 */ /* 0x000fe20007ffe0ff */
[----:B----4-:R-:W-:Y:S03]  /*7020*/  IMAD.MOV.U32 R194, RZ, RZ, R5 ;  /* 0x000000ffffc27224 */ /* 0x010fe600078e0005 */
        /* <DEDUP_REMOVED lines=134> */
[----:B------:R-:W-:-:S03]  /*7890*/  ISETP.NE.AND P0, PT, R244, -0x1, PT ;  /* 0xfffffffff400780c */ /* 0x000fc60003f05270 */
[----:B------:R1:W-:Y:S04]  /*78a0*/  STS [R219+0x7000], R40 ;  /* 0x00700028db007388 */ /* 0x0003e80000000800 */
[----:B------:R2:W-:Y:S04]  /*78b0*/  STS [R219+0x7400], R42 ;  /* 0x0074002adb007388 */ /* 0x0005e80000000800 */
[----:B------:R3:W-:Y:S04]  /*78c0*/  STS [R221+0x7000], R44 ;  /* 0x0070002cdd007388 */ /* 0x0007e80000000800 */
[----:B------:R3:W-:Y:S04]  /*78d0*/  STS [R221+0x7400], R46 ;  /* 0x0074002edd007388 */ /* 0x0007e80000000800 */
[----:B------:R3:W-:Y:S04]  /*78e0*/  STS [R219+0x8000], R52 ;  /* 0x00800034db007388 */ /* 0x0007e80000000800 */
[----:B------:R3:W-:Y:S04]  /*78f0*/  STS [R219+0x8400], R54 ;  /* 0x00840036db007388 */ /* 0x0007e80000000800 */
[----:B------:R3:W-:Y:S01]  /*7900*/  STS [R221+0x8000], R64 ;  /* 0x00800040dd007388 */ /* 0x0007e20000000800 */
[----:B-1----:R-:W-:-:S03]  /*7910*/  @P0 IADD3 R40, R241, R244, RZ ;  /* 0x000000f4f1280210 */ /* 0x002fc60007ffe0ff */
[----:B------:R3:W-:Y:S02]  /*7920*/  STS [R221+0x8400], R66 ;  /* 0x00840042dd007388 */ /* 0x0007e40000000800 */
[C---:B--2---:R-:W-:Y:S02]  /*7930*/  @P0 IMAD.WIDE.U32 R42, R40.reuse, c[0x0][0x3a0], RZ ;  /* 0x0000e800282a0a25 */ /* 0x044fe400078e00ff */
[----:B------:R3:W-:Y:S02]  /*7940*/  STS [R219+0x9000], R56 ;  /* 0x00900038db007388 */ /* 0x0007e40000000800 */
[----:B------:R-:W-:Y:S02]  /*7950*/  @P0 IMAD R40, R40, c[0x0][0x3a4], R43 ;  /* 0x0000e90028280a24 */ /* 0x000fe400078e022b */
        /* <DEDUP_REMOVED lines=21> */
.L_x_337:
[----:B---3--:R-:W-:-:S05]  /*7ab0*/  @P0 IADD3 R52, R241, R244, RZ ;  /* 0x000000f4f1340210 */ /* 0x008fca0007ffe0ff */
        /* <DEDUP_REMOVED lines=12> */
.L_x_338:
[----:B------:R-:W-:Y:S01]  /*7b80*/  BAR.SYNC.DEFER_BLOCKING 0x0 ;  /* 0x0000000000007b1d */ /* 0x000fe20000010000 */
[----:B------:R-:W-:Y:S01]  /*7b90*/  SHF.R.S32.HI R55, RZ, 0x1f, R225 ;  /* 0x0000001fff377819 */ /* 0x000fe200000114e1 */
[----:B------:R-:W-:Y:S01]  /*7ba0*/  IMAD R240, R216, -0x40, R240 ;  /* 0xffffffc0d8f07824 */ /* 0x000fe200078e02f0 */
[----:B------:R-:W-:Y:S02]  /*7bb0*/  SHF.R.S32.HI R59, RZ, 0x1f, R210 ;  /* 0x0000001fff3b7819 */ /* 0x000fe400000114d2 */
[----:B------:R-:W-:Y:S01]  /*7bc0*/  MOV R58, R210 ;  /* 0x000000d2003a7202 */ /* 0x000fe20000000f00 */
[----:B------:R-:W-:Y:S01]  /*7bd0*/  IMAD R44, R55, c[0x0][0x3a0], RZ ;  /* 0x0000e800372c7a24 */ /* 0x000fe200078e02ff */
[----:B------:R-:W-:Y:S01]  /*7be0*/  ISETP.GE.AND P4, PT, R209, R240, PT ;  /* 0x000000f0d100720c */ /* 0x000fe20003f86270 */
[----:B------:R-:W-:Y:S01]  /*7bf0*/  BSSY B0, `(.L_x_339) ;  /* 0x0000025000007945 */ /* 0x000fe20003800000 */
[----:B------:R-:W-:Y:S01]  /*7c00*/  SHF.R.S32.HI R53, RZ, 0x1f, R233 ;  /* 0x0000001fff357819 */ /* 0x000fe200000114e9 */
[----:B------:R-:W-:-:S04]  /*7c10*/  IMAD.WIDE.U32 R46, R225, c[0x0][0x3a0], R58 ;  /* 0x0000e800e12e7a25 */ /* 0x000fc800078e003a */
[----:B------:R-:W-:Y:S01]  /*7c20*/  IMAD R41, R225, c[0x0][0x3a4], R44 ;  /* 0x0000e900e1297a24 */ /* 0x000fe200078e022c */
[----:B------:R-:W-:-:S04]  /*7c30*/  IADD3 R60, P0, R42, R46, RZ ;  /* 0x0000002e2a3c7210 */ /* 0x000fc80007f1e0ff */
[----:B------:R-:W-:Y:S01]  /*7c40*/  IADD3.X R61, R40, R47, R41, P0, !PT ;  /* 0x0000002f283d7210 */ /* 0x000fe200007fe429 */
[----:B------:R-:W-:Y:S01]  /*7c50*/  IMAD R40, R53, c[0x0][0x3b8], RZ ;  /* 0x0000ee0035287a24 */ /* 0x000fe200078e02ff */
[----:B------:R1:W2:Y:S03]  /*7c60*/  LDS.128 R36, [R215+0x13000] ;  /* 0x01300000d7247984 */ /* 0x0002a60000000c00 */
[C---:B------:R-:W-:Y:S02]  /*7c70*/  IMAD R57, R233.reuse, c[0x0][0x3bc], R40 ;  /* 0x0000ef00e9397a24 */ /* 0x040fe400078e0228 */
[----:B------:R-:W-:Y:S01]  /*7c80*/  IMAD.WIDE.U32 R60, R233, c[0x0][0x3b8], R60 ;  /* 0x0000ee00e93c7a25 */ /* 0x000fe200078e003c */
[----:B------:R1:W3:Y:S04]  /*7c90*/  LDS.128 R32, [R215+0x15000] ;  /* 0x01500000d7207984 */ /* 0x0002e80000000c00 */
[----:B------:R1:W4:Y:S01]  /*7ca0*/  LDS.128 R28, [R215+0x17000] ;  /* 0x01700000d71c7984 */ /* 0x0003220000000c00 */
[----:B------:R-:W-:-:S03]  /*7cb0*/  IADD3 R57, R57, R61, RZ ;  /* 0x0000003d39397210 */ /* 0x000fc60007ffe0ff */
[----:B------:R1:W1:Y:S04]  /*7cc0*/  LDS.128 R24, [R215+0x18000] ;  /* 0x01800000d7187984 */ /* 0x0002680000000c00 */
[----:B------:R1:W1:Y:S04]  /*7cd0*/  LDS.128 R20, [R215+0x19000] ;  /* 0x01900000d7147984 */ /* 0x0002680000000c00 */
[----:B------:R1:W1:Y:S04]  /*7ce0*/  LDS.128 R16, [R215+0x1a000] ;  /* 0x01a00000d7107984 */ /* 0x0002680000000c00 */
        /* <DEDUP_REMOVED lines=21> */
.L_x_340:
[----:B------:R-:W-:Y:S05]  /*7e40*/  BSYNC B0 ;  /* 0x0000000000007941 */ /* 0x000fea0003800000 */
.L_x_339:
[----:B----4-:R-:W-:Y:S01]  /*7e50*/  IADD3 R41, R209, 0x20, RZ ;  /* 0x00000020d1297810 */ /* 0x010fe20007ffe0ff */
[----:B------:R-:W-:Y:S03]  /*7e60*/  BSSY B0, `(.L_x_341) ;  /* 0x0000012000007945 */ /* 0x000fe60003800000 */
[----:B------:R-:W-:-:S13]  /*7e70*/  ISETP.GE.AND P3, PT, R41, R240, PT ;  /* 0x000000f02900720c */ /* 0x000fda0003f66270 */
        /* <DEDUP_REMOVED lines=13> */
[----:B--2---:R2:W-:Y:S04]  /*7f50*/  @!P2 STG.E.128 [R44.64], R36 ;  /* 0x000000242c00a986 */ /* 0x0045e8000c101d06 */
[----:B---3--:R2:W-:Y:S04]  /*7f60*/  @!P1 STG.E.128 [R44.64+0x80], R32 ;  /* 0x000080202c009986 */ /* 0x0085e8000c101d06 */
[----:B------:R2:W-:Y:S02]  /*7f70*/  @!P0 STG.E.128 [R44.64+0x100], R28 ;  /* 0x0001001c2c008986 */ /* 0x0005e4000c101d06 */
.L_x_342:
[----:B------:R-:W-:Y:S05]  /*7f80*/  BSYNC B0 ;  /* 0x0000000000007941 */ /* 0x000fea0003800000 */
.L_x_341:
[----:B------:R-:W-:Y:S01]  /*7f90*/  IMAD.WIDE.U32 R58, R225, c[0x0][0x3a8], R58 ;  /* 0x0000ea00e13a7a25 */ /* 0x000fe200078e003a */
[----:B------:R-:W-:Y:S03]  /*7fa0*/  BSSY B0, `(.L_x_343) ;  /* 0x0000018000007945 */ /* 0x000fe60003800000 */
[----:B--2---:R-:W-:Y:S01]  /*7fb0*/  IMAD R28, R55, c[0x0][0x3a8], RZ ;  /* 0x0000ea00371c7a24 */ /* 0x004fe200078e02ff */
[----:B------:R-:W-:-:S03]  /*7fc0*/  IADD3 R30, P0, R54, R58, RZ ;  /* 0x0000003a361e7210 */ /* 0x000fc60007f1e0ff */
[----:B------:R-:W-:Y:S02]  /*7fd0*/  IMAD R225, R225, c[0x0][0x3ac], R28 ;  /* 0x0000eb00e1e17a24 */ /* 0x000fe400078e021c */
[----:B------:R-:W-:-:S03]  /*7fe0*/  IMAD R28, R53, c[0x0][0x3c0], RZ ;  /* 0x0000f000351c7a24 */ /* 0x000fc600078e02ff */
[----:B------:R-:W-:Y:S01]  /*7ff0*/  IADD3.X R31, R52, R59, R225, P0, !PT ;  /* 0x0000003b341f7210 */ /* 0x000fe200007fe4e1 */
[----:B------:R-:W-:-:S04]  /*8000*/  IMAD R28, R233, c[0x0][0x3c4], R28 ;  /* 0x0000f100e91c7a24 */ /* 0x000fc800078e021c */
[----:B------:R-:W-:-:S05]  /*8010*/  IMAD.WIDE.U32 R30, R233, c[0x0][0x3c0], R30 ;  /* 0x0000f000e91e7a25 */ /* 0x000fca00078e001e */
[----:B------:R-:W-:Y:S01]  /*8020*/  IADD3 R29, R28, R31, RZ ;  /* 0x0000001f1c1d7210 */ /* 0x000fe20007ffe0ff */
[----:B------:R-:W-:Y:S05]  /*8030*/  @P4 BRA `(.L_x_344) ;  /* 0x000000e000004947 */ /* 0x000fea0003800000 */
[----:B---3--:R-:W-:Y:S01]  /*8040*/  MOV R33, R29 ;  /* 0x0000001d00217202 */ /* 0x008fe20000000f00 */
        /* <DEDUP_REMOVED lines=10> */
[----:B-1----:R1:W-:Y:S04]  /*80f0*/  @!P2 STG.E.128 [R34.64], R24 ;  /* 0x000000182200a986 */ /* 0x0023e8000c101d06 */
[----:B------:R1:W-:Y:S04]  /*8100*/  @!P1 STG.E.128 [R34.64+0x80], R16 ;  /* 0x0000801022009986 */ /* 0x0003e8000c101d06 */
[----:B------:R1:W-:Y:S02]  /*8110*/  @!P0 STG.E.128 [R34.64+0x100], R8 ;  /* 0x0001000822008986 */ /* 0x0003e4000c101d06 */
.L_x_344:
[----:B------:R-:W-:Y:S05]  /*8120*/  BSYNC B0 ;  /* 0x0000000000007941 */ /* 0x000fea0003800000 */
.L_x_343:
        /* <DEDUP_REMOVED lines=13> */
[----:B------:R1:W-:Y:S04]  /*8200*/  @!P2 STG.E.128 [R16.64], R20 ;  /* 0x000000141000a986 */ /* 0x0003e8000c101d06 */
[----:B------:R1:W-:Y:S04]  /*8210*/  @!P1 STG.E.128 [R16.64+0x80], R12 ;  /* 0x0000800c10009986 */ /* 0x0003e8000c101d06 */
[----:B------:R1:W-:Y:S02]  /*8220*/  @!P0 STG.E.128 [R16.64+0x100], R4 ;  /* 0x0001000410008986 */ /* 0x0003e4000c101d06 */
.L_x_313:
[----:B------:R-:W-:Y:S05]  /*8230*/  BSYNC B1 ;  /* 0x0000000000017941 */ /* 0x000fea0003800000 */
.L_x_299:
[----:B------:R-:W-:-:S04]  /*8240*/  IADD3 R216, R216, c[0x0][0xc], RZ ;  /* 0x00000300d8d87a10 */ /* 0x000fc80007ffe0ff */
[----:B------:R-:W-:-:S13]  /*8250*/  ISETP.GE.AND P0, PT, R216, UR4, PT ;  /* 0x00000004d8007c0c */ /* 0x000fda000bf06270 */
[----:B------:R-:W-:Y:S01]  /*8260*/  @P0 CALL.REL.NOINC `(.L_x_345) ;  /* 0x0000001000000944 */ /* 0x000fe20003c00000 */
[----:B------:R-:W-:Y:S05]  /*8270*/  BRA `(.L_x_346) ;  /* 0xffff862000007947 */ /* 0x000fea000383ffff */
.L_x_345:
[----:B------:R-:W-:Y:S05]  /*8280*/  EXIT ;  /* 0x000000000000794d */ /* 0x000fea0003800000 */
.L_x_347:
        /* <DEDUP_REMOVED lines=15> */
.L_x_1585:


//--------------------- .text._ZN5flash44flash_bwd_dq_dk_dv_loop_seqk_parallel_kernelI23Flash_bwd_kernel_traitsILi192ELi64ELi64ELi8ELi4ELi2ELi2ELb0ELb0EN7cutlass6half_tE19Flash_kernel_traitsILi192ELi64ELi64ELi8ES3_EELb0ELb0ELb0ELb0ELb0ELb1ELb0EEEvNS_16Flash_bwd_paramsE --------------------------
	.section	.text._ZN5flash44flash_bwd_dq_dk_dv_loop_seqk_parallel_kernelI23Flash_bwd_kernel_traitsILi192ELi64ELi64ELi8ELi4ELi2ELi2ELb0ELb0EN7cutlass6half_tE19Flash_kernel_traitsILi192ELi64ELi64ELi8ES3_EELb0ELb0ELb0ELb0ELb0ELb1ELb0EEEvNS_16Flash_bwd_paramsE,"ax",@progbits
	.sectioninfo	@"SHI_REGISTERS=255"
	.align	128
        .global         _ZN5flash44flash_bwd_dq_dk_dv_loop_seqk_parallel_kernelI23Flash_bwd_kernel_traitsILi192ELi64ELi64ELi8ELi4ELi2ELi2ELb0ELb0EN7cutlass6half_tE19Flash_kernel_traitsILi192ELi64ELi64ELi8ES3_EELb0ELb0ELb0ELb0ELb0ELb1ELb0EEEvNS_16Flash_bwd_paramsE
        .type           _ZN5flash44flash_bwd_dq_dk_dv_loop_seqk_parallel_kernelI23Flash_bwd_kernel_traitsILi192ELi64ELi64ELi8ELi4ELi2ELi2ELb0ELb0EN7cutlass6half_tE19Flash_kernel_traitsILi192ELi64ELi64ELi8ES3_EELb0ELb0ELb0ELb0ELb0ELb1ELb0EEEvNS_16Flash_bwd_paramsE,@function
        .size           _ZN5flash44flash_bwd_dq_dk_dv_loop_seqk_parallel_kernelI23Flash_bwd_kernel_traitsILi192ELi64ELi64ELi8ELi4ELi2ELi2ELb0ELb0EN7cutlass6half_tE19Flash_kernel_traitsILi192ELi64ELi64ELi8ES3_EELb0ELb0ELb0ELb0ELb0ELb1ELb0EEEvNS_16Flash_bwd_paramsE,(.L_x_1586 - _ZN5flash44flash_bwd_dq_dk_dv_loop_seqk_parallel_kernelI23Flash_bwd_kernel_traitsILi192ELi64ELi64ELi8ELi4ELi2ELi2ELb0ELb0EN7cutlass6half_tE19Flash_kernel_traitsILi192ELi64ELi64ELi8ES3_EELb0ELb0ELb0ELb0ELb0ELb1ELb0EEEvNS_16Flash_bwd_paramsE)
        .other          _ZN5flash44flash_bwd_dq_dk_dv_loop_seqk_parallel_kernelI23Flash_bwd_kernel_traitsILi192ELi64ELi64ELi8ELi4ELi2ELi2ELb0ELb0EN7cutlass6half_tE19Flash_kernel_traitsILi192ELi64ELi64ELi8ES3_EELb0ELb0ELb0ELb0ELb0ELb1ELb0EEEvNS_16Flash_bwd_paramsE,@"STO_CUDA_ENTRY STV_DEFAULT"
_ZN5flash44flash_bwd_dq_dk_dv_loop_seqk_parallel_kernelI23Flash_bwd_kernel_traitsILi192ELi64ELi64ELi8ELi4ELi2ELi2ELb0ELb0EN7cutlass6half_tE19Flash_kernel_traitsILi192ELi64ELi64ELi8ES3_EELb0ELb0ELb0ELb0ELb0ELb1ELb0EEEvNS_16Flash_bwd_paramsE:
.text._ZN5flash44flash_bwd_dq_dk_dv_loop_seqk_parallel_kernelI23Flash_bwd_kernel_traitsILi192ELi64ELi64ELi8ELi4ELi2ELi2ELb0ELb0EN7cutlass6half_tE19Flash_kernel_traitsILi192ELi64ELi64ELi8ES3_EELb0ELb0ELb0ELb0ELb0ELb1ELb0EEEvNS_16Flash_bwd_paramsE:
        /* <DEDUP_REMOVED lines=54> */
[C---:B------:R-:W-:Y:S02]  /*0360*/  LOP3.LUT R169, R0.reuse, 0x8, R16, 0xf8, !PT ;  /* 0x0000000800a97812 */ /* 0x040fe400078ef810 */
[----:B------:R-:W-:Y:S02]  /*0370*/  LOP3.LUT R4, R0, 0x10, R2, 0xf8, !PT ;  /* 0x0000001000047812 */ /* 0x000fe400078ef802 */
[----:B------:R-:W-:Y:S02]  /*0380*/  SHF.R.S32.HI R8, RZ, 0x7, R5 ;  /* 0x00000007ff087819 */ /* 0x000fe40000011405 */
[----:B------:R-:W-:Y:S02]  /*0390*/  SHF.R.U32.HI R0, RZ, 0x3, R0 ;  /* 0x00000003ff007819 */ /* 0x000fe40000011600 */
[----:B------:R-:W-:Y:S01]  /*03a0*/  LOP3.LUT R4, R4, 0x8, R16, 0xf8, !PT ;  /* 0x0000000804047812 */ /* 0x000fe200078ef810 */
[----:B------:R-:W-:Y:S01]  /*03b0*/  IMAD R2, R8, 0x800, R173 ;  /* 0x0000080008027824 */ /* 0x000fe200078e02ad */
[----:B------:R-:W-:-:S02]  /*03c0*/  LOP3.LUT R169, R169, R0, RZ, 0x3c, !PT ;  /* 0x00000000a9a97212 */ /* 0x000fc400078e3cff */
[----:B------:R-:W-:Y:S02]  /*03d0*/  LOP3.LUT R173, R173, R4, R0, 0xf6, !PT ;  /* 0x00000004adad7212 */ /* 0x000fe400078ef600 */
[----:B------:R-:W-:Y:S01]  /*03e0*/  LEA.HI R0, R13, R12, RZ, 0x6 ;  /* 0x0000000c0d007211 */ /* 0x000fe200078f30ff */
[----:B------:R-:W-:Y:S01]  /*03f0*/  IMAD.IADD R169, R2, 0x1, R169 ;  /* 0x0000000102a97824 */ /* 0x000fe200078e02a9 */
[----:B------:R-:W-:Y:S01]  /*0400*/  LOP3.LUT R6, R11, 0xfffffff8, RZ, 0xc0, !PT ;  /* 0xfffffff80b067812 */ /* 0x000fe200078ec0ff */
[----:B------:R-:W-:Y:S01]  /*0410*/  IMAD.SHL.U32 R174, R173, 0x2, RZ ;  /* 0x00000002adae7824 */ /* 0x000fe200078e00ff */
[----:B------:R-:W-:Y:S01]  /*0420*/  LOP3.LUT R5, R7, 0x1, RZ, 0xc0, !PT ;  /* 0x0000000107057812 */ /* 0x000fe200078ec0ff */
[----:B------:R-:W-:Y:S01]  /*0430*/  IMAD.SHL.U32 R169, R169, 0x2, RZ ;  /* 0x00000002a9a97824 */ /* 0x000fe200078e00ff */
[----:B------:R-:W-:Y:S01]  /*0440*/  LOP3.LUT R2, R15, 0x7ffffffc, RZ, 0xc0, !PT ;  /* 0x7ffffffc0f027812 */ /* 0x000fe200078ec0ff */
[----:B------:R-:W-:Y:S01]  /*0450*/  IMAD.IADD R19, R3, 0x1, -R6 ;  /* 0x0000000103137824 */ /* 0x000fe200078e0a06 */
[----:B------:R-:W-:-:S02]  /*0460*/  SHF.R.S32.HI R0, RZ, 0x6, R0 ;  /* 0x00000006ff007819 */ /* 0x000fc40000011400 */
[----:B------:R-:W-:Y:S01]  /*0470*/  ISETP.NE.U32.AND P0, PT, R5, 0x1, PT ;  /* 0x000000010500780c */ /* 0x000fe20003f05070 */
[----:B------:R-:W-:Y:S01]  /*0480*/  IMAD.IADD R5, R12, 0x1, -R2 ;  /* 0x000000010c057824 */ /* 0x000fe200078e0a02 */
        /* <DEDUP_REMOVED lines=15> */
[----:B------:R-:W-:Y:S01]  /*0580*/  STL [R1+0xc], R19 ;  /* 0x00000c1301007387 */ /* 0x000fe20000100800 */
[----:B------:R-:W-:Y:S01]  /*0590*/  LOP3.LUT R238, R4, 0x6, R238, 0xf8, !PT ;  /* 0x0000000604ee7812 */ /* 0x000fe200078ef8ee */
[----:B------:R-:W-:Y:S01]  /*05a0*/  IMAD.IADD R187, R20, 0x1, -R6 ;  /* 0x0000000114bb7824 */ /* 0x000fe200078e0a06 */
[----:B------:R-:W-:Y:S01]  /*05b0*/  LOP3.LUT R4, R0, 0x20, R4, 0xf8, !PT ;  /* 0x0000002000047812 */ /* 0x000fe200078ef804 */
[----:B------:R-:W-:Y:S01]  /*05c0*/  IMAD.SHL.U32 R6, R11, 0x40, RZ ;  /* 0x000000400b067824 */ /* 0x000fe200078e00ff */
[----:B------:R-:W-:Y:S01]  /*05d0*/  LOP3.LUT R5, R2, 0x20, R5, 0xf8, !PT ;  /* 0x0000002002057812 */ /* 0x000fe200078ef805 */
[----:B------:R-:W-:Y:S01]  /*05e0*/  STL [R1+0x4], R18 ;  /* 0x0000041201007387 */ /* 0x000fe20000100800 */
[----:B------:R-:W-:Y:S01]  /*05f0*/  LOP3.LUT R9, R3, R0, R2, 0x1e, !PT ;  /* 0x0000000003097212 */ /* 0x000fe200078e1e02 */
[----:B------:R-:W-:Y:S01]  /*0600*/  IMAD.SHL.U32 R2, R19, 0x40, RZ ;  /* 0x0000004013027824 */ /* 0x000fe200078e00ff */
[----:B------:R-:W-:Y:S01]  /*0610*/  LOP3.LUT R3, R4, R3, RZ, 0x3c, !PT ;  /* 0x0000000304037212 */ /* 0x000fe200078e3cff */
[----:B------:R-:W-:Y:S01]  /*0620*/  IMAD R0, R187, 0x400, R8 ;  /* 0x00000400bb007824 */ /* 0x000fe200078e0208 */
[----:B------:R-:W-:Y:S01]  /*0630*/  SHF.R.S32.HI R4, RZ, 0x1f, R18 ;  /* 0x0000001fff047819 */ /* 0x000fe20000011412 */
[----:B------:R-:W-:Y:S01]  /*0640*/  STL [R1+0x8], R17 ;  /* 0x0000081101007387 */ /* 0x000fe20000100800 */
[----:B------:R-:W-:Y:S01]  /*0650*/  LOP3.LUT R2, R2, 0x1c0, RZ, 0xc0, !PT ;  /* 0x000001c002027812 */ /* 0x000fe200078ec0ff */
[----:B------:R-:W-:Y:S01]  /*0660*/  IMAD.IADD R201, R0, 0x1, R3 ;  /* 0x0000000100c97824 */ /* 0x000fe200078e0203 */
[----:B------:R-:W-:Y:S01]  /*0670*/  LEA.HI R4, R4, R18, RZ, 0x2 ;  /* 0x0000001204047211 */ /* 0x000fe200078f10ff */
[----:B------:R-:W-:Y:S01]  /*0680*/  IMAD.SHL.U32 R0, R10, 0x8, RZ ;  /* 0x000000080a007824 */ /* 0x000fe200078e00ff */
[----:B------:R-:W-:Y:S01]  /*0690*/  SHF.R.U32.HI R3, RZ, 0x3, R2 ;  /* 0x00000003ff037819 */ /* 0x000fe20000011602 */
[----:B------:R-:W-:Y:S01]  /*06a0*/  IMAD.SHL.U32 R201, R201, 0x2, RZ ;  /* 0x00000002c9c97824 */ /* 0x000fe200078e00ff */
[----:B------:R-:W-:Y:S01]  /*06b0*/  SEL R170, R170, 0xffffffe0, !P4 ;  /* 0xffffffe0aaaa7807 */ /* 0x000fe20006000000 */
[----:B------:R-:W-:Y:S01]  /*06c0*/  IMAD.SHL.U32 R196, R17, 0x2, RZ ;  /* 0x0000000211c47824 */ /* 0x000fe200078e00ff */
[----:B------:R-:W-:-:S02]  /*06d0*/  LOP3.LUT R7, R2, 0x8, R0, 0xf8, !PT ;  /* 0x0000000802077812 */ /* 0x000fc400078ef800 */
        /* <DEDUP_REMOVED lines=12> */
[----:B------:R-:W-:Y:S01]  /*07a0*/  IMAD.IADD R4, R4, 0x1, R9 ;  /* 0x0000000104047824 */ /* 0x000fe200078e0209 */
[----:B------:R-:W-:Y:S01]  /*07b0*/  IADD3 R0, R17, 0x3000, RZ ;  /* 0x0000300011007810 */ /* 0x000fe20007ffe0ff */
[----:B------:R-:W-:Y:S01]  /*07c0*/  STL [R1], R10 ;  /* 0x0000000a01007387 */ /* 0x000fe20000100800 */
[----:B------:R-:W-:Y:S01]  /*07d0*/  SEL R203, R203, 0x10, !P0 ;  /* 0x00000010cbcb7807 */ /* 0x000fe20004000000 */
[----:B------:R-:W-:Y:S01]  /*07e0*/  IMAD.IADD R181, R3, 0x1, R181 ;  /* 0x0000000103b57824 */ /* 0x000fe200078e02b5 */
[----:B------:R-:W-:Y:S01]  /*07f0*/  IADD3 R202, R201, 0x20, RZ ;  /* 0x00000020c9ca7810 */ /* 0x000fe20007ffe0ff */
[----:B------:R1:W-:Y:S01]  /*0800*/  STL [R1+0x14], R0 ;  /* 0x0000140001007387 */ /* 0x0003e20000100800 */
[----:B------:R-:W-:Y:S01]  /*0810*/  LEA R230, R4, 0x12000, 0x1 ;  /* 0x0001200004e67811 */ /* 0x000fe200078e08ff */
[--C-:B------:R-:W-:Y:S01]  /*0820*/  IMAD R173, R173, 0x2, R171.reuse ;  /* 0x00000002adad7824 */ /* 0x100fe200078e02ab */
[----:B------:R-:W-:Y:S01]  /*0830*/  @P1 IADD3 R202, R201, -0x20, RZ ;  /* 0xffffffe0c9ca1810 */ /* 0x000fe20007ffe0ff */
[----:B------:R-:W-:Y:S01]  /*0840*/  IMAD.IADD R172, R169, 0x1, R171 ;  /* 0x00000001a9ac7824 */ /* 0x000fe200078e02ab */
[----:B------:R-:W-:Y:S01]  /*0850*/  SHF.R.S32.HI R226, RZ, 0x1f, R10 ;  /* 0x0000001fffe27819 */ /* 0x000fe2000001140a */
[----:B------:R-:W-:Y:S01]  /*0860*/  IMAD.IADD R204, R201, 0x1, R203 ;  /* 0x00000001c9cc7824 */ /* 0x000fe200078e02cb */
[C---:B------:R-:W-:Y:S01]  /*0870*/  IADD3 R231, R230.reuse, 0x40, RZ ;  /* 0x00000040e6e77810 */ /* 0x040fe20007ffe0ff */
[----:B------:R-:W-:Y:S01]  /*0880*/  IMAD.IADD R187, R187, 0x1, R3 ;  /* 0x00000001bbbb7824 */ /* 0x000fe200078e0203 */
[----:B------:R-:W-:Y:S01]  /*0890*/  SHF.R.S32.HI R247, RZ, 0x1f, R246 ;  /* 0x0000001ffff77819 */ /* 0x000fe200000114f6 */
[----:B------:R-:W-:Y:S01]  /*08a0*/  IMAD.IADD R171, R171, 0x1, R170 ;  /* 0x00000001abab7824 */ /* 0x000fe200078e02aa */
[----:B------:R-:W-:Y:S01]  /*08b0*/  LEA R181, R181, 0x1e000, 0x1 ;  /* 0x0001e000b5b57811 */ /* 0x000fe200078e08ff */
[----:B------:R-:W-:Y:S01]  /*08c0*/  IMAD.IADD R203, R203, 0x1, R202 ;  /* 0x00000001cbcb7824 */ /* 0x000fe200078e02ca */
[----:B------:R-:W-:-:S02]  /*08d0*/  @P2 IADD3 R231, R230, -0x40, RZ ;  /* 0xffffffc0e6e72810 */ /* 0x000fc40007ffe0ff */
[C---:B------:R-:W-:Y:S02]  /*08e0*/  SHF.L.U64.HI R226, R10.reuse, 0x2, R226 ;  /* 0x000000020ae27819 */ /* 0x040fe400000102e2 */
[----:B-1----:R-:W-:-:S05]  /*08f0*/  IADD3 R0, R10, 0x8, RZ ;  /* 0x000000080a007810 */ /* 0x002fca0007ffe0ff */
[----:B------:R1:W-:Y:S02]  /*0900*/  STL [R1+0x10], R0 ;  /* 0x0000100001007387 */ /* 0x0003e40000100800 */
[----:B-1----:R-:W-:-:S05]  /*0910*/  IADD3 R0, R186, 0x3000, RZ ;  /* 0x00003000ba007810 */ /* 0x002fca0007ffe0ff */
.L_x_376:
[----:B-1----:R-:W1:Y:S01]  /*0920*/  S2R R33, SR_CTAID.Y ;  /* 0x0000000000217919 */ /* 0x002e620000002600 */
[----:B--2---:R-:W2:Y:S01]  /*0930*/  LDC.U8 R0, c[0x0][0x312] ;  /* 0x0000c480ff007b82 */ /* 0x004ea20000000000 */
[----:B------:R-:W-:Y:S02]  /*0940*/  ISETP.NE.U32.AND P3, PT, RZ, c[0x0][0x240], PT ;  /* 0x00009000ff007a0c */ /* 0x000fe40003f65070 */
[----:B---3--:R-:W3:Y:S01]  /*0950*/  S2R R2, SR_CTAID.Y ;  /* 0x0000000000027919 */ /* 0x008ee20000002600 */
[----:B------:R-:W-:Y:S02]  /*0960*/  ISETP.EQ.U32.AND P5, PT, RZ, c[0x0][0x248], PT ;  /* 0x00009200ff007a0c */ /* 0x000fe40003fa2070 */
[----:B------:R-:W-:Y:S02]  /*0970*/  ISETP.NE.AND.EX P3, PT, RZ, c[0x0][0x244], PT, P3 ;  /* 0x00009100ff007a0c */ /* 0x000fe40003f65330 */
[----:B------:R-:W-:Y:S01]  /*0980*/  ISETP.NE.U32.AND P2, PT, RZ, c[0x0][0x250], PT ;  /* 0x00009400ff007a0c */ /* 0x000fe20003f45070 */
[----:B------:R-:W-:-:S03]  /*0990*/  IMAD.MOV.U32 R244, RZ, RZ, -0x1 ;  /* 0xfffffffffff47424 */ /* 0x000fc600078e00ff */
[----:B------:R-:W-:Y:S01]  /*09a0*/  ISETP.NE.AND.EX P2, PT, RZ, c[0x0][0x254], PT, P2 ;  /* 0x00009500ff007a0c */ /* 0x000fe20003f45320 */
[C---:B-1----:R-:W-:Y:S01]  /*09b0*/  IMAD.SHL.U32 R8, R33.reuse, 0x4, RZ ;  /* 0x0000000421087824 */ /* 0x042fe200078e00ff */
[----:B--2---:R-:W-:Y:S01]  /*09c0*/  ISETP.NE.AND P4, PT, R0, RZ, PT ;  /* 0x000000ff0000720c */ /* 0x004fe20003f85270 */
        /* <DEDUP_REMOVED lines=24> */
.L_x_348:
        /* <DEDUP_REMOVED lines=24> */
[----:B------:R-:W-:-:S04]  /*0cd0*/  IMAD.WIDE.U32 R4, R0, c[0x0][0x190], RZ ;  /* 0x0000640000047a25 */ /* 0x000fc800078e00ff */
[----:B------:R-:W-:Y:S01]  /*0ce0*/  IMAD.IADD R21, R11, 0x1, R2 ;  /* 0x000000010b157824 */ /* 0x000fe200078e0202 */
[----:B------:R-:W-:Y:S01]  /*0cf0*/  IADD3 R11, R8, -0x40, RZ ;  /* 0xffffffc0080b7810 */ /* 0x000fe20007ffe0ff */
[----:B------:R-:W-:Y:S01]  /*0d00*/  @P1 IMAD.WIDE.U32 R2, R6, c[0x0][0x198], RZ ;  /* 0x0000660006021a25 */ /* 0x000fe200078e00ff */
[----:B------:R-:W-:Y:S02]  /*0d10*/  SEL R29, R10, R4, !P0 ;  /* 0x000000040a1d7207 */ /* 0x000fe40004000000 */
[----:B------:R-:W-:Y:S01]  /*0d20*/  @P0 IADD3 R21, R5, R7, RZ ;  /* 0x0000000705150210 */ /* 0x000fe20007ffe0ff */
[----:B------:R-:W-:Y:S01]  /*0d30*/  @P1 IMAD R28, R6, c[0x0][0x19c], R3 ;  /* 0x00006700061c1a24 */ /* 0x000fe200078e0203 */
[----:B------:R-:W-:Y:S01]  /*0d40*/  SHF.R.S32.HI R16, RZ, 0x1f, R11 ;  /* 0x0000001fff107819 */ /* 0x000fe2000001140b */
        /* <DEDUP_REMOVED lines=12> */
.L_x_350:
        /* <DEDUP_REMOVED lines=15> */
.L_x_351:
[----:B------:R-:W-:Y:S01]  /*0f00*/  IABS R10, c[0x0][0x1c8] ;  /* 0x00007200000a7a13 */ /* 0x000fe20000000000 */
[----:B------:R-:W1:Y:S01]  /*0f10*/  S2R R32, SR_CTAID.Z ;  /* 0x0000000000207919 */ /* 0x000e620000002700 */
[----:B------:R-:W2:Y:S01]  /*0f20*/  LDC.U8 R18, c[0x0][0x328] ;  /* 0x0000ca00ff127b82 */ /* 0x000ea20000000000 */
[C---:B------:R-:W-:Y:S01]  /*0f30*/  @P0 IMAD.WIDE.U32 R4, R0.reuse, c[0x0][0x370], RZ ;  /* 0x0000dc0000040a25 */ /* 0x040fe200078e00ff */
[----:B------:R-:W3:Y:S01]  /*0f40*/  I2F.RP R2, R10 ;  /* 0x0000000a00027306 */ /* 0x000ee20000209400 */
[----:B------:R-:W4:Y:S01]  /*0f50*/  S2R R17, SR_CTAID.X ;  /* 0x0000000000117919 */ /* 0x000f220000002500 */
[----:B------:R-:W-:Y:S01]  /*0f60*/  SHF.R.S32.HI R245, RZ, 0x1f, R237 ;  /* 0x0000001ffff57819 */ /* 0x000fe200000114ed */
[----:B------:R-:W-:Y:S01]  /*0f70*/  IMAD.MOV.U32 R13, RZ, RZ, c[0x0][0x224] ;  /* 0x00008900ff0d7624 */ /* 0x000fe200078e00ff */
[----:B------:R-:W-:Y:S01]  /*0f80*/  @P0 MOV R9, R4 ;  /* 0x0000000400090202 */ /* 0x000fe20000000f00 */
[----:B------:R-:W-:-:S02]  /*0f90*/  @P0 IMAD R12, R0, c[0x0][0x374], R5 ;  /* 0x0000dd00000c0a24 */ /* 0x000fc400078e0205 */
[----:B------:R-:W-:Y:S01]  /*0fa0*/  @!P0 IMAD.WIDE.U32 R4, R33, c[0x0][0x368], RZ ;  /* 0x0000da0021048a25 */ /* 0x000fe200078e00ff */
[----:B------:R-:W-:-:S03]  /*0fb0*/  SHF.R.S32.HI R13, RZ, 0x1f, R13 ;  /* 0x0000001fff0d7819 */ /* 0x000fc6000001140d */
[----:B------:R-:W-:Y:S02]  /*0fc0*/  IMAD.MOV.U32 R30, RZ, RZ, c[0x0][0x22c] ;  /* 0x00008b00ff1e7624 */ /* 0x000fe400078e00ff */
[----:B------:R-:W-:Y:S01]  /*0fd0*/  IMAD.WIDE.U32 R14, R33, c[0x0][0x224], RZ ;  /* 0x00008900210e7a25 */ /* 0x000fe200078e00ff */
[----:B---3--:R-:W3:Y:S03]  /*0fe0*/  MUFU.RCP R2, R2 ;  /* 0x0000000200027308 */ /* 0x008ee60000001000 */
[----:B------:R-:W-:Y:S01]  /*0ff0*/  IMAD.WIDE R22, R30, c[0x0][0x1c0], RZ ;  /* 0x000070001e167a25 */ /* 0x000fe200078e02ff */
[----:B-1----:R-:W-:-:S03]  /*1000*/  IABS R7, R32 ;  /* 0x0000002000077213 */ /* 0x002fc60000000000 */
[----:B------:R-:W-:Y:S01]  /*1010*/  @!P0 IMAD.MOV.U32 R9, RZ, RZ, R4 ;  /* 0x000000ffff098224 */ /* 0x000fe200078e0004 */
[----:B------:R-:W-:Y:S02]  /*1020*/  LOP3.LUT R8, R32, c[0x0][0x1c8], RZ, 0x3c, !PT ;  /* 0x0000720020087a12 */ /* 0x000fe400078e3cff */
[----:B--2---:R-:W-:Y:S02]  /*1030*/  ISETP.NE.AND P1, PT, R18, RZ, PT ;  /* 0x000000ff1200720c */ /* 0x004fe40003f25270 */
[----:B------:R-:W-:Y:S02]  /*1040*/  ISETP.GE.AND P2, PT, R8, RZ, PT ;  /* 0x000000ff0800720c */ /* 0x000fe40003f46270 */
[----:B------:R-:W-:Y:S02]  /*1050*/  SHF.L.U64.HI R8, R33, 0x7, R19 ;  /* 0x0000000721087819 */ /* 0x000fe40000010213 */
[----:B------:R-:W-:Y:S02]  /*1060*/  SHF.R.S32.HI R34, RZ, 0x1f, R32 ;  /* 0x0000001fff227819 */ /* 0x000fe40000011420 */
[----:B---3--:R-:W-:-:S02]  /*1070*/  IADD3 R2, R2, 0xffffffe, RZ ;  /* 0x0ffffffe02027810 */ /* 0x008fc40007ffe0ff */
        /* <DEDUP_REMOVED lines=11> */
[C---:B------:R-:W-:Y:S02]  /*1130*/  IMAD R3, R10.reuse, R3, R7 ;  /* 0x000000030a037224 */ /* 0x040fe400078e0207 */
[----:B------:R-:W-:Y:S02]  /*1140*/  IMAD R7, R13, R33, RZ ;  /* 0x000000210d077224 */ /* 0x000fe400078e02ff */
[----:B------:R-:W-:Y:S01]  /*1150*/  IMAD.SHL.U32 R6, R33, 0x80, RZ ;  /* 0x0000008021067824 */ /* 0x000fe200078e00ff */
[----:B------:R-:W-:Y:S01]  /*1160*/  ISETP.GT.U32.AND P4, PT, R10, R3, PT ;  /* 0x000000030a00720c */ /* 0x000fe20003f84070 */
[----:B------:R-:W-:Y:S02]  /*1170*/  IMAD R5, R19, c[0x0][0x224], R7 ;  /* 0x0000890013057a24 */ /* 0x000fe400078e0207 */
[----:B------:R-:W1:Y:S01]  /*1180*/  LDC.U8 R19, c[0x0][0x3d0] ;  /* 0x0000f400ff137b82 */ /* 0x000e620000000000 */
[----:B------:R-:W-:Y:S01]  /*1190*/  SEL R6, R6, RZ, P3 ;  /* 0x000000ff06067207 */ /* 0x000fe20001800000 */
[-C--:B------:R-:W-:Y:S01]  /*11a0*/  IMAD R7, R23, R14.reuse, RZ ;  /* 0x0000000e17077224 */ /* 0x080fe200078e02ff */
[----:B------:R-:W-:Y:S01]  /*11b0*/  IADD3 R4, R15, R5, RZ ;  /* 0x000000050f047210 */ /* 0x000fe20007ffe0ff */
[----:B------:R-:W-:Y:S01]  /*11c0*/  IMAD.WIDE.U32 R14, R22, R14, RZ ;  /* 0x0000000e160e7225 */ /* 0x000fe200078e00ff */
[----:B------:R-:W-:-:S03]  /*11d0*/  IADD3 R6, P3, R11, R6, RZ ;  /* 0x000000060b067210 */ /* 0x000fc60007f7e0ff */
[----:B------:R-:W-:Y:S02]  /*11e0*/  IMAD R7, R22, R4, R7 ;  /* 0x0000000416077224 */ /* 0x000fe400078e0207 */
[----:B------:R-:W-:Y:S01]  /*11f0*/  @!P4 IADD3 R3, R3, -R10, RZ ;  /* 0x8000000a0303c210 */ /* 0x000fe20007ffe0ff */
[----:B------:R-:W-:Y:S01]  /*1200*/  IMAD.X R8, R16, 0x1, R8, P3 ;  /* 0x0000000110087824 */ /* 0x000fe200018e0608 */
[----:B------:R-:W-:Y:S01]  /*1210*/  @!P4 IADD3 R2, R2, 0x1, RZ ;  /* 0x000000010202c810 */ /* 0x000fe20007ffe0ff */
[----:B------:R-:W-:Y:S01]  /*1220*/  IMAD.WIDE.U32 R4, R22, R0, RZ ;  /* 0x0000000016047225 */ /* 0x000fe200078e00ff */
[----:B------:R-:W-:Y:S02]  /*1230*/  ISETP.GE.U32.AND P5, PT, R3, R10, PT ;  /* 0x0000000a0300720c */ /* 0x000fe40003fa6070 */
[----:B------:R-:W-:Y:S01]  /*1240*/  ISETP.NE.AND P3, PT, RZ, c[0x0][0x1c8], PT ;  /* 0x00007200ff007a0c */ /* 0x000fe20003f65270 */
[C---:B------:R-:W-:Y:S01]  /*1250*/  IMAD R10, R23.reuse, R6, RZ ;  /* 0x00000006170a7224 */ /* 0x040fe200078e02ff */
[----:B------:R-:W-:Y:S01]  /*1260*/  SEL R18, R14, R4, !P0 ;  /* 0x000000040e127207 */ /* 0x000fe20004000000 */
[----:B------:R-:W-:Y:S01]  /*1270*/  IMAD R3, R23, R0, RZ ;  /* 0x0000000017037224 */ /* 0x000fe200078e02ff */
[----:B------:R-:W-:Y:S01]  /*1280*/  IADD3 R13, R15, R7, RZ ;  /* 0x000000070f0d7210 */ /* 0x000fe20007ffe0ff */
[----:B------:R-:W-:-:S03]  /*1290*/  IMAD.WIDE.U32 R6, R22, R6, RZ ;  /* 0x0000000616067225 */ /* 0x000fc600078e00ff */
[----:B------:R-:W-:Y:S01]  /*12a0*/  @P0 IADD3 R13, R5, R3, RZ ;  /* 0x00000003050d0210 */ /* 0x000fe20007ffe0ff */
[----:B------:R-:W-:Y:S01]  /*12b0*/  IMAD R8, R22, R8, R10 ;  /* 0x0000000816087224 */ /* 0x000fe200078e020a */
[----:B-1----:R-:W-:Y:S01]  /*12c0*/  ISETP.NE.AND P6, PT, R19, RZ, PT ;  /* 0x000000ff1300720c */ /* 0x002fe20003fc5270 */
[----:B------:R-:W-:Y:S01]  /*12d0*/  @P1 IMAD R4, R33, c[0x0][0x214], RZ ;  /* 0x0000850021041a24 */ /* 0x000fe200078e02ff */
[----:B------:R-:W-:Y:S01]  /*12e0*/  @P5 IADD3 R2, R2, 0x1, RZ ;  /* 0x0000000102025810 */ /* 0x000fe20007ffe0ff */
[----:B----4-:R-:W-:Y:S01]  /*12f0*/  IMAD.WIDE.U32 R22, R17, c[0x0][0x3d8], RZ ;  /* 0x0000f60011167a25 */ /* 0x010fe200078e00ff */
[----:B------:R-:W-:Y:S02]  /*1300*/  IADD3 R8, R7, R8, RZ ;  /* 0x0000000807087210 */ /* 0x000fe40007ffe0ff */
[----:B------:R-:W-:Y:S01]  /*1310*/  @P1 SEL R4, R4, R0, !P0 ;  /* 0x0000000004041207 */ /* 0x000fe20004000000 */
[----:B------:R-:W-:Y:S01]  /*1320*/  IMAD.MOV.U32 R10, RZ, RZ, R2 ;  /* 0x000000ffff0a7224 */ /* 0x000fe200078e0002 */
[----:B------:R-:W-:Y:S01]  /*1330*/  SEL R22, R22, RZ, P6 ;  /* 0x000000ff16167207 */ /* 0x000fe20003000000 */
[----:B------:R-:W-:-:S02]  /*1340*/  IMAD R3, R17, c[0x0][0x3dc], R23 ;  /* 0x0000f70011037a24 */ /* 0x000fc400078e0217 */
[----:B------:R-:W-:Y:S01]  /*1350*/  IMAD R23, R32, c[0x0][0x22c], RZ ;  /* 0x00008b0020177a24 */ /* 0x000fe200078e02ff */
[----:B------:R-:W-:Y:S01]  /*1360*/  @!P2 IADD3 R10, -R10, RZ, RZ ;  /* 0x000000ff0a0aa210 */ /* 0x000fe20007ffe1ff */
[----:B------:R-:W-:Y:S01]  /*1370*/  @!P1 IMAD R5, R33, c[0x0][0x1c0], R32 ;  /* 0x0000700021059a24 */ /* 0x000fe200078e0220 */
[----:B------:R-:W-:Y:S01]  /*1380*/  @!P3 LOP3.LUT R10, RZ, c[0x0][0x1c8], RZ, 0x33, !PT ;  /* 0x00007200ff0aba12 */ /* 0x000fe200078e33ff */
[----:B------:R-:W-:Y:S01]  /*1390*/  @P1 IMAD R14, R32, c[0x0][0x234], R4 ;  /* 0x00008d00200e1a24 */ /* 0x000fe200078e0204 */
[----:B------:R-:W-:Y:S01]  /*13a0*/  SHF.R.S32.HI R31, RZ, 0x1f, R23 ;  /* 0x0000001fff1f7819 */ /* 0x000fe20000011417 */
[----:B------:R-:W-:Y:S01]  /*13b0*/  @!P1 IMAD R14, R5, c[0x0][0x214], RZ ;  /* 0x00008500050e9a24 */ /* 0x000fe200078e02ff */
[----:B------:R-:W-:Y:S02]  /*13c0*/  SEL R17, R3, RZ, P6 ;  /* 0x000000ff03117207 */ /* 0x000fe40003000000 */
[----:B------:R-:W-:Y:S01]  /*13d0*/  SHF.R.S32.HI R19, RZ, 0x1f, R10 ;  /* 0x0000001fff137819 */ /* 0x000fe2000001140a */
[----:B------:R-:W-:Y:S05]  /*13e0*/  @!P1 BRA `(.L_x_352) ;  /* 0x0000007000009947 */ /* 0x000fea0003800000 */
[----:B------:R-:W-:Y:S01]  /*13f0*/  @!P0 IMAD R0, R33, c[0x0][0x224], RZ ;  /* 0x0000890021008a24 */ /* 0x000fe200078e02ff */
[----:B------:R-:W-:-:S02]  /*1400*/  MOV R2, 0x80 ;  /* 0x0000008000027802 */ /* 0x000fc40000000f00 */
[----:B------:R-:W-:Y:S02]  /*1410*/  MOV R15, c[0x0][0x210] ;  /* 0x00008400000f7a02 */ /* 0x000fe40000000f00 */
[----:B------:R-:W-:-:S03]  /*1420*/  LEA R0, R33, R0, 0x7 ;  /* 0x0000000021007211 */ /* 0x000fc600078e38ff */
[----:B------:R-:W-:-:S04]  /*1430*/  IMAD R15, R2, R15, c[0x0][0x234] ;  /* 0x00008d00020f7624 */ /* 0x000fc800078e020f */
[----:B------:R-:W-:Y:S01]  /*1440*/  IMAD R15, R15, R32, R0 ;  /* 0x000000200f0f7224 */ /* 0x000fe200078e0200 */
[----:B------:R-:W-:Y:S05]  /*1450*/  BRA `(.L_x_353) ;  /* 0x0000002000007947 */ /* 0x000fea0003800000 */
.L_x_352:
[----:B------:R-:W-:-:S04]  /*1460*/  IMAD R15, R33, c[0x0][0x1c0], R32 ;  /* 0x00007000210f7a24 */ /* 0x000fc800078e0220 */
[----:B------:R-:W-:Y:S02]  /*1470*/  IMAD R15, R15, c[0x0][0x224], RZ ;  /* 0x000089000f0f7a24 */ /* 0x000fe400078e02ff */
.L_x_353:
[----:B------:R-:W2:Y:S01]  /*1480*/  LDL R37, [R1+0x4] ;  /* 0x0000040001257983 */ /* 0x000ea20000100800 */
[----:B------:R-:W-:Y:S01]  /*1490*/  IMAD R30, R30, c[0x0][0x1c0], RZ ;  /* 0x000070001e1e7a24 */ /* 0x000fe200078e02ff */
[----:B------:R-:W-:Y:S01]  /*14a0*/  IADD3 R2, P0, R246, R9, RZ ;  /* 0x00000009f6027210 */ /* 0x000fe20007f1e0ff */
[----:B------:R-:W-:Y:S01]  /*14b0*/  IMAD R0, R16, c[0x0][0x370], RZ ;  /* 0x0000dc0010007a24 */ /* 0x000fe200078e02ff */
[----:B------:R-:W1:Y:S01]  /*14c0*/  S2R R35, SR_TID.X ;  /* 0x0000000000237919 */ /* 0x000e620000002100 */
[----:B------:R-:W-:Y:S01]  /*14d0*/  IMAD.SHL.U32 R4, R30, 0x40, RZ ;  /* 0x000000401e047824 */ /* 0x000fe200078e00ff */
[----:B------:R-:W-:Y:S01]  /*14e0*/  SHF.R.S32.HI R33, RZ, 0x1f, R228 ;  /* 0x0000001fff217819 */ /* 0x000fe200000114e4 */
[----:B------:R-:W-:Y:S01]  /*14f0*/  IMAD.X R3, R247, 0x1, R12, P0 ;  /* 0x00000001f7037824 */ /* 0x000fe200000e060c */
[----:B------:R-:W3:Y:S01]  /*1500*/  S2R R36, SR_TID.X ;  /* 0x0000000000247919 */ /* 0x000ee20000002100 */
[C---:B------:R-:W-:Y:S01]  /*1510*/  IMAD R5, R11.reuse, c[0x0][0x374], R0 ;  /* 0x0000dd000b057a24 */ /* 0x040fe200078e0200 */
[----:B------:R-:W-:Y:S01]  /*1520*/  IADD3 R6, P1, P0, R6, R4, R23 ;  /* 0x0000000406067210 */ /* 0x000fe2000783e017 */
[----:B------:R-:W-:Y:S01]  /*1530*/  IMAD.WIDE.U32 R2, R11, c[0x0][0x370], R2 ;  /* 0x0000dc000b027a25 */ /* 0x000fe200078e0002 */
[----:B------:R-:W-:Y:S01]  /*1540*/  SHF.R.S32.HI R4, RZ, 0x1f, R4 ;  /* 0x0000001fff047819 */ /* 0x000fe20000011404 */
[----:B------:R-:W-:Y:S01]  /*1550*/  BSSY B1, `(.L_x_349) ;  /* 0x00005a8000017945 */ /* 0x000fe20003800000 */
[----:B------:R-:W-:-:S02]  /*1560*/  IADD3 R0, P2, R228, R11, RZ ;  /* 0x0000000be4007210 */ /* 0x000fc40007f5e0ff */
[----:B------:R-:W-:Y:S01]  /*1570*/  IADD3.X R7, R8, R4, R31, P1, P0 ;  /* 0x0000000408077210 */ /* 0x000fe20000fe041f */
[----:B------:R-:W-:Y:S01]  /*1580*/  IMAD R8, R34, c[0x0][0x378], RZ ;  /* 0x0000de0022087a24 */ /* 0x000fe200078e02ff */
[----:B------:R-:W-:Y:S01]  /*1590*/  IADD3 R3, R3, R5, RZ ;  /* 0x0000000503037210 */ /* 0x000fe20007ffe0ff */
[----:B------:R-:W-:Y:S01]  /*15a0*/  IMAD.X R4, R33, 0x1, R16, P2 ;  /* 0x0000000121047824 */ /* 0x000fe200010e0610 */
[----:B------:R-:W-:Y:S01]  /*15b0*/  IADD3 R9, P1, P0, R22, R6, R18 ;  /* 0x0000000616097210 */ /* 0x000fe2000783e012 */
[----:B------:R-:W-:Y:S01]  /*15c0*/  IMAD R8, R32, c[0x0][0x37c], R8 ;  /* 0x0000df0020087a24 */ /* 0x000fe200078e0208 */
[----:B------:R-:W-:Y:S01]  /*15d0*/  ISETP.GE.AND P2, PT, R20, 0x1, PT ;  /* 0x000000011400780c */ /* 0x000fe20003f46270 */
[----:B------:R-:W-:Y:S01]  /*15e0*/  IMAD R12, R4, c[0x0][0x190], RZ ;  /* 0x00006400040c7a24 */ /* 0x000fe200078e02ff */
[----:B------:R-:W-:Y:S01]  /*15f0*/  IADD3.X R7, R17, R7, R13, P1, P0 ;  /* 0x0000000711077210 */ /* 0x000fe20000fe040d */
[----:B------:R-:W-:Y:S01]  /*1600*/  IMAD.WIDE.U32 R4, R0, c[0x0][0x190], R246 ;  /* 0x0000640000047a25 */ /* 0x000fe200078e00f6 */
[----:B------:R-:W-:-:S02]  /*1610*/  IADD3 R14, R11, R14, RZ ;  /* 0x0000000e0b0e7210 */ /* 0x000fc40007ffe0ff */
[----:B-1----:R-:W-:Y:S01]  /*1620*/  SHF.R.S32.HI R35, RZ, 0x1f, R35 ;  /* 0x0000001fff237819 */ /* 0x002fe20000011423 */
[----:B------:R-:W-:Y:S01]  /*1630*/  IMAD.WIDE.U32 R2, R32, c[0x0][0x378], R2 ;  /* 0x0000de0020027a25 */ /* 0x000fe200078e0002 */
[----:B------:R-:W-:Y:S02]  /*1640*/  IADD3 R4, P1, R29, R4, RZ ;  /* 0x000000041d047210 */ /* 0x000fe40007f3e0ff */
[----:B---3--:R-:W-:Y:S01]  /*1650*/  LEA.HI R35, R35, R36, RZ, 0x5 ;  /* 0x0000002423237211 */ /* 0x008fe200078f28ff */
[----:B------:R-:W-:Y:S02]  /*1660*/  IMAD R12, R0, c[0x0][0x194], R12 ;  /* 0x00006500000c7a24 */ /* 0x000fe400078e020c */
[----:B------:R-:W-:Y:S01]  /*1670*/  IMAD.IADD R3, R3, 0x1, R8 ;  /* 0x0000000103037824 */ /* 0x000fe200078e0208 */
[----:B------:R-:W-:Y:S01]  /*1680*/  SHF.R.S32.HI R35, RZ, 0x5, R35 ;  /* 0x00000005ff237819 */ /* 0x000fe20000011423 */
[----:B------:R-:W-:Y:S01]  /*1690*/  IMAD.IADD R11, R11, 0x1, R15 ;  /* 0x000000010b0b7824 */ /* 0x000fe200078e020f */
[----:B------:R-:W-:Y:S01]  /*16a0*/  IADD3.X R5, R21, R5, R12, P1, !PT ;  /* 0x0000000515057210 */ /* 0x000fe20000ffe40c */
[----:B------:R-:W-:-:S04]  /*16b0*/  IMAD.WIDE.U32 R2, R228, c[0x0][0x370], R2 ;  /* 0x0000dc00e4027a25 */ /* 0x000fc800078e0002 */
[----:B------:R-:W-:-:S04]  /*16c0*/  IMAD.WIDE.U32 R4, R32, c[0x0][0x1a8], R4 ;  /* 0x00006a0020047a25 */ /* 0x000fc800078e0004 */
[----:B--2---:R-:W-:Y:S01]  /*16d0*/  IMAD R6, R35, R30, R37 ;  /* 0x0000001e23067224 */ /* 0x004fe200078e0225 */
[----:B------:R-:W-:-:S04]  /*16e0*/  MOV R30, 0x4 ;  /* 0x00000004001e7802 */ /* 0x000fc80000000f00 */
[----:B------:R-:W-:Y:S01]  /*16f0*/  IADD3 R0, P0, R6, R9, RZ ;  /* 0x0000000906007210 */ /* 0x000fe20007f1e0ff */
[----:B------:R-:W-:-:S03]  /*1700*/  IMAD.WIDE R22, R14, R30, c[0x0][0x200] ;  /* 0x000080000e167625 */ /* 0x000fc600078e021e */
[----:B------:R-:W-:Y:S01]  /*1710*/  LEA.HI.X.SX32 R8, R6, R7, 0x1, P0 ;  /* 0x0000000706087211 */ /* 0x000fe200000f0eff */
[----:B------:R-:W-:Y:S01]  /*1720*/  IMAD R7, R34, c[0x0][0x1a8], RZ ;  /* 0x00006a0022077a24 */ /* 0x000fe200078e02ff */
[----:B------:R-:W-:Y:S01]  /*1730*/  LEA R188, P0, R0, c[0x0][0x350], 0x2 ;  /* 0x0000d40000bc7a11 */ /* 0x000fe200078010ff */
[----:B------:R-:W-:Y:S02]  /*1740*/  IMAD R6, R33, c[0x0][0x370], RZ ;  /* 0x0000dc0021067a24 */ /* 0x000fe400078e02ff */
[----:B------:R-:W-:Y:S01]  /*1750*/  IMAD R7, R32, c[0x0][0x1ac], R7 ;  /* 0x00006b0020077a24 */ /* 0x000fe200078e0207 */
[----:B------:R-:W-:Y:S01]  /*1760*/  LEA.HI.X R189, R0, c[0x0][0x354], R8, 0x2, P0 ;  /* 0x0000d50000bd7a11 */ /* 0x000fe200000f1408 */
[----:B------:R-:W-:Y:S01]  /*1770*/  IMAD R6, R228, c[0x0][0x374], R6 ;  /* 0x0000dd00e4067a24 */ /* 0x000fe200078e0206 */
[----:B------:R-:W-:Y:S01]  /*1780*/  LEA R8, P1, R4, c[0x0][0x160], 0x1 ;  /* 0x0000580004087a11 */ /* 0x000fe200078208ff */
[----:B------:R-:W-:Y:S01]  /*1790*/  IMAD.WIDE R30, R11, R30, c[0x0][0x3c8] ;  /* 0x0000f2000b1e7625 */ /* 0x000fe200078e021e */
[----:B------:R-:W-:-:S03]  /*17a0*/  IADD3 R7, R5, R7, RZ ;  /* 0x0000000705077210 */ /* 0x000fc60007ffe0ff */
[----:B------:R-:W-:Y:S01]  /*17b0*/  IMAD.IADD R0, R3, 0x1, R6 ;  /* 0x0000000103007824 */ /* 0x000fe200078e0206 */
[----:B------:R-:W-:Y:S02]  /*17c0*/  LEA R6, P0, R2, c[0x0][0x330], 0x1 ;  /* 0x0000cc0002067a11 */ /* 0x000fe400078008ff */
[----:B------:R-:W-:Y:S02]  /*17d0*/  LEA.HI.X R9, R4, c[0x0][0x164], R7, 0x1, P1 ;  /* 0x0000590004097a11 */ /* 0x000fe400008f0c07 */
[----:B------:R-:W-:Y:S02]  /*17e0*/  LEA.HI.X R7, R2, c[0x0][0x334], R0, 0x1, P0 ;  /* 0x0000cd0002077a11 */ /* 0x000fe400000f0c00 */
[----:B------:R-:W-:Y:S01]  /*17f0*/  LEA.HI.SX32 R0, R26, 0xffffffff, 0x1a ;  /* 0xffffffff1a007811 */ /* 0x000fe200078fd2ff */
[----:B------:R-:W-:Y:S05]  /*1800*/  @!P2 BRA `(.L_x_354) ;  /* 0x000050800000a947 */ /* 0x000fea0003800000 */
[----:B------:R-:W2:Y:S04]  /*1810*/  LDL R32, [R1+0x8] ;  /* 0x0000080001207983 */ /* 0x000ea80000100800 */
[----:B------:R-:W2:Y:S01]  /*1820*/  LDL R29, [R1+0x14] ;  /* 0x00001400011d7983 */ /* 0x000ea20000100800 */
[----:B------:R-:W-:Y:S01]  /*1830*/  IMAD.MOV.U32 R198, RZ, RZ, R0 ;  /* 0x000000ffffc67224 */ /* 0x000fe200078e0000 */
[----:B------:R-:W-:Y:S01]  /*1840*/  IADD3 R2, R228, 0x20, RZ ;  /* 0x00000020e4027810 */ /* 0x000fe20007ffe0ff */
[----:B------:R-:W-:Y:S01]  /*1850*/  IMAD R0, R229, -0x40, R191 ;  /* 0xffffffc0e5007824 */ /* 0x000fe200078e02bf */
[----:B------:R-:W-:Y:S01]  /*1860*/  MOV R195, R7 ;  /* 0x0000000700c37202 */ /* 0x000fe20000000f00 */
[----:B------:R-:W-:Y:S01]  /*1870*/  IMAD R20, R198, -0x40, R20 ;  /* 0xffffffc0c6147824 */ /* 0x000fe200078e0214 */
[----:B------:R-:W-:Y:S01]  /*1880*/  MOV R193, R9 ;  /* 0x0000000900c17202 */ /* 0x000fe20000000f00 */
[----:B------:R-:W-:Y:S01]  /*1890*/  IMAD.MOV.U32 R180, RZ, RZ, 0x40 ;  /* 0x00000040ffb47424 */ /* 0x000fe200078e00ff */
[C---:B------:R-:W-:Y:S01]  /*18a0*/  ISETP.GE.AND P1, PT, R2.reuse, R0, PT ;  /* 0x000000000200720c */ /* 0x040fe20003f26270 */
[----:B------:R-:W-:Y:S01]  /*18b0*/  IMAD.MOV.U32 R194, RZ, RZ, R6 ;  /* 0x000000ffffc27224 */ /* 0x000fe200078e0006 */
[----:B------:R-:W-:Y:S01]  /*18c0*/  ISETP.GE.AND P3, PT, R2, R20, PT ;  /* 0x000000140200720c */ /* 0x000fe20003f66270 */
[----:B------:R-:W-:Y:S01]  /*18d0*/  IMAD R6, R245, c[0x0][0x198], RZ ;  /* 0x00006600f5067a24 */ /* 0x000fe200078e02ff */
[----:B------:R-:W-:Y:S01]  /*18e0*/  ISETP.GE.AND P2, PT, R228, R0, PT ;  /* 0x00000000e400720c */ /* 0x000fe20003f46270 */
[----:B------:R-:W-:Y:S01]  /*18f0*/  IMAD.WIDE.U32 R2, R237, c[0x0][0x198], R246 ;  /* 0x00006600ed027a25 */ /* 0x000fe200078e00f6 */
[----:B------:R-:W3:Y:S01]  /*1900*/  LDL R21, [R1] ;  /* 0x0000000001157983 */ /* 0x000ee20000100800 */
[----:B------:R-:W-:-:S02]  /*1910*/  LEA.HI R16, R198, R198, RZ, 0x1 ;  /* 0x000000c6c6107211 */ /* 0x000fc400078f08ff */
[----:B------:R-:W-:Y:S01]  /*1920*/  IMAD.WIDE.U32 R12, R180, c[0x0][0x370], RZ ;  /* 0x0000dc00b40c7a25 */ /* 0x000fe200078e00ff */
[----:B------:R-:W-:Y:S01]  /*1930*/  IADD3 R2, P4, R27, R2, RZ ;  /* 0x000000021b027210 */ /* 0x000fe20007f9e0ff */
[----:B------:R-:W-:Y:S02]  /*1940*/  @P6 BAR.SYNC.DEFER_BLOCKING 0x0 ;  /* 0x0000000000006b1d */ /* 0x000fe40000010000 */
[----:B------:R-:W-:Y:S02]  /*1950*/  IMAD.WIDE.U32 R4, R237, c[0x0][0x1a0], R246 ;  /* 0x00006800ed047a25 */ /* 0x000fe400078e00f6 */
[----:B------:R-:W-:Y:S02]  /*1960*/  @!P3 IADD3 R14, P5, R194, R12, RZ ;  /* 0x0000000cc20eb210 */ /* 0x000fe40007fbe0ff */
[----:B------:R-:W-:Y:S01]  /*1970*/  IMAD R7, R245, c[0x0][0x1a0], RZ ;  /* 0x00006800f5077a24 */ /* 0x000fe200078e02ff */
[----:B------:R-:W-:Y:S01]  /*1980*/  IADD3 R4, P0, R24, R4, RZ ;  /* 0x0000000418047210 */ /* 0x000fe20007f1e0ff */
[----:B------:R-:W-:Y:S01]  /*1990*/  IMAD R6, R237, c[0x0][0x19c], R6 ;  /* 0x00006700ed067a24 */ /* 0x000fe200078e0206 */
[----:B------:R-:W4:Y:S01]  /*19a0*/  LDL R24, [R1+0x10] ;  /* 0x0000100001187983 */ /* 0x000f220000100800 */
[----:B------:R-:W-:-:S02]  /*19b0*/  IMAD R11, R180, c[0x0][0x374], RZ ;  /* 0x0000dd00b40b7a24 */ /* 0x000fc400078e02ff */
[----:B------:R-:W-:Y:S01]  /*19c0*/  IMAD R7, R237, c[0x0][0x1a4], R7 ;  /* 0x00006900ed077a24 */ /* 0x000fe200078e0207 */
[----:B------:R-:W-:Y:S01]  /*19d0*/  IADD3.X R3, R28, R3, R6, P4, !PT ;  /* 0x000000031c037210 */ /* 0x000fe200027fe406 */
[----:B------:R-:W-:Y:S01]  /*19e0*/  IMAD R0, R19, c[0x0][0x1b0], RZ ;  /* 0x00006c0013007a24 */ /* 0x000fe200078e02ff */
[----:B------:R-:W-:Y:S01]  /*19f0*/  @!P3 IADD3.X R15, R195, R13, R11, P5, !PT ;  /* 0x0000000dc30fb210 */ /* 0x000fe20002ffe40b */
[----:B------:R-:W-:Y:S01]  /*1a00*/  IMAD.MOV.U32 R192, RZ, RZ, R8 ;  /* 0x000000ffffc07224 */ /* 0x000fe200078e0008 */
[----:B------:R-:W-:Y:S01]  /*1a10*/  IADD3.X R5, R25, R5, R7, P0, !PT ;  /* 0x0000000519057210 */ /* 0x000fe200007fe407 */
[----:B------:R-:W-:-:S04]  /*1a20*/  IMAD.WIDE.U32 R12, R180, c[0x0][0x190], RZ ;  /* 0x00006400b40c7a25 */ /* 0x000fc800078e00ff */
[----:B------:R-:W-:Y:S01]  /*1a30*/  IMAD R7, R10, c[0x0][0x1b4], R0 ;  /* 0x00006d000a077a24 */ /* 0x000fe200078e0200 */
[----:B------:R-:W-:Y:S01]  /*1a40*/  @!P3 IADD3 R12, P4, R192, R12, RZ ;  /* 0x0000000cc00cb210 */ /* 0x000fe20007f9e0ff */
[----:B------:R-:W-:Y:S01]  /*1a50*/  IMAD.WIDE.U32 R2, R10, c[0x0][0x1b0], R2 ;  /* 0x00006c000a027a25 */ /* 0x000fe200078e0002 */
[----:B------:R-:W-:-:S03]  /*1a60*/  @!P1 IADD3 R0, P0, R228, 0x20, RZ ;  /* 0x00000020e4009810 */ /* 0x000fc60007f1e0ff */
[----:B------:R-:W-:Y:S02]  /*1a70*/  IMAD R9, R180, c[0x0][0x194], RZ ;  /* 0x00006500b4097a24 */ /* 0x000fe400078e02ff */
[----:B------:R-:W-:Y:S02]  /*1a80*/  IMAD R8, R19, c[0x0][0x1b8], RZ ;  /* 0x00006e0013087a24 */ /* 0x000fe400078e02ff */
[----:B------:R-:W-:Y:S01]  /*1a90*/  @!P2 IMAD R6, R33, c[0x0][0x198], RZ ;  /* 0x000066002106aa24 */ /* 0x000fe200078e02ff */
[----:B------:R-:W-:Y:S01]  /*1aa0*/  @!P3 IADD3.X R13, R193, R13, R9, P4, !PT ;  /* 0x0000000dc10db210 */ /* 0x000fe200027fe409 */
[----:B------:R-:W-:Y:S01]  /*1ab0*/  IMAD.IADD R3, R3, 0x1, R7 ;  /* 0x0000000103037824 */ /* 0x000fe200078e0207 */
[----:B------:R-:W-:Y:S01]  /*1ac0*/  ISETP.GE.AND P4, PT, R228, R20, PT ;  /* 0x00000014e400720c */ /* 0x000fe20003f86270 */
[----:B------:R-:W-:Y:S02]  /*1ad0*/  IMAD R18, R10, c[0x0][0x1bc], R8 ;  /* 0x00006f000a127a24 */ /* 0x000fe400078e0208 */
[----:B------:R-:W-:-:S02]  /*1ae0*/  @!P2 IMAD R9, R228, c[0x0][0x19c], R6 ;  /* 0x00006700e409aa24 */ /* 0x000fc400078e0206 */
[----:B------:R-:W-:Y:S02]  /*1af0*/  @!P1 IMAD.X R8, RZ, RZ, R33, P0 ;  /* 0x000000ffff089224 */ /* 0x000fe400000e0621 */
[----:B------:R-:W-:-:S04]  /*1b00*/  @!P2 IMAD.WIDE.U32 R6, R228, c[0x0][0x198], R2 ;  /* 0x00006600e406aa25 */ /* 0x000fc800078e0002 */
[----:B------:R-:W-:Y:S01]  /*1b10*/  IMAD.WIDE.U32 R10, R10, c[0x0][0x1b8], R4 ;  /* 0x00006e000a0a7a25 */ /* 0x000fe200078e0004 */
[----:B------:R-:W-:-:S03]  /*1b20*/  @!P2 IADD3 R7, R7, R9, RZ ;  /* 0x000000090707a210 */ /* 0x000fc60007ffe0ff */
[----:B------:R-:W-:Y:S01]  /*1b30*/  @!P1 IMAD R4, R8, c[0x0][0x198], RZ ;  /* 0x0000660008049a24 */ /* 0x000fe200078e02ff */
[----:B------:R-:W-:Y:S01]  /*1b40*/  @!P2 LEA R8, P0, R6, c[0x0][0x168], 0x1 ;  /* 0x00005a000608aa11 */ /* 0x000fe200078008ff */
[----:B------:R-:W-:Y:S02]  /*1b50*/  IMAD.MOV.U32 R208, RZ, RZ, R22 ;  /* 0x000000ffffd07224 */ /* 0x000fe400078e0016 */
[----:B------:R-:W-:Y:S01]  /*1b60*/  @!P1 IMAD R17, R0, c[0x0][0x19c], R4 ;  /* 0x0000670000119a24 */ /* 0x000fe200078e0204 */
[----:B------:R-:W-:Y:S01]  /*1b70*/  @!P2 LEA.HI.X R9, R6, c[0x0][0x16c], R7, 0x1, P0 ;  /* 0x00005b000609aa11 */ /* 0x000fe200000f0c07 */
[----:B------:R-:W-:Y:S01]  /*1b80*/  @!P1 IMAD.WIDE.U32 R4, R0, c[0x0][0x198], R2 ;  /* 0x0000660000049a25 */ /* 0x000fe200078e0002 */
[----:B------:R-:W-:Y:S02]  /*1b90*/  @!P1 IADD3 R0, P0, R228, 0x20, RZ ;  /* 0x00000020e4009810 */ /* 0x000fe40007f1e0ff */
[----:B------:R-:W-:Y:S01]  /*1ba0*/  LOP3.LUT R2, R16, 0xfffffffe, RZ, 0xc0, !PT ;  /* 0xfffffffe10027812 */ /* 0x000fe200078ec0ff */
[----:B------:R-:W-:Y:S01]  /*1bb0*/  @!P2 IMAD R6, R33, c[0x0][0x1a0], RZ ;  /* 0x000068002106aa24 */ /* 0x000fe200078e02ff */
[----:B------:R-:W-:Y:S01]  /*1bc0*/  IADD3 R3, R11, R18, RZ ;  /* 0x000000120b037210 */ /* 0x000fe20007ffe0ff */
[----:B------:R-:W-:-:S02]  /*1bd0*/  @!P1 IMAD.X R11, RZ, RZ, R33, P0 ;  /* 0x000000ffff0b9224 */ /* 0x000fc400000e0621 */
[----:B------:R-:W-:Y:S01]  /*1be0*/  @!P2 IMAD R18, R228, c[0x0][0x1a4], R6 ;  /* 0x00006900e412aa24 */ /* 0x000fe200078e0206 */
[----:B------:R-:W-:Y:S01]  /*1bf0*/  @!P1 LEA R6, P0, R4, c[0x0][0x168], 0x1 ;  /* 0x00005a0004069a11 */ /* 0x000fe200078008ff */
[----:B------:R-:W-:Y:S02]  /*1c00*/  @!P1 IMAD.IADD R5, R5, 0x1, R17 ;  /* 0x0000000105059824 */ /* 0x000fe400078e0211 */
[----:B------:R-:W-:-:S03]  /*1c10*/  IMAD.IADD R19, R198, 0x1, -R2 ;  /* 0x00000001c6137824 */ /* 0x000fc600078e0a02 */
[----:B------:R-:W-:Y:S02]  /*1c20*/  @!P1 LEA.HI.X R7, R4, c[0x0][0x16c], R5, 0x1, P0 ;  /* 0x00005b0004079a11 */ /* 0x000fe400000f0c05 */
[----:B------:R-:W-:Y:S01]  /*1c30*/  ISETP.NE.AND P0, PT, R19, 0x1, PT ;  /* 0x000000011300780c */ /* 0x000fe20003f05270 */
[----:B------:R1:W-:Y:S04]  /*1c40*/  @P4 STS.128 [R196+0xc000], RZ ;  /* 0x00c000ffc4004388 */ /* 0x0003e80000000c00 */
[----:B------:R1:W-:Y:S04]  /*1c50*/  @P4 STS.128 [R196+0xe000], RZ ;  /* 0x00e000ffc4004388 */ /* 0x0003e80000000c00 */
[----:B------:R1:W-:Y:S04]  /*1c60*/  @P4 STS.128 [R196+0x10000], RZ ;  /* 0x010000ffc4004388 */ /* 0x0003e80000000c00 */
[----:B------:R-:W-:Y:S01]  /*1c70*/  @!PT LDS RZ, [RZ] ;  /* 0x00000000fffff984 */ /* 0x000fe20000000800 */
[----:B------:R-:W-:Y:S01]  /*1c80*/  @!PT LDS RZ, [RZ] ;  /* 0x00000000fffff984 */ /* 0x000fe20000000800 */
[----:B------:R-:W-:Y:S01]  /*1c90*/  @!PT LDS RZ, [RZ] ;  /* 0x00000000fffff984 */ /* 0x000fe20000000800 */
[----:B------:R1:W-:Y:S04]  /*1ca0*/  @!P4 LDGSTS.E.BYPASS.LTC128B.128 [R196+0xc000], [R194.64] ;  /* 0x0c000000c2c4cfae */ /* 0x0003e8000b901d46 */
[----:B------:R1:W-:Y:S04]  /*1cb0*/  @!P4 LDGSTS.E.BYPASS.LTC128B.128 [R196+0xe000], [R194.64+0x80] ;  /* 0x0e000080c2c4cfae */ /* 0x0003e8000b901d46 */
[----:B------:R1:W-:Y:S04]  /*1cc0*/  @!P4 LDGSTS.E.BYPASS.LTC128B.128 [R196+0x10000], [R194.64+0x100] ;  /* 0x10000100c2c4cfae */ /* 0x0003e8000b901d46 */
        /* <DEDUP_REMOVED lines=8> */
[----:B------:R1:W-:Y:S01]  /*1d50*/  @!P3 LDGSTS.E.BYPASS.LTC128B.128 [R196+0x11000], [R14.64+0x100] ;  /* 0x110001000ec4bfae */ /* 0x0003e2000b901d46 */
[----:B--2---:R-:W-:-:S05]  /*1d60*/  SEL R190, R29, R32, !P0 ;  /* 0x000000201dbe7207 */ /* 0x004fca0004000000 */
[----:B------:R-:W-:-:S05]  /*1d70*/  IMAD.SHL.U32 R190, R190, 0x2, RZ ;  /* 0x00000002bebe7824 */ /* 0x000fca00078e00ff */
[----:B------:R1:W-:Y:S04]  /*1d80*/  @P4 STS [R190], RZ ;  /* 0x000000ffbe004388 */ /* 0x0003e80000000800 */
[----:B------:R1:W-:Y:S04]  /*1d90*/  @P4 STS [R190+0x4], RZ ;  /* 0x000004ffbe004388 */ /* 0x0003e80000000800 */
        /* <DEDUP_REMOVED lines=10> */
[----:B------:R-:W-:Y:S01]  /*1e40*/  @!PT LDS RZ, [RZ] ;  /* 0x00000000fffff984 */ /* 0x000fe20000000800 */
[----:B------:R-:W-:Y:S01]  /*1e50*/  @!PT LDS RZ, [RZ] ;  /* 0x00000000fffff984 */ /* 0x000fe20000000800 */
[----:B------:R-:W-:Y:S01]  /*1e60*/  @!PT LDS RZ, [RZ] ;  /* 0x00000000fffff984 */ /* 0x000fe20000000800 */
[----:B------:R1:W-:Y:S04]  /*1e70*/  @!P4 LDGSTS.E.BYPASS.LTC128B.128 [R190], [R192.64] ;  /* 0x00000000c0becfae */ /* 0x0003e8000b901d46 */
[----:B------:R1:W-:Y:S04]  /*1e80*/  @!P4 LDGSTS.E.BYPASS.LTC128B.128 [R190+0x2000], [R192.64+0x80] ;  /* 0x02000080c0becfae */ /* 0x0003e8000b901d46 */
[----:B------:R1:W-:Y:S04]  /*1e90*/  @!P4 LDGSTS.E.BYPASS.LTC128B.128 [R190+0x4000], [R192.64+0x100] ;  /* 0x04000100c0becfae */ /* 0x0003e8000b901d46 */
        /* <DEDUP_REMOVED lines=27> */
[----:B--2---:R-:W2:Y:S01]  /*2050*/  LDL R8, [R1+0xc] ;  /* 0x00000c0001087983 */ /* 0x004ea20000100800 */
[----:B------:R-:W-:-:S05]  /*2060*/  @!P2 MOV R2, R10 ;  /* 0x0000000a0002a202 */ /* 0x000fca0000000f00 */
[----:B------:R-:W-:-:S04]  /*2070*/  @!P2 IMAD.WIDE.U32 R16, R228, c[0x0][0x1a0], R2 ;  /* 0x00006800e410aa25 */ /* 0x000fc800078e0002 */
[----:B------:R-:W-:Y:S01]  /*2080*/  @!P1 IMAD R2, R11, c[0x0][0x1a0], RZ ;  /* 0x000068000b029a24 */ /* 0x000fe200078e02ff */
[----:B------:R-:W-:Y:S01]  /*2090*/  @!P1 MOV R11, R3 ;  /* 0x00000003000b9202 */ /* 0x000fe20000000f00 */
[----:B------:R-:W-:Y:S01]  /*20a0*/  @!P2 IMAD.IADD R18, R17, 0x1, R18 ;  /* 0x000000011112a824 */ /* 0x000fe200078e0212 */
[----:B------:R-:W-:Y:S01]  /*20b0*/  @!P2 LEA R4, P5, R16, c[0x0][0x170], 0x1 ;  /* 0x00005c001004aa11 */ /* 0x000fe200078a08ff */
[C---:B------:R-:W-:Y:S02]  /*20c0*/  @!P1 IMAD R2, R0.reuse, c[0x0][0x1a4], R2 ;  /* 0x0000690000029a24 */ /* 0x040fe400078e0202 */
[----:B------:R-:W-:Y:S01]  /*20d0*/  @!P1 IMAD.WIDE.U32 R10, R0, c[0x0][0x1a0], R10 ;  /* 0x00006800000a9a25 */ /* 0x000fe200078e000a */
[----:B------:R-:W-:Y:S01]  /*20e0*/  @!P2 LEA.HI.X R5, R16, c[0x0][0x174], R18, 0x1, P5 ;  /* 0x00005d001005aa11 */ /* 0x000fe200028f0c12 */
[----:B------:R1:W-:Y:S01]  /*20f0*/  @P1 STS.128 [R196+0x13000], RZ ;  /* 0x013000ffc4001388 */ /* 0x0003e20000000c00 */
[----:B---3--:R-:W-:Y:S01]  /*2100*/  SHF.L.U32 R219, R21, 0x2, RZ ;  /* 0x0000000215db7819 */ /* 0x008fe200000006ff */
[----:B------:R-:W-:Y:S01]  /*2110*/  @!P1 IMAD.IADD R0, R11, 0x1, R2 ;  /* 0x000000010b009824 */ /* 0x000fe200078e0202 */
[----:B------:R-:W-:Y:S01]  /*2120*/  @!P1 LEA R2, P5, R10, c[0x0][0x170], 0x1 ;  /* 0x00005c000a029a11 */ /* 0x000fe200078a08ff */
[----:B------:R1:W-:Y:S01]  /*2130*/  @P1 STS.128 [R196+0x15000], RZ ;  /* 0x015000ffc4001388 */ /* 0x0003e20000000c00 */
[----:B------:R-:W-:-:S03]  /*2140*/  IMAD.MOV.U32 R207, RZ, RZ, R23 ;  /* 0x000000ffffcf7224 */ /* 0x000fc600078e0017 */
[----:B------:R1:W-:Y:S01]  /*2150*/  @P1 STS.128 [R196+0x17000], RZ ;  /* 0x017000ffc4001388 */ /* 0x0003e20000000c00 */
[----:B------:R-:W-:-:S03]  /*2160*/  @!P1 LEA.HI.X R3, R10, c[0x0][0x174], R0, 0x1, P5 ;  /* 0x00005d000a039a11 */ /* 0x000fc600028f0c00 */
[----:B------:R-:W-:Y:S01]  /*2170*/  @!PT LDS RZ, [RZ] ;  /* 0x00000000fffff984 */ /* 0x000fe20000000800 */
[----:B------:R-:W-:Y:S01]  /*2180*/  @!PT LDS RZ, [RZ] ;  /* 0x00000000fffff984 */ /* 0x000fe20000000800 */
[----:B------:R-:W-:Y:S01]  /*2190*/  @!PT LDS RZ, [RZ] ;  /* 0x00000000fffff984 */ /* 0x000fe20000000800 */
[----:B------:R3:W-:Y:S01]  /*21a0*/  @!P1 LDGSTS.E.BYPASS.LTC128B.128 [R196+0x13000], [R6.64] ;  /* 0x1300000006c49fae */ /* 0x0007e2000b901d46 */
[----:B------:R-:W-:-:S03]  /*21b0*/  IADD3 R0, R237, 0x40, RZ ;  /* 0x00000040ed007810 */ /* 0x000fc60007ffe0ff */
[----:B------:R3:W-:Y:S04]  /*21c0*/  @!P1 LDGSTS.E.BYPASS.LTC128B.128 [R196+0x15000], [R6.64+0x80] ;  /* 0x1500008006c49fae */ /* 0x0007e8000b901d46 */
[----:B------:R3:W-:Y:S01]  /*21d0*/  @!P1 LDGSTS.E.BYPASS.LTC128B.128 [R196+0x17000], [R6.64+0x100] ;  /* 0x1700010006c49fae */ /* 0x0007e2000b901d46 */
[----:B------:R-:W-:Y:S02]  /*21e0*/  ISETP.GE.AND P6, PT, R21, R20, PT ;  /* 0x000000141500720c */ /* 0x000fe40003fc6270 */
[----:B---3--:R-:W-:-:S04]  /*21f0*/  IADD3 R6, P3, R219, R208, RZ ;  /* 0x000000d0db067210 */ /* 0x008fc80007f7e0ff */
[----:B------:R-:W-:Y:S02]  /*2200*/  IADD3.X R7, R226, R207, RZ, P3, !PT ;  /* 0x000000cfe2077210 */ /* 0x000fe40001ffe4ff */
[----:B------:R-:W-:Y:S02]  /*2210*/  ISETP.GE.AND P3, PT, R0, R191, PT ;  /* 0x000000bf0000720c */ /* 0x000fe40003f66270 */
[----:B------:R-:W-:-:S04]  /*2220*/  IADD3 R0, R187, 0x3000, RZ ;  /* 0x00003000bb007810 */ /* 0x000fc80007ffe0ff */
[----:B------:R-:W-:-:S04]  /*2230*/  SEL R0, R0, R187, !P0 ;  /* 0x000000bb00007207 */ /* 0x000fc80004000000 */
[----:B------:R-:W-:Y:S02]  /*2240*/  SHF.L.U32 R175, R0, 0x1, RZ ;  /* 0x0000000100af7819 */ /* 0x000fe400000006ff */
[----:B------:R-:W-:-:S05]  /*2250*/  MOV R0, c[0x0][0x22c] ;  /* 0x00008b0000007a02 */ /* 0x000fca0000000f00 */
[----:B------:R-:W-:Y:S01]  /*2260*/  IMAD R0, R0, c[0x0][0x1c0], RZ ;  /* 0x0000700000007a24 */ /* 0x000fe200078e02ff */
[----:B----4-:R-:W-:Y:S01]  /*2270*/  ISETP.GE.AND P4, PT, R24, R20, PT ;  /* 0x000000141800720c */ /* 0x010fe20003f86270 */
[----:B------:R1:W-:Y:S02]  /*2280*/  @P2 STS.128 [R196+0x18000], RZ ;  /* 0x018000ffc4002388 */ /* 0x0003e40000000c00 */
[C---:B------:R-:W-:Y:S02]  /*2290*/  IMAD.SHL.U32 R225, R0.reuse, 0x10, RZ ;  /* 0x0000001000e17824 */ /* 0x040fe400078e00ff */
[----:B------:R1:W-:Y:S01]  /*22a0*/  @P2 STS.128 [R196+0x1a000], RZ ;  /* 0x01a000ffc4002388 */ /* 0x0003e20000000c00 */
[----:B------:R-:W-:-:S03]  /*22b0*/  SHF.L.U32 R197, R0, 0x3, RZ ;  /* 0x0000000300c57819 */ /* 0x000fc600000006ff */
[----:B------:R1:W-:Y:S01]  /*22c0*/  @P2 STS.128 [R196+0x1c000], RZ ;  /* 0x01c000ffc4002388 */ /* 0x0003e20000000c00 */
[----:B------:R-:W-:-:S03]  /*22d0*/  IADD3 R242, R225, 0x40, RZ ;  /* 0x00000040e1f27810 */ /* 0x000fc60007ffe0ff */
[----:B------:R-:W-:Y:S01]  /*22e0*/  @!PT LDS RZ, [RZ] ;  /* 0x00000000fffff984 */ /* 0x000fe20000000800 */
[----:B------:R-:W-:Y:S01]  /*22f0*/  @!PT LDS RZ, [RZ] ;  /* 0x00000000fffff984 */ /* 0x000fe20000000800 */
[----:B------:R-:W-:Y:S01]  /*2300*/  @!PT LDS RZ, [RZ] ;  /* 0x00000000fffff984 */ /* 0x000fe20000000800 */
[----:B------:R3:W-:Y:S01]  /*2310*/  @!P2 LDGSTS.E.BYPASS.LTC128B.128 [R196+0x18000], [R4.64] ;  /* 0x1800000004c4afae */ /* 0x0007e2000b901d46 */
[----:B------:R-:W-:-:S03]  /*2320*/  IADD3 R240, R225, 0x80, RZ ;  /* 0x00000080e1f07810 */ /* 0x000fc60007ffe0ff */
[----:B------:R3:W-:Y:S01]  /*2330*/  @!P2 LDGSTS.E.BYPASS.LTC128B.128 [R196+0x1a000], [R4.64+0x80] ;  /* 0x1a00008004c4afae */ /* 0x0007e2000b901d46 */
[C---:B------:R-:W-:Y:S02]  /*2340*/  IADD3 R243, R225.reuse, 0x20, RZ ;  /* 0x00000020e1f37810 */ /* 0x040fe40007ffe0ff */
[C---:B------:R-:W-:Y:S01]  /*2350*/  IADD3 R241, R225.reuse, 0x60, RZ ;  /* 0x00000060e1f17810 */ /* 0x040fe20007ffe0ff */
[----:B------:R3:W-:Y:S01]  /*2360*/  @!P2 LDGSTS.E.BYPASS.LTC128B.128 [R196+0x1c000], [R4.64+0x100] ;  /* 0x1c00010004c4afae */ /* 0x0007e2000b901d46 */
[----:B------:R-:W-:Y:S01]  /*2370*/  IADD3 R239, R225, 0xa0, RZ ;  /* 0x000000a0e1ef7810 */ /* 0x000fe20007ffe0ff */
[----:B------:R-:W-:Y:S02]  /*2380*/  IMAD.MOV.U32 R199, RZ, RZ, 0x7f800000 ;  /* 0x7f800000ffc77424 */ /* 0x000fe400078e00ff */
[----:B------:R1:W-:Y:S01]  /*2390*/  @P1 STS.128 [R196+0x19000], RZ ;  /* 0x019000ffc4001388 */ /* 0x0003e20000000c00 */
[----:B------:R-:W-:-:S03]  /*23a0*/  IMAD.MOV.U32 R200, RZ, RZ, 0x7f800000 ;  /* 0x7f800000ffc87424 */ /* 0x000fc600078e00ff */
        /* <DEDUP_REMOVED lines=8> */
[----:B------:R-:W0:Y:S01]  /*2430*/  LDGDEPBAR ;  /* 0x00000000000079af */ /* 0x000e220000000000 */
[C---:B------:R-:W-:Y:S01]  /*2440*/  IADD3 R236, R197.reuse, R243, RZ ;  /* 0x000000f3c5ec7210 */ /* 0x040fe20007ffe0ff */
[C---:B------:R-:W-:Y:S01]  /*2450*/  IMAD.IADD R235, R197.reuse, 0x1, R242 ;  /* 0x00000001c5eb7824 */ /* 0x040fe200078e02f2 */
[C---:B------:R-:W-:Y:S01]  /*2460*/  IADD3 R234, R197.reuse, R241, RZ ;  /* 0x000000f1c5ea7210 */ /* 0x040fe20007ffe0ff */
[C---:B------:R-:W-:Y:S01]  /*2470*/  IMAD.IADD R233, R197.reuse, 0x1, R240 ;  /* 0x00000001c5e97824 */ /* 0x040fe200078e02f0 */
[C---:B------:R-:W-:Y:S01]  /*2480*/  IADD3 R232, R197.reuse, R239, RZ ;  /* 0x000000efc5e87210 */ /* 0x040fe20007ffe0ff */
[----:B------:R1:W5:Y:S01]  /*2490*/  @!P6 LDG.E R199, [R6.64] ;  /* 0x0000000606c7e981 */ /* 0x000362000c1e1900 */
[C---:B---3--:R-:W-:Y:S01]  /*24a0*/  IADD3 R5, R197.reuse, R235, RZ ;  /* 0x000000ebc5057210 */ /* 0x048fe20007ffe0ff */
[----:B------:R-:W-:-:S02]  /*24b0*/  IMAD.IADD R4, R197, 0x1, R234 ;  /* 0x00000001c5047824 */ /* 0x000fc400078e02ea */
[----:B------:R1:W5:Y:S01]  /*24c0*/  @!P4 LDG.E R200, [R6.64+0x20] ;  /* 0x0000200606c8c981 */ /* 0x000362000c1e1900 */
[----:B------:R-:W-:Y:S02]  /*24d0*/  IMAD.MOV.U32 R185, RZ, RZ, 0x20 ;  /* 0x00000020ffb97424 */ /* 0x000fe400078e00ff */
[----:B------:R-:W-:Y:S01]  /*24e0*/  IMAD.SHL.U32 R176, R187, 0x2, RZ ;  /* 0x00000002bbb07824 */ /* 0x000fe200078e00ff */
[----:B----4-:R-:W-:Y:S02]  /*24f0*/  IADD3 R2, R186, 0x3000, RZ ;  /* 0x00003000ba027810 */ /* 0x010fe40007ffe0ff */
[C---:B------:R-:W-:Y:S02]  /*2500*/  IADD3 R3, R197.reuse, R233, RZ ;  /* 0x000000e9c5037210 */ /* 0x040fe40007ffe0ff */
[----:B------:R-:W-:Y:S01]  /*2510*/  SEL R168, R2, R186, !P0 ;  /* 0x000000ba02a87207 */ /* 0x000fe20004000000 */
[C---:B------:R-:W-:Y:S01]  /*2520*/  IMAD.IADD R2, R197.reuse, 0x1, R232 ;  /* 0x00000001c5027824 */ /* 0x040fe200078e02e8 */
[C---:B------:R-:W-:Y:S01]  /*2530*/  IADD3 R214, R197.reuse, R4, RZ ;  /* 0x00000004c5d67210 */ /* 0x040fe20007ffe0ff */
[----:B------:R-:W-:-:S02]  /*2540*/  IMAD.IADD R216, R197, 0x1, R5 ;  /* 0x00000001c5d87824 */ /* 0x000fc400078e0205 */
[C---:B-1----:R-:W-:Y:S01]  /*2550*/  IMAD.IADD R6, R197.reuse, 0x1, R236 ;  /* 0x00000001c5067824 */ /* 0x042fe200078e02ec */
[C---:B------:R-:W-:Y:S01]  /*2560*/  IADD3 R210, R197.reuse, R2, RZ ;  /* 0x00000002c5d27210 */ /* 0x040fe20007ffe0ff */
[----:B------:R-:W-:-:S03]  /*2570*/  IMAD.IADD R212, R197, 0x1, R3 ;  /* 0x00000001c5d47824 */ /* 0x000fc600078e0203 */
[C---:B------:R-:W-:Y:S01]  /*2580*/  IADD3 R218, R197.reuse, R6, RZ ;  /* 0x00000006c5da7210 */ /* 0x040fe20007ffe0ff */
[C---:B------:R-:W-:Y:S01]  /*2590*/  IMAD.IADD R213, R197.reuse, 0x1, R214 ;  /* 0x00000001c5d57824 */ /* 0x040fe200078e02d6 */
[C---:B------:R-:W-:Y:S01]  /*25a0*/  IADD3 R215, R197.reuse, R216, RZ ;  /* 0x000000d8c5d77210 */ /* 0x040fe20007ffe0ff */
[C---:B------:R-:W-:Y:S01]  /*25b0*/  IMAD.IADD R209, R197.reuse, 0x1, R210 ;  /* 0x00000001c5d17824 */ /* 0x040fe200078e02d2 */
[C---:B------:R-:W-:Y:S01]  /*25c0*/  IADD3 R211, R197.reuse, R212, RZ ;  /* 0x000000d4c5d37210 */ /* 0x040fe20007ffe0ff */
[C---:B------:R-:W-:Y:S01]  /*25d0*/  IMAD.IADD R217, R197.reuse, 0x1, R218 ;  /* 0x00000001c5d97824 */ /* 0x040fe200078e02da */
[----:B------:R-:W-:Y:S01]  /*25e0*/  MOV R205, R31 ;  /* 0x0000001f00cd7202 */ /* 0x000fe20000000f00 */
        /* <DEDUP_REMOVED lines=50> */
[C---:B------:R-:W-:Y:S01]  /*2910*/  SHF.L.U32 R252, R0.reuse, 0x5, RZ ;  /* 0x0000000500fc7819 */ /* 0x040fe200000006ff */
[C---:B------:R-:W-:Y:S01]  /*2920*/  IMAD.U32 R249, R0.reuse, -0x40, RZ ;  /* 0xffffffc000f97824 */ /* 0x040fe200078e00ff */
[C---:B------:R-:W-:Y:S01]  /*2930*/  IADD3 R224, R197.reuse, R217, RZ ;  /* 0x000000d9c5e07210 */ /* 0x040fe20007ffe0ff */
[C---:B------:R-:W-:Y:S01]  /*2940*/  IMAD R251, R0.reuse, 0x28, RZ ;  /* 0x0000002800fb7824 */ /* 0x040fe200078e02ff */
[C---:B------:R-:W-:Y:S01]  /*2950*/  IADD3 R222, R197.reuse, R213, RZ ;  /* 0x000000d5c5de7210 */ /* 0x040fe20007ffe0ff */
[C---:B------:R-:W-:Y:S01]  /*2960*/  IMAD R250, R0.reuse, 0x30, RZ ;  /* 0x0000003000fa7824 */ /* 0x040fe200078e02ff */
[----:B------:R-:W-:Y:S01]  /*2970*/  IADD3 R220, R197, R209, RZ ;  /* 0x000000d1c5dc7210 */ /* 0x000fe20007ffe0ff */
[----:B------:R-:W-:-:S02]  /*2980*/  IMAD R248, R0, 0x38, RZ ;  /* 0x0000003800f87824 */ /* 0x000fc400078e02ff */
[C---:B------:R-:W-:Y:S02]  /*2990*/  IMAD.IADD R223, R197.reuse, 0x1, R215 ;  /* 0x00000001c5df7824 */ /* 0x040fe400078e02d7 */
[----:B------:R-:W-:Y:S01]  /*29a0*/  IMAD.IADD R221, R197, 0x1, R211 ;  /* 0x00000001c5dd7824 */ /* 0x000fe200078e02d3 */
[----:B--2---:R-:W-:-:S05]  /*29b0*/  R2P PR, R8, 0x6 ;  /* 0x0000000608007804 */ /* 0x004fca0000000000 */
[----:B------:R-:W-:Y:S02]  /*29c0*/  SEL R185, R185, 0xffffffe0, !P1 ;  /* 0xffffffe0b9b97807 */ /* 0x000fe40004800000 */
[----:B------:R-:W-:Y:S02]  /*29d0*/  SEL R180, R180, 0xffffffc0, !P2 ;  /* 0xffffffc0b4b47807 */ /* 0x000fe40005000000 */
[----:B------:R-:W-:Y:S02]  /*29e0*/  IADD3 R177, R185, R176, RZ ;  /* 0x000000b0b9b17210 */ /* 0x000fe40007ffe0ff */
[C---:B------:R-:W-:Y:S01]  /*29f0*/  IADD3 R182, R181.reuse, R185, RZ ;  /* 0x000000b9b5b67210 */ /* 0x040fe20007ffe0ff */
[----:B------:R-:W-:Y:S02]  /*2a00*/  IMAD.IADD R183, R181, 0x1, R180 ;  /* 0x00000001b5b77824 */ /* 0x000fe400078e02b4 */
[C---:B------:R-:W-:Y:S01]  /*2a10*/  IMAD.IADD R179, R180.reuse, 0x1, R176 ;  /* 0x00000001b4b37824 */ /* 0x040fe200078e02b0 */
[C---:B------:R-:W-:Y:S01]  /*2a20*/  IADD3 R184, R180.reuse, R182, RZ ;  /* 0x000000b6b4b87210 */ /* 0x040fe20007ffe0ff */
[----:B------:R-:W-:-:S02]  /*2a30*/  IMAD.IADD R178, R180, 0x1, R177 ;  /* 0x00000001b4b27824 */ /* 0x000fc400078e02b1 */
.L_x_357:
        /* <DEDUP_REMOVED lines=9> */
[----:B------:R-:W1:Y:S05]  /*2ad0*/  LDSM.16.M88.4 R8, [R169+0x12000] ;  /* 0x01200000a908783b */ /* 0x000e6a0000000200 */
[----:B------:R-:W2:Y:S05]  /*2ae0*/  LDSM.16.M88.4 R68, [R169+0x12800] ;  /* 0x01280000a944783b */ /* 0x000eaa0000000200 */
[----:B------:R-:W-:Y:S05]  /*2af0*/  LDSM.16.M88.4 R72, [R0] ;  /* 0x000000000048783b */ /* 0x000fea0000000200 */
[----:B------:R-:W3:Y:S05]  /*2b00*/  LDSM.16.M88.4 R76, [R170+0x12000] ;  /* 0x01200000aa4c783b */ /* 0x000eea0000000200 */
[----:B------:R-:W4:Y:S05]  /*2b10*/  LDSM.16.M88.4 R80, [R170+0x12800] ;  /* 0x01280000aa50783b */ /* 0x000f2a0000000200 */
[----:B------:R-:W-:Y:S05]  /*2b20*/  LDSM.16.M88.4 R84, [R2] ;  /* 0x000000000254783b */ /* 0x000fea0000000200 */
[----:B------:R-:W3:Y:S05]  /*2b30*/  LDSM.16.M88.4 R88, [R172+0x12000] ;  /* 0x01200000ac58783b */ /* 0x000eea0000000200 */
[----:B------:R-:W-:Y:S01]  /*2b40*/  LDSM.16.M88.4 R92, [R3] ;  /* 0x00000000035c783b */ /* 0x000fe20000000200 */
[C---:B-1----:R-:W-:Y:S04]  /*2b50*/  HMMA.16816.F32 R4, R16.reuse, R8, RZ ;  /* 0x000000081004723c */ /* 0x042fe800000018ff */
[----:B------:R-:W-:Y:S04]  /*2b60*/  LDSM.16.M88.4 R96, [R171+0x12000] ;  /* 0x01200000ab60783b */ /* 0x000fe80000000200 */
[C---:B------:R-:W-:Y:S08]  /*2b70*/  HMMA.16816.F32 R8, R16.reuse, R10, RZ ;  /* 0x0000000a1008723c */ /* 0x040ff000000018ff */
[C---:B--2---:R-:W-:Y:S08]  /*2b80*/  HMMA.16816.F32 R12, R16.reuse, R68, RZ ;  /* 0x00000044100c723c */ /* 0x044ff000000018ff */
[----:B------:R-:W-:Y:S01]  /*2b90*/  HMMA.16816.F32 R16, R16, R70, RZ ;  /* 0x000000461010723c */ /* 0x000fe200000018ff */
[----:B------:R-:W1:Y:S07]  /*2ba0*/  LDSM.16.M88.4 R68, [R172+0x12800] ;  /* 0x01280000ac44783b */ /* 0x000e6e0000000200 */
[C---:B---3--:R-:W-:Y:S08]  /*2bb0*/  HMMA.16816.F32 R4, R72.reuse, R76, R4 ;  /* 0x0000004c4804723c */ /* 0x048ff00000001804 */
[C---:B------:R-:W-:Y:S01]  /*2bc0*/  HMMA.16816.F32 R8, R72.reuse, R78, R8 ;  /* 0x0000004e4808723c */ /* 0x040fe20000001808 */
[----:B------:R-:W-:Y:S07]  /*2bd0*/  LDSM.16.M88.4 R76, [R175+0x2000] ;  /* 0x00200000af4c783b */ /* 0x000fee0000000200 */
[C---:B----4-:R-:W-:Y:S08]  /*2be0*/  HMMA.16816.F32 R12, R72.reuse, R80, R12 ;  /* 0x00000050480c723c */ /* 0x050ff0000000180c */
[----:B------:R-:W-:Y:S01]  /*2bf0*/  HMMA.16816.F32 R16, R72, R82, R16 ;  /* 0x000000524810723c */ /* 0x000fe20000001810 */
[----:B------:R-:W2:Y:S05]  /*2c00*/  LDSM.16.M88.4 R72, [R171+0x12800] ;  /* 0x01280000ab48783b */ /* 0x000eaa0000000200 */
[----:B------:R-:W3:Y:S02]  /*2c10*/  LDSM.16.M88.4 R80, [R169+0x14000] ;  /* 0x01400000a950783b */ /* 0x000ee40000000200 */
[C---:B------:R-:W-:Y:S08]  /*2c20*/  HMMA.16816.F32 R4, R84.reuse, R88, R4 ;  /* 0x000000585404723c */ /* 0x040ff00000001804 */
[C---:B------:R-:W-:Y:S01]  /*2c30*/  HMMA.16816.F32 R8, R84.reuse, R90, R8 ;  /* 0x0000005a5408723c */ /* 0x040fe20000001808 */
[----:B------:R-:W-:Y:S07]  /*2c40*/  LDSM.16.M88.4 R88, [R170+0x14000] ;  /* 0x01400000aa58783b */ /* 0x000fee0000000200 */
[C---:B-1----:R-:W-:Y:S08]  /*2c50*/  HMMA.16816.F32 R12, R84.reuse, R68, R12 ;  /* 0x00000044540c723c */ /* 0x042ff0000000180c */
[----:B------:R-:W-:Y:S01]  /*2c60*/  HMMA.16816.F32 R16, R84, R70, R16 ;  /* 0x000000465410723c */ /* 0x000fe20000001810 */
[----:B------:R-:W1:Y:S05]  /*2c70*/  LDSM.16.M88.4 R68, [R169+0x14800] ;  /* 0x01480000a944783b */ /* 0x000e6a0000000200 */
[----:B------:R-:W4:Y:S02]  /*2c80*/  LDSM.16.M88.4 R84, [R0+0x2000] ;  /* 0x002000000054783b */ /* 0x000f240000000200 */
[C---:B------:R-:W-:Y:S08]  /*2c90*/  HMMA.16816.F32 R4, R92.reuse, R96, R4 ;  /* 0x000000605c04723c */ /* 0x040ff00000001804 */
[C---:B------:R-:W-:Y:S01]  /*2ca0*/  HMMA.16816.F32 R8, R92.reuse, R98, R8 ;  /* 0x000000625c08723c */ /* 0x040fe20000001808 */
[----:B------:R-:W-:Y:S07]  /*2cb0*/  LDSM.16.M88.4 R96, [R172+0x14000] ;  /* 0x01400000ac60783b */ /* 0x000fee0000000200 */
[C---:B--2---:R-:W-:Y:S08]  /*2cc0*/  HMMA.16816.F32 R12, R92.reuse, R72, R12 ;  /* 0x000000485c0c723c */ /* 0x044ff0000000180c */
[----:B------:R-:W-:Y:S01]  /*2cd0*/  HMMA.16816.F32 R16, R92, R74, R16 ;  /* 0x0000004a5c10723c */ /* 0x000fe20000001810 */
[----:B------:R-:W2:Y:S05]  /*2ce0*/  LDSM.16.M88.4 R72, [R170+0x14800] ;  /* 0x01480000aa48783b */ /* 0x000eaa0000000200 */
[----:B------:R-:W2:Y:S02]  /*2cf0*/  LDSM.16.M88.4 R92, [R2+0x2000] ;  /* 0x00200000025c783b */ /* 0x000ea40000000200 */
[C---:B---3--:R-:W-:Y:S08]  /*2d00*/  HMMA.16816.F32 R4, R76.reuse, R80, R4 ;  /* 0x000000504c04723c */ /* 0x048ff00000001804 */
[C---:B------:R-:W-:Y:S01]  /*2d10*/  HMMA.16816.F32 R8, R76.reuse, R82, R8 ;  /* 0x000000524c08723c */ /* 0x040fe20000001808 */
[----:B------:R-:W-:Y:S07]  /*2d20*/  LDSM.16.M88.4 R80, [R171+0x14000] ;  /* 0x01400000ab50783b */ /* 0x000fee0000000200 */
[C---:B-1----:R-:W-:Y:S08]  /*2d30*/  HMMA.16816.F32 R12, R76.reuse, R68, R12 ;  /* 0x000000444c0c723c */ /* 0x042ff0000000180c */
[----:B------:R-:W-:Y:S01]  /*2d40*/  HMMA.16816.F32 R16, R76, R70, R16 ;  /* 0x000000464c10723c */ /* 0x000fe20000001810 */
[----:B------:R-:W1:Y:S05]  /*2d50*/  LDSM.16.M88.4 R68, [R172+0x14800] ;  /* 0x01480000ac44783b */ /* 0x000e6a0000000200 */
[----:B------:R-:W3:Y:S02]  /*2d60*/  LDSM.16.M88.4 R76, [R3+0x2000] ;  /* 0x00200000034c783b */ /* 0x000ee40000000200 */
[C---:B----4-:R-:W-:Y:S08]  /*2d70*/  HMMA.16816.F32 R4, R84.reuse, R88, R4 ;  /* 0x000000585404723c */ /* 0x050ff00000001804 */
[C---:B------:R-:W-:Y:S01]  /*2d80*/  HMMA.16816.F32 R8, R84.reuse, R90, R8 ;  /* 0x0000005a5408723c */ /* 0x040fe20000001808 */
[----:B------:R-:W-:Y:S07]  /*2d90*/  LDSM.16.M88.4 R88, [R169+0x16000] ;  /* 0x01600000a958783b */ /* 0x000fee0000000200 */
[C---:B--2---:R-:W-:Y:S08]  /*2da0*/  HMMA.16816.F32 R12, R84.reuse, R72, R12 ;  /* 0x00000048540c723c */ /* 0x044ff0000000180c */
[----:B------:R-:W-:Y:S01]  /*2db0*/  HMMA.16816.F32 R16, R84, R74, R16 ;  /* 0x0000004a5410723c */ /* 0x000fe20000001810 */
[----:B------:R-:W2:Y:S05]  /*2dc0*/  LDSM.16.M88.4 R72, [R171+0x14800] ;  /* 0x01480000ab48783b */ /* 0x000eaa0000000200 */
[----:B------:R-:W4:Y:S02]  /*2dd0*/  LDSM.16.M88.4 R84, [R175+0x4000] ;  /* 0x00400000af54783b */ /* 0x000f240000000200 */
[C---:B------:R-:W-:Y:S08]  /*2de0*/  HMMA.16816.F32 R4, R92.reuse, R96, R4 ;  /* 0x000000605c04723c */ /* 0x040ff00000001804 */
[C---:B------:R-:W-:Y:S01]  /*2df0*/  HMMA.16816.F32 R8, R92.reuse, R98, R8 ;  /* 0x000000625c08723c */ /* 0x040fe20000001808 */
[----:B------:R-:W-:Y:S07]  /*2e00*/  LDSM.16.M88.4 R96, [R170+0x16000] ;  /* 0x01600000aa60783b */ /* 0x000fee0000000200 */
[C---:B-1----:R-:W-:Y:S08]  /*2e10*/  HMMA.16816.F32 R12, R92.reuse, R68, R12 ;  /* 0x000000445c0c723c */ /* 0x042ff0000000180c */
[----:B------:R-:W-:Y:S01]  /*2e20*/  HMMA.16816.F32 R16, R92, R70, R16 ;  /* 0x000000465c10723c */ /* 0x000fe20000001810 */
[----:B------:R-:W1:Y:S05]  /*2e30*/  LDSM.16.M88.4 R68, [R169+0x16800] ;  /* 0x01680000a944783b */ /* 0x000e6a0000000200 */
[----:B------:R-:W1:Y:S02]  /*2e40*/  LDSM.16.M88.4 R92, [R0+0x4000] ;  /* 0x00400000005c783b */ /* 0x000e640000000200 */
[C---:B---3--:R-:W-:Y:S08]  /*2e50*/  HMMA.16816.F32 R4, R76.reuse, R80, R4 ;  /* 0x000000504c04723c */ /* 0x048ff00000001804 */
[C---:B------:R-:W-:Y:S01]  /*2e60*/  HMMA.16816.F32 R8, R76.reuse, R82, R8 ;  /* 0x000000524c08723c */ /* 0x040fe20000001808 */
[----:B------:R-:W-:Y:S07]  /*2e70*/  LDSM.16.M88.4 R80, [R172+0x16000] ;  /* 0x01600000ac50783b */ /* 0x000fee0000000200 */
[C---:B--2---:R-:W-:Y:S08]  /*2e80*/  HMMA.16816.F32 R12, R76.reuse, R72, R12 ;  /* 0x000000484c0c723c */ /* 0x044ff0000000180c */
        /* <DEDUP_REMOVED lines=83> */
[----:B------:R-:W1:Y:S02]  /*33c0*/  MUFU.EX2 R94, R11 ;  /* 0x0000000b005e7308 */ /* 0x000e640000000800 */
[--C-:B------:R-:W-:Y:S02]  /*33d0*/  FFMA.FTZ R18, R18, c[0x0][0x23c], -R0.reuse ;  /* 0x00008f0012127a23 */ /* 0x100fe40000010800 */
[----:B------:R-:W-:Y:S01]  /*33e0*/  FFMA.FTZ R0, R19, c[0x0][0x23c], -R0 ;  /* 0x00008f0013007a23 */ /* 0x000fe20000010800 */
[----:B------:R2:W-:Y:S05]  /*33f0*/  STS [R201+0x20000], R3 ;  /* 0x02000003c9007388 */ /* 0x0005ea0000000800 */
[----:B------:R3:W-:Y:S10]  /*3400*/  MUFU.EX2 R84, R2 ;  /* 0x0000000200547308 */ /* 0x0007f40000000800 */
        /* <DEDUP_REMOVED lines=18> */
[----:B------:R-:W-:Y:S01]  /*3530*/  STS [R203+0x20000], R2 ;  /* 0x02000002cb007388 */ /* 0x000fe20000000800 */
[----:B----4-:R-:W-:Y:S05]  /*3540*/  F2FP.PACK_AB R0, R87, R88 ;  /* 0x000000585700723e */ /* 0x010fea00000000ff */
[----:B------:R-:W-:Y:S05]  /*3550*/  STS [R203+0x20400], R0 ;  /* 0x02040000cb007388 */ /* 0x000fea0000000800 */
[----:B------:R-:W-:Y:S05]  /*3560*/  LDSM.16.M88.4 R16, [R176+0xc000] ;  /* 0x00c00000b010783b */ /* 0x000fea0000000200 */
[----:B------:R-:W1:Y:S05]  /*3570*/  LDSM.16.M88.4 R8, [R169+0x18000] ;  /* 0x01800000a908783b */ /* 0x000e6a0000000200 */
[----:B------:R-:W2:Y:S05]  /*3580*/  LDSM.16.M88.4 R68, [R169+0x18800] ;  /* 0x01880000a944783b */ /* 0x000eaa0000000200 */
[----:B------:R-:W-:Y:S05]  /*3590*/  LDSM.16.M88.4 R72, [R177+0xc000] ;  /* 0x00c00000b148783b */ /* 0x000fea0000000200 */
[----:B------:R-:W3:Y:S05]  /*35a0*/  LDSM.16.M88.4 R76, [R170+0x18000] ;  /* 0x01800000aa4c783b */ /* 0x000eea0000000200 */
[----:B------:R-:W4:Y:S01]  /*35b0*/  LDSM.16.M88.4 R80, [R170+0x18800] ;  /* 0x01880000aa50783b */ /* 0x000f220000000200 */
[C---:B-1----:R-:W-:Y:S08]  /*35c0*/  HMMA.16816.F32 R4, R16.reuse, R8, RZ ;  /* 0x000000081004723c */ /* 0x042ff000000018ff */
[C---:B------:R-:W-:Y:S08]  /*35d0*/  HMMA.16816.F32 R8, R16.reuse, R10, RZ ;  /* 0x0000000a1008723c */ /* 0x040ff000000018ff */
[C---:B--2---:R-:W-:Y:S08]  /*35e0*/  HMMA.16816.F32 R12, R16.reuse, R68, RZ ;  /* 0x00000044100c723c */ /* 0x044ff000000018ff */
[----:B------:R-:W-:Y:S01]  /*35f0*/  HMMA.16816.F32 R16, R16, R70, RZ ;  /* 0x000000461010723c */ /* 0x000fe200000018ff */
[----:B------:R-:W-:Y:S07]  /*3600*/  LDSM.16.M88.4 R68, [R179+0xc000] ;  /* 0x00c00000b344783b */ /* 0x000fee0000000200 */
[C---:B---3--:R-:W-:Y:S08]  /*3610*/  HMMA.16816.F32 R4, R72.reuse, R76, R4 ;  /* 0x0000004c4804723c */ /* 0x048ff00000001804 */
[C---:B------:R-:W-:Y:S01]  /*3620*/  HMMA.16816.F32 R8, R72.reuse, R78, R8 ;  /* 0x0000004e4808723c */ /* 0x040fe20000001808 */
[----:B------:R-:W1:Y:S07]  /*3630*/  LDSM.16.M88.4 R76, [R172+0x18000] ;  /* 0x01800000ac4c783b */ /* 0x000e6e0000000200 */
[C---:B----4-:R-:W-:Y:S08]  /*3640*/  HMMA.16816.F32 R12, R72.reuse, R80, R12 ;  /* 0x00000050480c723c */ /* 0x050ff0000000180c */
[----:B------:R-:W-:Y:S01]  /*3650*/  HMMA.16816.F32 R16, R72, R82, R16 ;  /* 0x000000524810723c */ /* 0x000fe20000001810 */
[----:B------:R-:W2:Y:S05]  /*3660*/  LDSM.16.M88.4 R72, [R172+0x18800] ;  /* 0x01880000ac48783b */ /* 0x000eaa0000000200 */
[----:B------:R-:W-:Y:S02]  /*3670*/  LDSM.16.M88.4 R80, [R171+0x18000] ;  /* 0x01800000ab50783b */ /* 0x000fe40000000200 */
[C---:B-1----:R-:W-:Y:S08]  /*3680*/  HMMA.16816.F32 R4, R68.reuse, R76, R4 ;  /* 0x0000004c4404723c */ /* 0x042ff00000001804 */
[C---:B------:R-:W-:Y:S01]  /*3690*/  HMMA.16816.F32 R8, R68.reuse, R78, R8 ;  /* 0x0000004e4408723c */ /* 0x040fe20000001808 */
[----:B------:R-:W1:Y:S07]  /*36a0*/  LDSM.16.M88.4 R76, [R178+0xc000] ;  /* 0x00c00000b24c783b */ /* 0x000e6e0000000200 */
[C---:B--2---:R-:W-:Y:S08]  /*36b0*/  HMMA.16816.F32 R12, R68.reuse, R72, R12 ;  /* 0x00000048440c723c */ /* 0x044ff0000000180c */
        /* <DEDUP_REMOVED lines=15> */
[----:B------:R-:W2:Y:S06]  /*37b0*/  LDSM.16.M88.4 R68, [R170+0x1a800] ;  /* 0x01a80000aa44783b */ /* 0x000eac0000000200 */
[----:B------:R-:W-:Y:S05]  /*37c0*/  IADD3 R72, P0, R219, R206, RZ ;  /* 0x000000cedb487210 */ /* 0x000fea0007f1e0ff */
[----:B------:R-:W-:Y:S02]  /*37d0*/  IADD3.X R73, R226, R205, RZ, P0, !PT ;  /* 0x000000cde2497210 */ /* 0x000fe400007fe4ff */
[C---:B------:R-:W-:Y:S03]  /*37e0*/  LEA R188, P0, R249.reuse, R188, 0x2 ;  /* 0x000000bcf9bc7211 */ /* 0x040fe600078010ff */
[----:B------:R3:W4:Y:S01]  /*37f0*/  LDG.E R2, [R72.64] ;  /* 0x0000000648027981 */ /* 0x000722000c1e1900 */
[----:B------:R-:W-:Y:S04]  /*3800*/  LEA.HI.X.SX32 R189, R249, R189, 0x2, P0 ;  /* 0x000000bdf9bd7211 */ /* 0x000fe800000f16ff */
[----:B------:R3:W4:Y:S01]  /*3810*/  LDG.E R0, [R72.64+0x20] ;  /* 0x0000200648007981 */ /* 0x000722000c1e1900 */
[C---:B-1----:R-:W-:Y:S08]  /*3820*/  HMMA.16816.F32 R4, R76.reuse, R80, R4 ;  /* 0x000000504c04723c */ /* 0x042ff00000001804 */
[C---:B------:R-:W-:Y:S01]  /*3830*/  HMMA.16816.F32 R8, R76.reuse, R82, R8 ;  /* 0x000000524c08723c */ /* 0x040fe20000001808 */
[----:B------:R-:W-:Y:S07]  /*3840*/  LDSM.16.M88.4 R80, [R172+0x1a000] ;  /* 0x01a00000ac50783b */ /* 0x000fee0000000200 */
[C---:B--2---:R-:W-:Y:S01]  /*3850*/  HMMA.16816.F32 R12, R76.reuse, R68, R12 ;  /* 0x000000444c0c723c */ /* 0x044fe2000000180c */
[----:B---3--:R-:W1:Y:S07]  /*3860*/  LDSM.16.M88.4 R72, [R179+0xe000] ;  /* 0x00e00000b348783b */ /* 0x008e6e0000000200 */
        /* <DEDUP_REMOVED lines=36> */
[----:B------:R-:W2:Y:S07]  /*3ab0*/  LDSM.16.M88.4 R68, [R171+0x1c800] ;  /* 0x01c80000ab44783b */ /* 0x000eae0000000200 */
[C---:B-1----:R-:W-:Y:S08]  /*3ac0*/  HMMA.16816.F32 R4, R76.reuse, R80, R4 ;  /* 0x000000504c04723c */ /* 0x042ff00000001804 */
[C---:B------:R-:W-:Y:S08]  /*3ad0*/  HMMA.16816.F32 R8, R76.reuse, R82, R8 ;  /* 0x000000524c08723c */ /* 0x040ff00000001808 */
[C---:B--2---:R-:W-:Y:S08]  /*3ae0*/  HMMA.16816.F32 R12, R76.reuse, R68, R12 ;  /* 0x000000444c0c723c */ /* 0x044ff0000000180c */
[C---:B----4-:R-:W-:Y:S01]  /*3af0*/  FADD.FTZ R4, -R2.reuse, R4 ;  /* 0x0000000402047221 */ /* 0x050fe20000010100 */
[----:B------:R-:W-:Y:S03]  /*3b00*/  HMMA.16816.F32 R16, R76, R70, R16 ;  /* 0x000000464c10723c */ /* 0x000fe60000001810 */
[C---:B------:R-:W-:Y:S02]  /*3b10*/  FADD.FTZ R5, -R2.reuse, R5 ;  /* 0x0000000502057221 */ /* 0x040fe40000010100 */
[----:B------:R-:W-:Y:S02]  /*3b20*/  FMUL.FTZ R69, R97, R4 ;  /* 0x0000000461457220 */ /* 0x000fe40000410000 */
[C---:B------:R-:W-:Y:S02]  /*3b30*/  FADD.FTZ R8, -R2.reuse, R8 ;  /* 0x0000000802087221 */ /* 0x040fe40000010100 */
[----:B------:R-:W-:Y:S03]  /*3b40*/  FADD.FTZ R9, -R2, R9 ;  /* 0x0000000902097221 */ /* 0x000fe60000010100 */
[----:B------:R-:W-:Y:S02]  /*3b50*/  FADD.FTZ R10, -R0, R10 ;  /* 0x0000000a000a7221 */ /* 0x000fe40000010100 */
[----:B------:R-:W-:Y:S02]  /*3b60*/  FMUL.FTZ R68, R96, R5 ;  /* 0x0000000560447220 */ /* 0x000fe40000410000 */
[----:B------:R-:W-:Y:S02]  /*3b70*/  FADD.FTZ R12, -R2, R12 ;  /* 0x0000000c020c7221 */ /* 0x000fe40000010100 */
[----:B------:R-:W-:Y:S02]  /*3b80*/  FMUL.FTZ R72, R93, R8 ;  /* 0x000000085d487220 */ /* 0x000fe40000410000 */
[----:B------:R-:W-:Y:S02]  /*3b90*/  FMUL.FTZ R71, R92, R9 ;  /* 0x000000095c477220 */ /* 0x000fe40000410000 */
[C---:B------:R-:W-:Y:S02]  /*3ba0*/  FADD.FTZ R13, -R2.reuse, R13 ;  /* 0x0000000d020d7221 */ /* 0x040fe40000010100 */
[C---:B------:R-:W-:Y:S02]  /*3bb0*/  FADD.FTZ R70, -R2.reuse, R16 ;  /* 0x0000001002467221 */ /* 0x040fe40000010100 */
[----:B------:R-:W-:Y:S02]  /*3bc0*/  FADD.FTZ R17, -R2, R17 ;  /* 0x0000001102117221 */ /* 0x000fe40000010100 */
[----:B------:R-:W-:Y:S02]  /*3bd0*/  FMUL.FTZ R16, R90, R12 ;  /* 0x0000000c5a107220 */ /* 0x000fe40000410000 */
[C---:B------:R-:W-:Y:S02]  /*3be0*/  FADD.FTZ R4, -R0.reuse, R6 ;  /* 0x0000000600047221 */ /* 0x040fe40000010100 */
[C---:B------:R-:W-:Y:S02]  /*3bf0*/  FADD.FTZ R5, -R0.reuse, R7 ;  /* 0x0000000700057221 */ /* 0x040fe40000010100 */
[C---:B------:R-:W-:Y:S02]  /*3c00*/  FADD.FTZ R11, -R0.reuse, R11 ;  /* 0x0000000b000b7221 */ /* 0x040fe40000010100 */
[----:B------:R-:W-:Y:S02]  /*3c10*/  FMUL.FTZ R12, R95, R10 ;  /* 0x0000000a5f0c7220 */ /* 0x000fe40000410000 */
        /* <DEDUP_REMOVED lines=15> */
[----:B------:R-:W-:Y:S01]  /*3d10*/  IMAD.MOV.U32 R6, RZ, RZ, c[0x0][0x190] ;  /* 0x00006400ff067624 */ /* 0x000fe200078e00ff */
[----:B------:R-:W-:Y:S01]  /*3d20*/  LOP3.LUT R0, R198, 0x1, RZ, 0xc0, !PT ;  /* 0x00000001c6007812 */ /* 0x000fe200078ec0ff */
[----:B------:R-:W-:Y:S02]  /*3d30*/  IMAD.MOV.U32 R14, RZ, RZ, -0x6000 ;  /* 0xffffa000ff0e7424 */ /* 0x000fe400078e00ff */
[----:B------:R-:W-:Y:S01]  /*3d40*/  IMAD.U32 R2, R6, -0x40, RZ ;  /* 0xffffffc006027824 */ /* 0x000fe200078e00ff */
[----:B------:R-:W-:Y:S01]  /*3d50*/  ISETP.NE.U32.AND P1, PT, R0, 0x1, PT ;  /* 0x000000010000780c */ /* 0x000fe20003f25070 */
[----:B------:R-:W-:Y:S03]  /*3d60*/  IMAD.MOV.U32 R15, RZ, RZ, c[0x0][0x194] ;  /* 0x00006500ff0f7624 */ /* 0x000fe600078e00ff */
[----:B------:R-:W-:Y:S02]  /*3d70*/  LEA R3, P0, R2, R192, 0x1 ;  /* 0x000000c002037211 */ /* 0x000fe400078008ff */
[----:B------:R-:W-:Y:S02]  /*3d80*/  SEL R0, R14, 0x6000, !P1 ;  /* 0x000060000e007807 */ /* 0x000fe40004800000 */
[----:B------:R-:W-:Y:S02]  /*3d90*/  LEA.HI.X.SX32 R2, R2, R193, 0x1, P0 ;  /* 0x000000c102027211 */ /* 0x000fe400000f0eff */
[----:B------:R-:W-:Y:S01]  /*3da0*/  MOV R192, R3 ;  /* 0x0000000300c07202 */ /* 0x000fe20000000f00 */
[----:B------:R-:W-:Y:S01]  /*3db0*/  IMAD.IADD R190, R190, 0x1, R0 ;  /* 0x00000001bebe7824 */ /* 0x000fe200078e0200 */
[----:B------:R-:W-:Y:S01]  /*3dc0*/  IADD3 R175, R175, R0, RZ ;  /* 0x00000000afaf7210 */ /* 0x000fe20007ffe0ff */
[----:B------:R-:W-:Y:S01]  /*3dd0*/  IMAD.MOV.U32 R193, RZ, RZ, R2 ;  /* 0x000000ffffc17224 */ /* 0x000fe200078e0002 */
[C---:B------:R-:W-:Y:S04]  /*3de0*/  LEA R2, P0, R6.reuse, R192, 0x6 ;  /* 0x000000c006027211 */ /* 0x040fe800078030ff */
        /* <DEDUP_REMOVED lines=10> */
[----:B------:R-:W0:Y:S02]  /*3e90*/  LDGDEPBAR ;  /* 0x00000000000079af */ /* 0x000e240000000000 */
.L_x_355:
[----:B------:R-:W-:Y:S02]  /*3ea0*/  F2FP.PACK_AB R6, R68, R69 ;  /* 0x000000454406723e */ /* 0x000fe400000000ff */
[----:B------:R-:W-:Y:S02]  /*3eb0*/  F2FP.PACK_AB R5, R5, R4 ;  /* 0x000000040505723e */ /* 0x000fe400000000ff */
[----:B------:R-:W-:Y:S01]  /*3ec0*/  F2FP.PACK_AB R4, R71, R72 ;  /* 0x000000484704723e */ /* 0x000fe200000000ff */
[----:B------:R-:W-:Y:S01]  /*3ed0*/  STS [R201+0x1e000], R6 ;  /* 0x01e00006c9007388 */ /* 0x000fe20000000800 */
[----:B-1----:R-:W-:Y:S02]  /*3ee0*/  F2FP.PACK_AB R3, R11, R12 ;  /* 0x0000000c0b03723e */ /* 0x002fe400000000ff */
        /* <DEDUP_REMOVED lines=84> */
[----:B------:R-:W-:Y:S03]  /*4430*/  MOV R5, c[0x0][0x374] ;  /* 0x0000dd0000057a02 */ /* 0x000fe60000000f00 */
[----:B------:R-:W-:Y:S05]  /*4440*/  IMAD.U32 R2, R4, -0x40, RZ ;  /* 0xffffffc004027824 */ /* 0x000fea00078e00ff */
[C---:B------:R-:W-:Y:S04]  /*4450*/  LEA R3, P0, R2.reuse, R194, 0x1 ;  /* 0x000000c202037211 */ /* 0x040fe800078008ff */
[----:B------:R-:W-:Y:S01]  /*4460*/  LEA.HI.X.SX32 R2, R2, R195, 0x1, P0 ;  /* 0x000000c302027211 */ /* 0x000fe200000f0eff */
[----:B------:R-:W-:Y:S03]  /*4470*/  IMAD.MOV.U32 R194, RZ, RZ, R3 ;  /* 0x000000ffffc27224 */ /* 0x000fe600078e0003 */
[----:B------:R-:W-:Y:S02]  /*4480*/  MOV R195, R2 ;  /* 0x0000000200c37202 */ /* 0x000fe40000000f00 */
[C---:B------:R-:W-:Y:S03]  /*4490*/  LEA R2, P0, R4.reuse, R194, 0x6 ;  /* 0x000000c204027211 */ /* 0x040fe600078030ff */
[----:B------:R-:W-:Y:S01]  /*44a0*/  @!PT LDS RZ, [RZ] ;  /* 0x00000000fffff984 */ /* 0x000fe20000000800 */
[----:B------:R-:W-:Y:S01]  /*44b0*/  @!PT LDS RZ, [RZ] ;  /* 0x00000000fffff984 */ /* 0x000fe20000000800 */
[----:B------:R-:W-:Y:S01]  /*44c0*/  @!PT LDS RZ, [RZ] ;  /* 0x00000000fffff984 */ /* 0x000fe20000000800 */
[----:B------:R1:W-:Y:S01]  /*44d0*/  LDGSTS.E.BYPASS.LTC128B.128 [R196+0xc000], [R194.64] ;  /* 0x0c000000c2c47fae */ /* 0x0003e2000b901d46 */
[----:B------:R-:W-:Y:S03]  /*44e0*/  LEA.HI.X R3, R4, R195, R5, 0x6, P0 ;  /* 0x000000c304037211 */ /* 0x000fe600000f3405 */
[----:B------:R1:W-:Y:S04]  /*44f0*/  LDGSTS.E.BYPASS.LTC128B.128 [R196+0xe000], [R194.64+0x80] ;  /* 0x0e000080c2c47fae */ /* 0x0003e8000b901d46 */
[----:B------:R1:W-:Y:S04]  /*4500*/  LDGSTS.E.BYPASS.LTC128B.128 [R196+0x10000], [R194.64+0x100] ;  /* 0x10000100c2c47fae */ /* 0x0003e8000b901d46 */
[----:B------:R1:W-:Y:S04]  /*4510*/  LDGSTS.E.BYPASS.LTC128B.128 [R196+0xd000], [R2.64] ;  /* 0x0d00000002c47fae */ /* 0x0003e8000b901d46 */
[----:B------:R1:W-:Y:S04]  /*4520*/  LDGSTS.E.BYPASS.LTC128B.128 [R196+0xf000], [R2.64+0x80] ;  /* 0x0f00008002c47fae */ /* 0x0003e8000b901d46 */
[----:B------:R1:W-:Y:S04]  /*4530*/  LDGSTS.E.BYPASS.LTC128B.128 [R196+0x11000], [R2.64+0x100] ;  /* 0x1100010002c47fae */ /* 0x0003e8000b901d46 */
[----:B------:R-:W0:Y:S02]  /*4540*/  LDGDEPBAR ;  /* 0x00000000000079af */ /* 0x000e240000000000 */
.L_x_356:
[----:B------:R-:W-:Y:S01]  /*4550*/  LDSM.16.M88.4 R96, [R181] ;  /* 0x00000000b560783b */ /* 0x000fe20000000200 */
[C---:B-1----:R-:W-:Y:S03]  /*4560*/  LEA R2, P1, R197.reuse, R188, 0x2 ;  /* 0x000000bcc5027211 */ /* 0x042fe600078210ff */
[----:B------:R-:W1:Y:S01]  /*4570*/  LDSM.16.MT88.4 R16, [R0+0x12000] ;  /* 0x012000000010783b */ /* 0x000e620000004200 */
[-C--:B------:R-:W-:Y:S03]  /*4580*/  LEA.HI.X.SX32 R3, R197, R189.reuse, 0x2, P1 ;  /* 0x000000bdc5037211 */ /* 0x080fe600008f16ff */
        /* <DEDUP_REMOVED lines=58> */
[----:B------:R-:W-:Y:S04]  /*4930*/  IMAD R0, R0, 0x18, RZ ;  /* 0x0000001800007824 */ /* 0x000fe800078e02ff */
[-C--:B------:R-:W-:Y:S08]  /*4940*/  HMMA.16816.F32 R12, R160, R158.reuse, R12 ;  /* 0x0000009ea00c723c */ /* 0x080ff0000000180c */
[C---:B------:R-:W-:Y:S08]  /*4950*/  HMMA.16816.F32 R16, R152.reuse, R158, R16 ;  /* 0x0000009e9810723c */ /* 0x040ff00000001810 */
[-C--:B---3--:R-:W-:Y:S08]  /*4960*/  HMMA.16816.F32 R68, R152, R148.reuse, R68 ;  /* 0x000000949844723c */ /* 0x088ff00000001844 */
[C---:B------:R-:W-:Y:S07]  /*4970*/  HMMA.16816.F32 R72, R160.reuse, R148, R72 ;  /* 0x00000094a048723c */ /* 0x040fee0000001848 */
        /* <DEDUP_REMOVED lines=14> */
[-C--:B--2---:R-:W-:Y:S02]  /*4a60*/  LEA R4, P1, R0, R188.reuse, 0x2 ;  /* 0x000000bc00047211 */ /* 0x084fe400078210ff */
[-C--:B------:R-:W-:Y:S01]  /*4a70*/  LEA R150, P0, R252, R188.reuse, 0x2 ;  /* 0x000000bcfc967211 */ /* 0x080fe200078010ff */
[----:B------:R1:W-:Y:S03]  /*4a80*/  RED.E.ADD.F32.FTZ.RN.STRONG.GPU [R148.64], R6 ;  /* 0x000000069400798e */ /* 0x0003e6000c10e786 */
[-C--:B---3--:R-:W-:Y:S01]  /*4a90*/  LEA.HI.X.SX32 R5, R0, R189.reuse, 0x2, P1 ;  /* 0x000000bd00057211 */ /* 0x088fe200008f16ff */
[----:B------:R-:W-:Y:S01]  /*4aa0*/  IMAD.IADD R0, R197, 0x1, R236 ;  /* 0x00000001c5007824 */ /* 0x000fe200078e02ec */
[-C--:B------:R-:W-:Y:S03]  /*4ab0*/  LEA.HI.X.SX32 R151, R252, R189.reuse, 0x2, P0 ;  /* 0x000000bdfc977211 */ /* 0x080fe600000f16ff */
[----:B------:R2:W-:Y:S04]  /*4ac0*/  RED.E.ADD.F32.FTZ.RN.STRONG.GPU [R4.64], R7 ;  /* 0x000000070400798e */ /* 0x0005e8000c10e786 */
[----:B------:R3:W-:Y:S01]  /*4ad0*/  RED.E.ADD.F32.FTZ.RN.STRONG.GPU [R150.64], R8 ;  /* 0x000000089600798e */ /* 0x0007e2000c10e786 */
[CC--:B-1----:R-:W-:Y:S02]  /*4ae0*/  LEA R148, P2, R251.reuse, R188.reuse, 0x2 ;  /* 0x000000bcfb947211 */ /* 0x0c2fe400078410ff */
[-C--:B------:R-:W-:Y:S02]  /*4af0*/  LEA R6, P1, R250, R188.reuse, 0x2 ;  /* 0x000000bcfa067211 */ /* 0x080fe400078210ff */
[-C--:B------:R-:W-:Y:S02]  /*4b00*/  LEA.HI.X.SX32 R149, R251, R189.reuse, 0x2, P2 ;  /* 0x000000bdfb957211 */ /* 0x080fe400010f16ff */
[-C--:B--2---:R-:W-:Y:S03]  /*4b10*/  LEA R4, P0, R248, R188.reuse, 0x2 ;  /* 0x000000bcf8047211 */ /* 0x084fe600078010ff */
[----:B------:R1:W-:Y:S01]  /*4b20*/  RED.E.ADD.F32.FTZ.RN.STRONG.GPU [R148.64], R9 ;  /* 0x000000099400798e */ /* 0x0003e2000c10e786 */
[-C--:B------:R-:W-:Y:S02]  /*4b30*/  LEA.HI.X.SX32 R7, R250, R189.reuse, 0x2, P1 ;  /* 0x000000bdfa077211 */ /* 0x080fe400008f16ff */
        /* <DEDUP_REMOVED lines=8> */
[-C--:B--2---:R-:W-:Y:S02]  /*4bc0*/  LEA R6, P1, R236, R188.reuse, 0x2 ;  /* 0x000000bcec067211 */ /* 0x084fe400078210ff */
[-C--:B------:R-:W-:Y:S02]  /*4bd0*/  LEA R10, P0, R0, R188.reuse, 0x2 ;  /* 0x000000bc000a7211 */ /* 0x080fe400078010ff */
        /* <DEDUP_REMOVED lines=22> */
[CC--:B---3--:R-:W-:Y:S02]  /*4d40*/  LEA R6, P1, R235.reuse, R188.reuse, 0x2 ;  /* 0x000000bceb067211 */ /* 0x0c8fe400078210ff */
        /* <DEDUP_REMOVED lines=60> */
[-C--:B---3--:R-:W-:Y:S02]  /*5110*/  LEA R10, P0, R232, R188.reuse, 0x2 ;  /* 0x000000bce80a7211 */ /* 0x088fe400078010ff */
[-C--:B----4-:R-:W-:Y:S01]  /*5120*/  LEA R8, P4, R0, R188.reuse, 0x2 ;  /* 0x000000bc00087211 */ /* 0x090fe200078810ff */
        /* <DEDUP_REMOVED lines=259> */
.L_x_358:
        /* <DEDUP_REMOVED lines=15> */
.L_x_359:
        /* <DEDUP_REMOVED lines=29> */
[----:B------:R-:W4:Y:S01]  /*6420*/  LDS.128 R12, [R196+0x14000] ;  /* 0x01400000c40c7984 */ /* 0x000f220000000c00 */
[----:B------:R-:W-:Y:S01]  /*6430*/  MOV R2, R4 ;  /* 0x0000000400027202 */ /* 0x000fe20000000f00 */
[----:B------:R-:W-:Y:S01]  /*6440*/  IMAD R0, R38, c[0x0][0x3a0], RZ ;  /* 0x0000e80026007a24 */ /* 0x000fe200078e02ff */
[----:B------:R-:W-:Y:S01]  /*6450*/  MOV R3, R22 ;  /* 0x0000001600037202 */ /* 0x000fe20000000f00 */
[----:B------:R-:W3:Y:S02]  /*6460*/  LDS.128 R8, [R196+0x12000] ;  /* 0x01200000c4087984 */ /* 0x000ee40000000c00 */
[----:B------:R-:W-:-:S02]  /*6470*/  IMAD R0, R228, c[0x0][0x3a4], R0 ;  /* 0x0000e900e4007a24 */ /* 0x000fc400078e0200 */
[----:B------:R-:W2:Y:S01]  /*6480*/  LDS.128 R16, [R196+0x16000] ;  /* 0x01600000c4107984 */ /* 0x000ea20000000c00 */
[----:B------:R-:W-:-:S05]  /*6490*/  IMAD.WIDE.U32 R6, R228, c[0x0][0x3a0], R2 ;  /* 0x0000e800e4067a25 */ /* 0x000fca00078e0002 */
[----:B------:R-:W-:Y:S02]  /*64a0*/  IADD3 R0, R7, R0, RZ ;  /* 0x0000000007007210 */ /* 0x000fe40007ffe0ff */
[----:B------:R-:W-:-:S04]  /*64b0*/  LEA R2, P0, R6, c[0x0][0x340], 0x1 ;  /* 0x0000d00006027a11 */ /* 0x000fc800078008ff */
[----:B------:R-:W-:-:S05]  /*64c0*/  LEA.HI.X R3, R6, c[0x0][0x344], R0, 0x1, P0 ;  /* 0x0000d10006037a11 */ /* 0x000fca00000f0c00 */
[----:B----4-:R4:W-:Y:S04]  /*64d0*/  STG.E.128 [R2.64+0x80], R12 ;  /* 0x0000800c02007986 */ /* 0x0109e8000c101d06 */
[----:B---3--:R4:W-:Y:S04]  /*64e0*/  STG.E.128 [R2.64], R8 ;  /* 0x0000000802007986 */ /* 0x0089e8000c101d06 */
[----:B--2---:R4:W-:Y:S02]  /*64f0*/  STG.E.128 [R2.64+0x100], R16 ;  /* 0x0001001002007986 */ /* 0x0049e4000c101d06 */
.L_x_361:
[----:B------:R-:W-:Y:S05]  /*6500*/  BSYNC B0 ;  /* 0x0000000000007941 */ /* 0x000fea0003800000 */
.L_x_360:
[----:B------:R-:W-:Y:S01]  /*6510*/  IADD3 R0, R228, 0x20, RZ ;  /* 0x00000020e4007810 */ /* 0x000fe20007ffe0ff */
[----:B------:R-:W-:Y:S03]  /*6520*/  BSSY B0, `(.L_x_362) ;  /* 0x0000010000007945 */ /* 0x000fe60003800000 */
[----:B------:R-:W-:-:S13]  /*6530*/  ISETP.GE.AND P1, PT, R0, R23, PT ;  /* 0x000000170000720c */ /* 0x000fda0003f26270 */
[----:B------:R-:W-:Y:S05]  /*6540*/  @P1 BRA `(.L_x_363) ;  /* 0x000000d000001947 */ /* 0x000fea0003800000 */
[----:B------:R-:W-:Y:S02]  /*6550*/  IADD3 R0, P0, R228, 0x20, RZ ;  /* 0x00000020e4007810 */ /* 0x000fe40007f1e0ff */
[----:B----4-:R-:W-:-:S03]  /*6560*/  MOV R3, R22 ;  /* 0x0000001600037202 */ /* 0x010fc60000000f00 */
[----:B------:R-:W-:-:S04]  /*6570*/  IMAD.X R2, RZ, RZ, R38, P0 ;  /* 0x000000ffff027224 */ /* 0x000fc800000e0626 */
[----:B------:R-:W-:Y:S02]  /*6580*/  IMAD R5, R2, c[0x0][0x3a0], RZ ;  /* 0x0000e80002057a24 */ /* 0x000fe400078e02ff */
[----:B------:R-:W-:-:S04]  /*6590*/  IMAD.MOV.U32 R2, RZ, RZ, R4 ;  /* 0x000000ffff027224 */ /* 0x000fc800078e0004 */
[----:B------:R-:W-:-:S04]  /*65a0*/  IMAD.WIDE.U32 R6, R0, c[0x0][0x3a0], R2 ;  /* 0x0000e80000067a25 */ /* 0x000fc800078e0002 */
[----:B------:R-:W-:Y:S01]  /*65b0*/  IMAD R0, R0, c[0x0][0x3a4], R5 ;  /* 0x0000e90000007a24 */ /* 0x000fe200078e0205 */
[----:B------:R-:W-:-:S04]  /*65c0*/  LEA R2, P0, R6, c[0x0][0x340], 0x1 ;  /* 0x0000d00006027a11 */ /* 0x000fc800078008ff */
[----:B------:R-:W-:-:S04]  /*65d0*/  IADD3 R0, R7, R0, RZ ;  /* 0x0000000007007210 */ /* 0x000fc80007ffe0ff */
[----:B------:R-:W-:-:S05]  /*65e0*/  LEA.HI.X R3, R6, c[0x0][0x344], R0, 0x1, P0 ;  /* 0x0000d10006037a11 */ /* 0x000fca00000f0c00 */
[----:B-1----:R1:W-:Y:S04]  /*65f0*/  STG.E.128 [R2.64], R32 ;  /* 0x0000002002007986 */ /* 0x0023e8000c101d06 */
[----:B------:R1:W-:Y:S04]  /*6600*/  STG.E.128 [R2.64+0x80], R28 ;  /* 0x0000801c02007986 */ /* 0x0003e8000c101d06 */
[----:B--2---:R1:W-:Y:S02]  /*6610*/  STG.E.128 [R2.64+0x100], R24 ;  /* 0x0001001802007986 */ /* 0x0043e4000c101d06 */
.L_x_363:
[----:B------:R-:W-:Y:S05]  /*6620*/  BSYNC B0 ;  /* 0x0000000000007941 */ /* 0x000fea0003800000 */
.L_x_362:
        /* <DEDUP_REMOVED lines=13> */
[----:B------:R-:W-:-:S03]  /*6700*/  MOV R3, R8 ;  /* 0x0000000800037202 */ /* 0x000fc60000000f00 */
[C---:B------:R-:W-:Y:S02]  /*6710*/  IMAD R0, R228.reuse, c[0x0][0x3ac], R0 ;  /* 0x0000eb00e4007a24 */ /* 0x040fe400078e0200 */
[----:B------:R-:W-:-:S05]  /*6720*/  IMAD.WIDE.U32 R6, R228, c[0x0][0x3a8], R2 ;  /* 0x0000ea00e4067a25 */ /* 0x000fca00078e0002 */
[----:B------:R-:W-:Y:S02]  /*6730*/  IADD3 R0, R7, R0, RZ ;  /* 0x0000000007007210 */ /* 0x000fe40007ffe0ff */
[----:B------:R-:W-:-:S04]  /*6740*/  LEA R2, P0, R6, c[0x0][0x348], 0x1 ;  /* 0x0000d20006027a11 */ /* 0x000fc800078008ff */
[----:B------:R-:W-:-:S05]  /*6750*/  LEA.HI.X R3, R6, c[0x0][0x34c], R0, 0x1, P0 ;  /* 0x0000d30006037a11 */ /* 0x000fca00000f0c00 */
[----:B---3--:R1:W-:Y:S04]  /*6760*/  STG.E.128 [R2.64], R48 ;  /* 0x0000003002007986 */ /* 0x0083e8000c101d06 */
[----:B------:R1:W-:Y:S04]  /*6770*/  STG.E.128 [R2.64+0x80], R44 ;  /* 0x0000802c02007986 */ /* 0x0003e8000c101d06 */
[----:B------:R1:W-:Y:S02]  /*6780*/  STG.E.128 [R2.64+0x100], R40 ;  /* 0x0001002802007986 */ /* 0x0003e4000c101d06 */
.L_x_365:
[----:B------:R-:W-:Y:S05]  /*6790*/  BSYNC B0 ;  /* 0x0000000000007941 */ /* 0x000fea0003800000 */
.L_x_364:
[----:B------:R-:W-:Y:S05]  /*67a0*/  @P1 BRA `(.L_x_366) ;  /* 0x0000082000001947 */ /* 0x000fea0003800000 */
[----:B------:R-:W-:Y:S02]  /*67b0*/  IADD3 R0, P0, R228, 0x20, RZ ;  /* 0x00000020e4007810 */ /* 0x000fe40007f1e0ff */
[----:B-1----:R-:W-:-:S03]  /*67c0*/  MOV R3, R8 ;  /* 0x0000000800037202 */ /* 0x002fc60000000f00 */
        /* <DEDUP_REMOVED lines=12> */
.L_x_354:
        /* <DEDUP_REMOVED lines=19> */
.L_x_367:
        /* <DEDUP_REMOVED lines=15> */
.L_x_368:
        /* <DEDUP_REMOVED lines=19> */
[----:B------:R-:W-:-:S03]  /*6be0*/  MOV R3, R8 ;  /* 0x0000000800037202 */ /* 0x000fc60000000f00 */
[C---:B------:R-:W-:Y:S02]  /*6bf0*/  IMAD R0, R228.reuse, c[0x0][0x3a4], R0 ;  /* 0x0000e900e4007a24 */ /* 0x040fe400078e0200 */
[----:B--2---:R-:W-:-:S05]  /*6c00*/  IMAD.WIDE.U32 R6, R228, c[0x0][0x3a0], R2 ;  /* 0x0000e800e4067a25 */ /* 0x004fca00078e0002 */
[----:B------:R-:W-:Y:S02]  /*6c10*/  IADD3 R0, R0, R7, RZ ;  /* 0x0000000700007210 */ /* 0x000fe40007ffe0ff */
[----:B------:R-:W-:-:S04]  /*6c20*/  LEA R2, P0, R6, c[0x0][0x340], 0x1 ;  /* 0x0000d00006027a11 */ /* 0x000fc800078008ff */
[----:B------:R-:W-:-:S05]  /*6c30*/  LEA.HI.X R3, R6, c[0x0][0x344], R0, 0x1, P0 ;  /* 0x0000d10006037a11 */ /* 0x000fca00000f0c00 */
[----:B------:R1:W-:Y:S04]  /*6c40*/  STG.E.128 [R2.64], RZ ;  /* 0x000000ff02007986 */ /* 0x0003e8000c101d06 */
[----:B------:R1:W-:Y:S04]  /*6c50*/  STG.E.128 [R2.64+0x80], RZ ;  /* 0x000080ff02007986 */ /* 0x0003e8000c101d06 */
[----:B------:R1:W-:Y:S02]  /*6c60*/  STG.E.128 [R2.64+0x100], RZ ;  /* 0x000100ff02007986 */ /* 0x0003e4000c101d06 */
.L_x_370:
[----:B------:R-:W-:Y:S05]  /*6c70*/  BSYNC B0 ;  /* 0x0000000000007941 */ /* 0x000fea0003800000 */
.L_x_369:
[----:B------:R-:W-:Y:S01]  /*6c80*/  IADD3 R0, R228, 0x20, RZ ;  /* 0x00000020e4007810 */ /* 0x000fe20007ffe0ff */
[----:B------:R-:W-:Y:S03]  /*6c90*/  BSSY B0, `(.L_x_371) ;  /* 0x000000f000007945 */ /* 0x000fe60003800000 */
[----:B------:R-:W-:-:S13]  /*6ca0*/  ISETP.GE.AND P1, PT, R0, R9, PT ;  /* 0x000000090000720c */ /* 0x000fda0003f26270 */
[----:B------:R-:W-:Y:S05]  /*6cb0*/  @P1 BRA `(.L_x_372) ;  /* 0x000000c000001947 */ /* 0x000fea0003800000 */
[----:B------:R-:W-:Y:S02]  /*6cc0*/  IADD3 R0, P0, R228, 0x20, RZ ;  /* 0x00000020e4007810 */ /* 0x000fe40007f1e0ff */
[----:B------:R-:W-:Y:S02]  /*6cd0*/  MOV R5, R8 ;  /* 0x0000000800057202 */ /* 0x000fe40000000f00 */
[----:B-1----:R-:W-:-:S03]  /*6ce0*/  IADD3.X R2, RZ, R12, RZ, P0, !PT ;  /* 0x0000000cff027210 */ /* 0x002fc600007fe4ff */
        /* <DEDUP_REMOVED lines=9> */
.L_x_372:
[----:B------:R-:W-:Y:S05]  /*6d80*/  BSYNC B0 ;  /* 0x0000000000007941 */ /* 0x000fea0003800000 */
.L_x_371:
        /* <DEDUP_REMOVED lines=22> */
.L_x_374:
[----:B------:R-:W-:Y:S05]  /*6ef0*/  BSYNC B0 ;  /* 0x0000000000007941 */ /* 0x000fea0003800000 */
.L_x_373:
[----:B------:R-:W-:Y:S05]  /*6f00*/  @P1 BRA `(.L_x_366) ;  /* 0x000000c000001947 */ /* 0x000fea0003800000 */
[----:B------:R-:W-:Y:S02]  /*6f10*/  IADD3 R0, P0, R228, 0x20, RZ ;  /* 0x00000020e4007810 */ /* 0x000fe40007f1e0ff */
[----:B------:R-:W-:-:S02]  /*6f20*/  MOV R5, R8 ;  /* 0x0000000800057202 */ /* 0x000fc40000000f00 */
        /* <DEDUP_REMOVED lines=10> */
.L_x_366:
[----:B------:R-:W-:Y:S05]  /*6fd0*/  BSYNC B1 ;  /* 0x0000000000017941 */ /* 0x000fea0003800000 */
.L_x_349:
[----:B------:R-:W-:-:S04]  /*6fe0*/  IADD3 R229, R229, c[0x0][0xc], RZ ;  /* 0x00000300e5e57a10 */ /* 0x000fc80007ffe0ff */
[----:B------:R-:W-:-:S13]  /*6ff0*/  ISETP.GE.AND P0, PT, R229, UR4, PT ;  /* 0x00000004e5007c0c */ /* 0x000fda000bf06270 */
[----:B------:R-:W-:Y:S01]  /*7000*/  @P0 CALL.REL.NOINC `(.L_x_375) ;  /* 0x0000001000000944 */ /* 0x000fe20003c00000 */
[----:B------:R-:W-:Y:S05]  /*7010*/  BRA `(.L_x_376) ;  /* 0xffff990000007947 */ /* 0x000fea000383ffff */
.L_x_375:
[----:B------:R-:W-:Y:S05]  /*7020*/  EXIT ;  /* 0x000000000000794d */ /* 0x000fea0003800000 */
.L_x_377:
        /* <DEDUP_REMOVED lines=13> */
.L_x_1586:


//--------------------- .text._ZN5flash44flash_bwd_dq_dk_dv_loop_seqk_parallel_kernelI23Flash_bwd_kernel_traitsILi192ELi64ELi64ELi8ELi4ELi2ELi2ELb0ELb0EN7cutlass6half_tE19Flash_kernel_traitsILi192ELi64ELi64ELi8ES3_EELb0ELb0ELb0ELb1ELb0ELb0ELb0EEEvNS_16Flash_bwd_paramsE --------------------------
	.section	.text._ZN5flash44flash_bwd_dq_dk_dv_loop_seqk_parallel_kernelI23Flash_bwd_kernel_traitsILi192ELi64ELi64ELi8ELi4ELi2ELi2ELb0ELb0EN7cutlass6half_tE19Flash_kernel_traitsILi192ELi64ELi64ELi8ES3_EELb0ELb0ELb0ELb1ELb0ELb0ELb0EEEvNS_16Flash_bwd_paramsE,"ax",@progbits
	.sectioninfo	@"SHI_REGISTERS=255"
	.align	128
        .global         _ZN5flash44flash_bwd_dq_dk_dv_loop_seqk_parallel_kernelI23Flash_bwd_kernel_traitsILi192ELi64ELi64ELi8ELi4ELi2ELi2ELb0ELb0EN7cutlass6half_tE19Flash_kernel_traitsILi192ELi64ELi64ELi8ES3_EELb0ELb0ELb0ELb1ELb0ELb0ELb0EEEvNS_16Flash_bwd_paramsE
        .type           _ZN5flash44flash_bwd_dq_dk_dv_loop_seqk_parallel_kernelI23Flash_bwd_kernel_traitsILi192ELi64ELi64ELi8ELi4ELi2ELi2ELb0ELb0EN7cutlass6half_tE19Flash_kernel_traitsILi192ELi64ELi64ELi8ES3_EELb0ELb0ELb0ELb1ELb0ELb0ELb0EEEvNS_16Flash_bwd_paramsE,@function
        .size           _ZN5flash44flash_bwd_dq_dk_dv_loop_seqk_parallel_kernelI23Flash_bwd_kernel_traitsILi192ELi64ELi64ELi8ELi4ELi2ELi2ELb0ELb0EN7cutlass6half_tE19Flash_kernel_traitsILi192ELi64ELi64ELi8ES3_EELb0ELb0ELb0ELb1ELb0ELb0ELb0EEEvNS_16Flash_bwd_paramsE,(.L_x_1587 - _ZN5flash44flash_bwd_dq_dk_dv_loop_seqk_parallel_kernelI23Flash_bwd_kernel_traitsILi192ELi64ELi64ELi8ELi4ELi2ELi2ELb0ELb0EN7cutlass6half_tE19Flash_kernel_traitsILi192ELi64ELi64ELi8ES3_EELb0ELb0ELb0ELb1ELb0ELb0ELb0EEEvNS_16Flash_bwd_paramsE)
        .other          _ZN5flash44flash_bwd_dq_dk_dv_loop_seqk_parallel_kernelI23Flash_bwd_kernel_traitsILi192ELi64ELi64ELi8ELi4ELi2ELi2ELb0ELb0EN7cutlass6half_tE19Flash_kernel_traitsILi192ELi64ELi64ELi8ES3_EELb0ELb0ELb0ELb1ELb0ELb0ELb0EEEvNS_16Flash_bwd_paramsE,@"STO_CUDA_ENTRY STV_DEFAULT"
_ZN5flash44flash_bwd_dq_dk_dv_loop_seqk_parallel_kernelI23Flash_bwd_kernel_traitsILi192ELi64ELi64ELi8ELi4ELi2ELi2ELb0ELb0EN7cutlass6half_tE19Flash_kernel_traitsILi192ELi64ELi64ELi8ES3_EELb0ELb0ELb0ELb1ELb0ELb0ELb0EEEvNS_16Flash_bwd_paramsE:
.text._ZN5flash44flash_bwd_dq_dk_dv_loop_seqk_parallel_kernelI23Flash_bwd_kernel_traitsILi192ELi64ELi64ELi8ELi4ELi2ELi2ELb0ELb0EN7cutlass6half_tE19Flash_kernel_traitsILi192ELi64ELi64ELi8ES3_EELb0ELb0ELb0ELb1ELb0ELb0ELb0EEEvNS_16Flash_bwd_paramsE:
        /* <DEDUP_REMOVED lines=13> */
[----:B------:R-:W-:Y:S01]  /*00d0*/  IMAD.MOV.U32 R171, RZ, RZ, 0x40 ;  /* 0x00000040ffab7424 */ /* 0x000fe200078e00ff */
[----:B------:R-:W2:Y:S01]  /*00e0*/  S2R R236, SR_CTAID.Z ;  /* 0x0000000000ec7919 */ /* 0x000ea20000002700 */
[----:B------:R-:W-:Y:S01]  /*00f0*/  IMAD.MOV.U32 R207, RZ, RZ, -0x10 ;  /* 0xfffffff0ffcf7424 */ /* 0x000fe200078e00ff */
[----:B-1----:R-:W-:-:S04]  /*0100*/  SHF.R.S32.HI R13, RZ, 0x1f, R12 ;  /* 0x0000001fff0d7819 */ /* 0x002fc8000001140c */
        /* <DEDUP_REMOVED lines=52> */
[----:B------:R-:W-:Y:S01]  /*0450*/  STL [R1+0x18], R20 ;  /* 0x0000181401007387 */ /* 0x000fe20000100800 */
        /* <DEDUP_REMOVED lines=19> */
[----:B------:R-:W-:Y:S01]  /*0590*/  IMAD.SHL.U32 R5, R10, 0x20, RZ ;  /* 0x000000200a057824 */ /* 0x000fe200078e00ff */
[----:B------:R-:W-:Y:S01]  /*05a0*/  LOP3.LUT R6, R4, 0x6, R12, 0xf8, !PT ;  /* 0x0000000604067812 */ /* 0x000fe200078ef80c */
[----:B------:R-:W-:Y:S01]  /*05b0*/  IMAD.IADD R187, R21, 0x1, -R187 ;  /* 0x0000000115bb7824 */ /* 0x000fe200078e0abb */
[----:B------:R-:W-:Y:S01]  /*05c0*/  LOP3.LUT R4, R0, 0x20, R4, 0xf8, !PT ;  /* 0x0000002000047812 */ /* 0x000fe200078ef804 */
[----:B------:R-:W-:Y:S01]  /*05d0*/  STL [R1+0x14], R19 ;  /* 0x0000141301007387 */ /* 0x000fe20000100800 */
[----:B------:R-:W-:Y:S01]  /*05e0*/  LOP3.LUT R5, R2, 0x20, R5, 0xf8, !PT ;  /* 0x0000002002057812 */ /* 0x000fe200078ef805 */
[----:B------:R-:W-:Y:S01]  /*05f0*/  IMAD.SHL.U32 R192, R18, 0x2, RZ ;  /* 0x0000000212c07824 */ /* 0x000fe200078e00ff */
        /* <DEDUP_REMOVED lines=11> */
[----:B------:R1:W-:Y:S01]  /*06b0*/  STL [R1+0x1c], R6 ;  /* 0x00001c0601007387 */ /* 0x0003e20000100800 */
[----:B------:R-:W-:Y:S01]  /*06c0*/  IMAD.SHL.U32 R205, R205, 0x2, RZ ;  /* 0x00000002cdcd7824 */ /* 0x000fe200078e00ff */
[----:B------:R-:W-:-:S02]  /*06d0*/  SEL R170, R170, 0xffffffe0, !P3 ;  /* 0xffffffe0aaaa7807 */ /* 0x000fc40005800000 */
[----:B------:R-:W-:Y:S02]  /*06e0*/  LOP3.LUT R7, R2, 0x8, R0, 0xf8, !PT ;  /* 0x0000000802077812 */ /* 0x000fe400078ef800 */
[----:B------:R-:W-:Y:S01]  /*06f0*/  LOP3.LUT R2, R3, R5, R2, 0x1e, !PT ;  /* 0x0000000503027212 */ /* 0x000fe200078e1e02 */
[----:B------:R-:W-:Y:S01]  /*0700*/  IMAD.IADD R170, R169, 0x1, R170 ;  /* 0x00000001a9aa7824 */ /* 0x000fe200078e02aa */
[----:B------:R-:W-:Y:S01]  /*0710*/  SHF.R.S32.HI R5, RZ, 0x2, R4 ;  /* 0x00000002ff057819 */ /* 0x000fe20000011404 */
[----:B------:R-:W-:Y:S01]  /*0720*/  IMAD R4, R181, 0x400, R8 ;  /* 0x00000400b5047824 */ /* 0x000fe200078e0208 */
[----:B------:R-:W-:Y:S02]  /*0730*/  LOP3.LUT R3, R7, R3, RZ, 0x3c, !PT ;  /* 0x0000000307037212 */ /* 0x000fe400078e3cff */
[----:B------:R-:W-:Y:S01]  /*0740*/  SEL R171, R171, 0xffffffc0, !P4 ;  /* 0xffffffc0abab7807 */ /* 0x000fe20006000000 */
[----:B------:R-:W-:Y:S01]  /*0750*/  IMAD R5, R187, 0x10, R5 ;  /* 0x00000010bb057824 */ /* 0x000fe200078e0205 */
[----:B------:R-:W-:Y:S01]  /*0760*/  SEL R207, R207, 0x10, !P0 ;  /* 0x00000010cfcf7807 */ /* 0x000fe20004000000 */
[----:B------:R-:W-:Y:S01]  /*0770*/  IMAD.IADD R4, R4, 0x1, R9 ;  /* 0x0000000104047824 */ /* 0x000fe200078e0209 */
[----:B------:R-:W-:Y:S01]  /*0780*/  IADD3 R206, R205, 0x20, RZ ;  /* 0x00000020cdce7810 */ /* 0x000fe20007ffe0ff */
[--C-:B------:R-:W-:Y:S01]  /*0790*/  IMAD R173, R173, 0x2, R171.reuse ;  /* 0x00000002adad7824 */ /* 0x100fe200078e02ab */
[----:B------:R3:W-:Y:S01]  /*07a0*/  STL [R1+0xc], R5 ;  /* 0x00000c0501007387 */ /* 0x0007e20000100800 */
[----:B------:R-:W-:Y:S01]  /*07b0*/  @P1 IADD3 R206, R205, -0x20, RZ ;  /* 0xffffffe0cdce1810 */ /* 0x000fe20007ffe0ff */
[----:B------:R-:W-:Y:S01]  /*07c0*/  IMAD.IADD R172, R169, 0x1, R171 ;  /* 0x00000001a9ac7824 */ /* 0x000fe200078e02ab */
[----:B------:R-:W-:Y:S01]  /*07d0*/  LEA R238, R4, 0x12000, 0x1 ;  /* 0x0001200004ee7811 */ /* 0x000fe200078e08ff */
[----:B------:R3:W-:Y:S01]  /*07e0*/  STL [R1+0x8], R17 ;  /* 0x0000081101007387 */ /* 0x0007e20000100800 */
[----:B------:R-:W-:Y:S01]  /*07f0*/  IMAD.IADD R208, R205, 0x1, R207 ;  /* 0x00000001cdd07824 */ /* 0x000fe200078e02cf */
[----:B------:R-:W-:Y:S01]  /*0800*/  IADD3 R211, R202, 0x40, RZ ;  /* 0x00000040cad37810 */ /* 0x000fe20007ffe0ff */
[----:B-1----:R-:W-:Y:S01]  /*0810*/  IMAD.SHL.U32 R6, R11, 0x40, RZ ;  /* 0x000000400b067824 */ /* 0x002fe200078e00ff */
[----:B------:R-:W-:Y:S01]  /*0820*/  IADD3 R239, R238, 0x40, RZ ;  /* 0x00000040eeef7810 */ /* 0x000fe20007ffe0ff */
[----:B------:R-:W-:Y:S01]  /*0830*/  IMAD.IADD R171, R171, 0x1, R170 ;  /* 0x00000001abab7824 */ /* 0x000fe200078e02aa */
[----:B------:R-:W-:Y:S01]  /*0840*/  IADD3 R212, R202, 0x80, RZ ;  /* 0x00000080cad47810 */ /* 0x000fe20007ffe0ff */
[----:B------:R-:W-:Y:S01]  /*0850*/  IMAD.IADD R207, R207, 0x1, R206 ;  /* 0x00000001cfcf7824 */ /* 0x000fe200078e02ce */
[----:B------:R-:W-:-:S02]  /*0860*/  LOP3.LUT R0, R6, 0xfffffe00, RZ, 0xc0, !PT ;  /* 0xfffffe0006007812 */ /* 0x000fc400078ec0ff */
[----:B------:R-:W-:Y:S02]  /*0870*/  @P2 IADD3 R239, R238, -0x40, RZ ;  /* 0xffffffc0eeef2810 */ /* 0x000fe40007ffe0ff */
[----:B------:R-:W-:Y:S01]  /*0880*/  LOP3.LUT R186, R2, R0, RZ, 0xfc, !PT ;  /* 0x0000000002ba7212 */ /* 0x000fe200078efcff */
[--C-:B------:R-:W-:Y:S02]  /*0890*/  IMAD R181, R181, 0x400, R0.reuse ;  /* 0x00000400b5b57824 */ /* 0x100fe400078e0200 */
[----:B------:R-:W-:Y:S01]  /*08a0*/  IMAD R187, R187, 0x400, R0 ;  /* 0x00000400bbbb7824 */ /* 0x000fe200078e0200 */
[----:B------:R-:W-:Y:S01]  /*08b0*/  SHF.R.S32.HI R0, RZ, 0x1f, R235 ;  /* 0x0000001fff007819 */ /* 0x000fe200000114eb */
[----:B------:R-:W-:Y:S02]  /*08c0*/  IMAD.IADD R181, R3, 0x1, R181 ;  /* 0x0000000103b57824 */ /* 0x000fe400078e02b5 */
[----:B------:R-:W-:-:S03]  /*08d0*/  IMAD.IADD R187, R187, 0x1, R3 ;  /* 0x00000001bbbb7824 */ /* 0x000fc600078e0203 */
[----:B--2---:R-:W-:Y:S02]  /*08e0*/  LEA R181, R181, 0x1e000, 0x1 ;  /* 0x0001e000b5b57811 */ /* 0x004fe400078e08ff */
.L_x_424:
[----:B-1----:R-:W1:Y:S01]  /*08f0*/  S2R R35, SR_CTAID.Y ;  /* 0x0000000000237919 */ /* 0x002e620000002600 */
[----:B--23--:R-:W2:Y:S01]  /*0900*/  LDC.U8 R0, c[0x0][0x312] ;  /* 0x0000c480ff007b82 */ /* 0x00cea20000000000 */
[----:B------:R-:W-:Y:S02]  /*0910*/  ISETP.NE.U32.AND P1, PT, RZ, c[0x0][0x240], PT ;  /* 0x00009000ff007a0c */ /* 0x000fe40003f25070 */
[----:B------:R-:W4:Y:S01]  /*0920*/  S2R R2, SR_CTAID.Y ;  /* 0x0000000000027919 */ /* 0x000f220000002600 */
        /* <DEDUP_REMOVED lines=8> */
[----:B----4-:R-:W-:Y:S02]  /*09b0*/  SHF.R.S32.HI R36, RZ, 0x1f, R2 ;  /* 0x0000001fff247819 */ /* 0x010fe40000011402 */
[----:B------:R-:W-:Y:S02]  /*09c0*/  IADD3 R2, P0, R8, c[0x0][0x240], RZ ;  /* 0x0000900008027a10 */ /* 0x000fe40007f1e0ff */
[----:B------:R-:W-:Y:S02]  /*09d0*/  SHF.L.U64.HI R7, R35, 0x2, R36 ;  /* 0x0000000223077819 */ /* 0x000fe40000010224 */
[----:B------:R-:W-:-:S02]  /*09e0*/  ISETP.EQ.OR.EX P5, PT, RZ, c[0x0][0x24c], !P4, P5 ;  /* 0x00009300ff007a0c */ /* 0x000fc400067a2750 */
[----:B------:R-:W-:Y:S02]  /*09f0*/  IADD3.X R3, R7, c[0x0][0x244], RZ, P0, !PT ;  /* 0x0000910007037a10 */ /* 0x000fe400007fe4ff */
[----:B------:R-:W-:-:S03]  /*0a00*/  @P3 IADD3 R4, P0, R8, c[0x0][0x250], RZ ;  /* 0x0000940008043a10 */ /* 0x000fc60007f1e0ff */
[----:B------:R1:W2:Y:S04]  /*0a10*/  @P1 LDG.E R0, [R2.64] ;  /* 0x0000000602001981 */ /* 0x0002a8000c1e1900 */
[----:B------:R1:W2:Y:S01]  /*0a20*/  @P1 LDG.E R6, [R2.64+0x4] ;  /* 0x0000040602061981 */ /* 0x0002a2000c1e1900 */
[----:B---3--:R-:W-:Y:S01]  /*0a30*/  @P3 IADD3.X R5, R7, c[0x0][0x254], RZ, P0, !PT ;  /* 0x0000950007053a10 */ /* 0x008fe200007fe4ff */
[----:B------:R-:W-:Y:S01]  /*0a40*/  IMAD.MOV.U32 R234, RZ, RZ, RZ ;  /* 0x000000ffffea7224 */ /* 0x000fe200078e00ff */
[----:B-1----:R-:W-:-:S05]  /*0a50*/  IADD3 R2, P2, R8, c[0x0][0x248], RZ ;  /* 0x0000920008027a10 */ /* 0x002fca0007f5e0ff */
[----:B-----5:R1:W5:Y:S01]  /*0a60*/  @P3 LDG.E R234, [R4.64] ;  /* 0x0000000604ea3981 */ /* 0x020362000c1e1900 */
[----:B------:R-:W-:-:S05]  /*0a70*/  IADD3.X R3, R7, c[0x0][0x24c], RZ, P2, !PT ;  /* 0x0000930007037a10 */ /* 0x000fca00017fe4ff */
[----:B------:R-:W3:Y:S01]  /*0a80*/  @!P5 LDG.E R9, [R2.64] ;  /* 0x000000060209d981 */ /* 0x000ee2000c1e1900 */
[----:B------:R-:W-:-:S04]  /*0a90*/  ISETP.NE.U32.AND P0, PT, RZ, c[0x0][0x248], PT ;  /* 0x00009200ff007a0c */ /* 0x000fc80003f05070 */
[----:B------:R-:W-:Y:S01]  /*0aa0*/  ISETP.NE.AND.EX P0, PT, RZ, c[0x0][0x24c], PT, P0 ;  /* 0x00009300ff007a0c */ /* 0x000fe20003f05300 */
[----:B-1----:R-:W-:Y:S02]  /*0ab0*/  IMAD.MOV.U32 R4, RZ, RZ, c[0x0][0x218] ;  /* 0x00008600ff047624 */ /* 0x002fe400078e00ff */
[----:B--2---:R-:W-:Y:S02]  /*0ac0*/  @P1 IMAD.IADD R68, R6, 0x1, -R0 ;  /* 0x0000000106441824 */ /* 0x004fe400078e0a00 */
[----:B------:R-:W-:Y:S01]  /*0ad0*/  @!P1 IMAD.MOV.U32 R68, RZ, RZ, c[0x0][0x214] ;  /* 0x00008500ff449624 */ /* 0x000fe200078e00ff */
[----:B---3--:R1:W-:Y:S07]  /*0ae0*/  STL [R1+0x4], R9 ;  /* 0x0000040901007387 */ /* 0x0083ee0000100800 */
[----:B------:R-:W-:Y:S05]  /*0af0*/  @!P0 BRA `(.L_x_378) ;  /* 0x0000003000008947 */ /* 0x000fea0003800000 */
[----:B------:R-:W2:Y:S02]  /*0b00*/  @P4 LDG.E R4, [R2.64+0x4] ;  /* 0x0000040602044981 */ /* 0x000ea4000c1e1900 */
[----:B--2---:R-:W-:-:S06]  /*0b10*/  @P4 IADD3 R4, R4, -R9, RZ ;  /* 0x8000000904044210 */ /* 0x004fcc0007ffe0ff */
[----:B------:R2:W5:Y:S02]  /*0b20*/  @!P4 LDG.E R4, [R2.64] ;  /* 0x000000060204c981 */ /* 0x000564000c1e1900 */
.L_x_378:
[----:B------:R-:W-:Y:S01]  /*0b30*/  ISETP.NE.U32.AND P2, PT, RZ, c[0x0][0x258], PT ;  /* 0x00009600ff007a0c */ /* 0x000fe20003f45070 */
[----:B------:R-:W3:Y:S03]  /*0b40*/  LDL R33, [R1+0x8] ;  /* 0x0000080001217983 */ /* 0x000ee60000100800 */
[----:B------:R-:W-:-:S13]  /*0b50*/  ISETP.NE.AND.EX P2, PT, RZ, c[0x0][0x25c], PT, P2 ;  /* 0x00009700ff007a0c */ /* 0x000fda0003f45320 */
[----:B--2---:R-:W-:-:S04]  /*0b60*/  @P2 IADD3 R2, P0, R8, c[0x0][0x258], RZ ;  /* 0x0000960008022a10 */ /* 0x004fc80007f1e0ff */
[----:B------:R-:W-:-:S06]  /*0b70*/  @P2 IADD3.X R3, R7, c[0x0][0x25c], RZ, P0, !PT ;  /* 0x0000970007032a10 */ /* 0x000fcc00007fe4ff */
[----:B------:R-:W2:Y:S01]  /*0b80*/  @P2 LDG.E R3, [R2.64] ;  /* 0x0000000602032981 */ /* 0x000ea2000c1e1900 */
[----:B------:R-:W-:-:S04]  /*0b90*/  @!P2 ISETP.NE.U32.AND P0, PT, RZ, c[0x0][0x268], PT ;  /* 0x00009a00ff00aa0c */ /* 0x000fc80003f05070 */
[----:B------:R-:W-:-:S04]  /*0ba0*/  @!P2 ISETP.NE.AND.EX P0, PT, RZ, c[0x0][0x26c], PT, P0 ;  /* 0x00009b00ff00aa0c */ /* 0x000fc80003f05300 */
[----:B------:R-:W-:Y:S01]  /*0bb0*/  @!P2 SEL R2, RZ, c[0x0][0x21c], !P0 ;  /* 0x00008700ff02aa07 */ /* 0x000fe20004000000 */
[----:B---3--:R-:W-:-:S05]  /*0bc0*/  IMAD.SHL.U32 R34, R33, 0x40, RZ ;  /* 0x0000004021227824 */ /* 0x008fca00078e00ff */
[----:B------:R3:W-:Y:S01]  /*0bd0*/  STL [R1], R34 ;  /* 0x0000002201007387 */ /* 0x0007e20000100800 */
[--C-:B--2--5:R-:W-:Y:S01]  /*0be0*/  @P2 IMAD.IADD R198, R3, 0x1, -R234.reuse ;  /* 0x0000000103c62824 */ /* 0x124fe200078e0aea */
[----:B------:R-:W-:-:S04]  /*0bf0*/  @!P2 IADD3 R198, R2, R4, -R234 ;  /* 0x0000000402c6a210 */ /* 0x000fc80007ffe8ea */
[----:B------:R-:W-:-:S13]  /*0c00*/  ISETP.GT.AND P0, PT, R198, R34, PT ;  /* 0x00000022c600720c */ /* 0x000fda0003f04270 */
[----:B------:R-:W-:Y:S05]  /*0c10*/  @!P0 BRA `(.L_x_379) ;  /* 0x00007b9000008947 */ /* 0x000fea0003800000 */
[----:B---3--:R-:W-:Y:S01]  /*0c20*/  ISETP.NE.AND P2, PT, R9, -0x1, PT ;  /* 0xffffffff0900780c */ /* 0x008fe20003f45270 */
        /* <DEDUP_REMOVED lines=8> */
[----:B------:R-:W-:Y:S01]  /*0cb0*/  IMAD.WIDE.U32 R4, R0, c[0x0][0x190], RZ ;  /* 0x0000640000047a25 */ /* 0x000fe200078e00ff */
[----:B------:R-:W-:-:S03]  /*0cc0*/  LOP3.LUT R8, R22, 0xffffffc0, RZ, 0xc0, !PT ;  /* 0xffffffc016087812 */ /* 0x000fc600078ec0ff */
[----:B------:R-:W-:Y:S01]  /*0cd0*/  @P2 IMAD.IADD R6, R234, 0x1, R9 ;  /* 0x00000001ea062824 */ /* 0x000fe200078e0209 */
[----:B------:R-:W-:Y:S01]  /*0ce0*/  SEL R27, R10, R4, !P0 ;  /* 0x000000040a1b7207 */ /* 0x000fe20004000000 */
[----:B------:R-:W-:Y:S01]  /*0cf0*/  IMAD.IADD R20, R11, 0x1, R2 ;  /* 0x000000010b147824 */ /* 0x000fe200078e0202 */
[----:B------:R-:W-:Y:S01]  /*0d00*/  IADD3 R10, R8, -0x40, RZ ;  /* 0xffffffc0080a7810 */ /* 0x000fe20007ffe0ff */
        /* <DEDUP_REMOVED lines=16> */
.L_x_380:
        /* <DEDUP_REMOVED lines=15> */
.L_x_381:
[----:B------:R-:W-:Y:S01]  /*0f00*/  IABS R14, c[0x0][0x1c8] ;  /* 0x00007200000e7a13 */ /* 0x000fe20000000000 */
[----:B------:R-:W2:Y:S01]  /*0f10*/  LDC.U8 R15, c[0x0][0x328] ;  /* 0x0000ca00ff0f7b82 */ /* 0x000ea20000000000 */
[----:B------:R-:W-:Y:S01]  /*0f20*/  IABS R7, R236 ;  /* 0x000000ec00077213 */ /* 0x000fe20000000000 */
[C---:B------:R-:W-:Y:S01]  /*0f30*/  @P0 IMAD.WIDE.U32 R4, R0.reuse, c[0x0][0x370], RZ ;  /* 0x0000dc0000040a25 */ /* 0x040fe200078e00ff */
[----:B------:R-:W3:Y:S01]  /*0f40*/  I2F.RP R2, R14 ;  /* 0x0000000e00027306 */ /* 0x000ee20000209400 */
[----:B------:R-:W-:Y:S01]  /*0f50*/  MOV R12, c[0x0][0x224] ;  /* 0x00008900000c7a02 */ /* 0x000fe20000000f00 */
[----:B------:R-:W4:Y:S01]  /*0f60*/  S2R R16, SR_CTAID.X ;  /* 0x0000000000107919 */ /* 0x000f220000002500 */
[----:B------:R-:W-:Y:S01]  /*0f70*/  MOV R8, R7 ;  /* 0x0000000700087202 */ /* 0x000fe20000000f00 */
[----:B------:R-:W-:Y:S01]  /*0f80*/  @P0 IMAD R11, R0, c[0x0][0x374], R5 ;  /* 0x0000dd00000b0a24 */ /* 0x000fe200078e0205 */
[----:B------:R-:W-:Y:S01]  /*0f90*/  LOP3.LUT R7, R236, c[0x0][0x1c8], RZ, 0x3c, !PT ;  /* 0x00007200ec077a12 */ /* 0x000fe200078e3cff */
[----:B-1----:R-:W-:Y:S01]  /*0fa0*/  @P0 IMAD.MOV.U32 R9, RZ, RZ, R4 ;  /* 0x000000ffff090224 */ /* 0x002fe200078e0004 */
[----:B------:R-:W-:Y:S01]  /*0fb0*/  SHF.R.S32.HI R12, RZ, 0x1f, R12 ;  /* 0x0000001fff0c7819 */ /* 0x000fe2000001140c */
[----:B------:R-:W-:Y:S01]  /*0fc0*/  @!P0 IMAD.WIDE.U32 R4, R35, c[0x0][0x368], RZ ;  /* 0x0000da0023048a25 */ /* 0x000fe200078e00ff */
[----:B------:R-:W-:Y:S01]  /*0fd0*/  ISETP.GE.AND P3, PT, R7, RZ, PT ;  /* 0x000000ff0700720c */ /* 0x000fe20003f66270 */
[----:B------:R-:W1:Y:S01]  /*0fe0*/  LDC.U8 R21, c[0x0][0x3d0] ;  /* 0x0000f400ff157b82 */ /* 0x000e620000000000 */
[----:B------:R-:W-:Y:S01]  /*0ff0*/  MOV R32, c[0x0][0x22c] ;  /* 0x00008b0000207a02 */ /* 0x000fe20000000f00 */
[----:B------:R-:W-:Y:S01]  /*1000*/  IMAD R7, R12, R35, RZ ;  /* 0x000000230c077224 */ /* 0x000fe200078e02ff */
[----:B------:R-:W-:Y:S01]  /*1010*/  @!P0 MOV R9, R4 ;  /* 0x0000000400098202 */ /* 0x000fe20000000f00 */
[----:B------:R-:W-:Y:S01]  /*1020*/  IMAD.WIDE.U32 R12, R35, c[0x0][0x224], RZ ;  /* 0x00008900230c7a25 */ /* 0x000fe200078e00ff */
[----:B------:R-:W-:Y:S01]  /*1030*/  SHF.R.S32.HI R23, RZ, 0x1f, R34 ;  /* 0x0000001fff177819 */ /* 0x000fe20000011422 */
[----:B---3--:R-:W3:Y:S01]  /*1040*/  MUFU.RCP R2, R2 ;  /* 0x0000000200027308 */ /* 0x008ee20000001000 */
[----:B------:R-:W-:Y:S01]  /*1050*/  SHF.R.S32.HI R237, RZ, 0x1f, R236 ;  /* 0x0000001fffed7819 */ /* 0x000fe200000114ec */
[----:B------:R-:W-:Y:S01]  /*1060*/  IMAD.WIDE R18, R32, c[0x0][0x1c0], RZ ;  /* 0x0000700020127a25 */ /* 0x000fe200078e02ff */
[----:B--2---:R-:W-:-:S03]  /*1070*/  ISETP.NE.AND P2, PT, R15, RZ, PT ;  /* 0x000000ff0f00720c */ /* 0x004fc60003f45270 */
[----:B----4-:R-:W-:Y:S01]  /*1080*/  IMAD.WIDE.U32 R30, R16, c[0x0][0x3d8], RZ ;  /* 0x0000f600101e7a25 */ /* 0x010fe200078e00ff */
[----:B---3--:R-:W-:-:S04]  /*1090*/  IADD3 R2, R2, 0xffffffe, RZ ;  /* 0x0ffffffe02027810 */ /* 0x008fc80007ffe0ff */
[----:B------:R-:W2:Y:S02]  /*10a0*/  F2I.FTZ.U32.TRUNC.NTZ R3, R2 ;  /* 0x0000000200037305 */ /* 0x000ea4000021f000 */
[----:B--2---:R-:W-:-:S05]  /*10b0*/  IADD3 R2, RZ, -R3, RZ ;  /* 0x80000003ff027210 */ /* 0x004fca0007ffe0ff */
[----:B------:R-:W-:Y:S02]  /*10c0*/  IMAD R6, R2, R14, RZ ;  /* 0x0000000e02067224 */ /* 0x000fe400078e02ff */
[----:B------:R-:W-:-:S04]  /*10d0*/  IMAD.MOV.U32 R2, RZ, RZ, RZ ;  /* 0x000000ffff027224 */ /* 0x000fc800078e00ff */
[----:B------:R-:W-:-:S04]  /*10e0*/  IMAD.HI.U32 R2, R3, R6, R2 ;  /* 0x0000000603027227 */ /* 0x000fc800078e0002 */
[----:B------:R-:W-:Y:S02]  /*10f0*/  @!P0 IMAD R6, R36, c[0x0][0x368], RZ ;  /* 0x0000da0024068a24 */ /* 0x000fe400078e02ff */
[----:B------:R-:W-:-:S04]  /*1100*/  IMAD.HI.U32 R2, R2, R8, RZ ;  /* 0x0000000802027227 */ /* 0x000fc800078e00ff */
[----:B------:R-:W-:Y:S02]  /*1110*/  IMAD.MOV R3, RZ, RZ, -R2 ;  /* 0x000000ffff037224 */ /* 0x000fe400078e0a02 */
[C---:B------:R-:W-:Y:S02]  /*1120*/  @!P0 IMAD R6, R35.reuse, c[0x0][0x36c], R6 ;  /* 0x0000db0023068a24 */ /* 0x040fe400078e0206 */
[----:B------:R-:W-:Y:S01]  /*1130*/  IMAD R3, R14, R3, R8 ;  /* 0x000000030e037224 */ /* 0x000fe200078e0208 */
[----:B------:R-:W-:Y:S01]  /*1140*/  SHF.L.U64.HI R8, R35, 0x7, R36 ;  /* 0x0000000723087819 */ /* 0x000fe20000010224 */
[----:B------:R-:W-:Y:S01]  /*1150*/  @!P0 IMAD.IADD R11, R5, 0x1, R6 ;  /* 0x00000001050b8824 */ /* 0x000fe200078e0206 */
[----:B------:R-:W-:Y:S01]  /*1160*/  SHF.L.U32 R6, R35, 0x7, RZ ;  /* 0x0000000723067819 */ /* 0x000fe200000006ff */
[----:B------:R-:W-:Y:S01]  /*1170*/  IMAD R5, R36, c[0x0][0x224], R7 ;  /* 0x0000890024057a24 */ /* 0x000fe200078e0207 */
[----:B------:R-:W-:Y:S01]  /*1180*/  ISETP.GT.U32.AND P4, PT, R14, R3, PT ;  /* 0x000000030e00720c */ /* 0x000fe20003f84070 */
[-C--:B------:R-:W-:Y:S01]  /*1190*/  IMAD R7, R19, R12.reuse, RZ ;  /* 0x0000000c13077224 */ /* 0x080fe200078e02ff */
[----:B------:R-:W-:Y:S01]  /*11a0*/  SEL R6, R6, RZ, P1 ;  /* 0x000000ff06067207 */ /* 0x000fe20000800000 */
[----:B------:R-:W-:Y:S01]  /*11b0*/  IMAD.IADD R4, R13, 0x1, R5 ;  /* 0x000000010d047824 */ /* 0x000fe200078e0205 */
[----:B------:R-:W-:Y:S01]  /*11c0*/  SEL R8, R8, RZ, P1 ;  /* 0x000000ff08087207 */ /* 0x000fe20000800000 */
[----:B------:R-:W-:Y:S01]  /*11d0*/  IMAD.WIDE.U32 R12, R18, R12, RZ ;  /* 0x0000000c120c7225 */ /* 0x000fe200078e00ff */
[----:B------:R-:W-:-:S03]  /*11e0*/  IADD3 R6, P1, R10, R6, RZ ;  /* 0x000000060a067210 */ /* 0x000fc60007f3e0ff */
[C---:B------:R-:W-:Y:S01]  /*11f0*/  IMAD R7, R18.reuse, R4, R7 ;  /* 0x0000000412077224 */ /* 0x040fe200078e0207 */
[----:B------:R-:W-:Y:S01]  /*1200*/  IADD3.X R8, R17, R8, RZ, P1, !PT ;  /* 0x0000000811087210 */ /* 0x000fe20000ffe4ff */
[----:B------:R-:W-:Y:S01]  /*1210*/  IMAD.WIDE.U32 R4, R18, R0, RZ ;  /* 0x0000000012047225 */ /* 0x000fe200078e00ff */
[----:B-1----:R-:W-:Y:S02]  /*1220*/  ISETP.NE.AND P1, PT, R21, RZ, PT ;  /* 0x000000ff1500720c */ /* 0x002fe40003f25270 */
[----:B------:R-:W-:Y:S01]  /*1230*/  @!P4 IADD3 R2, R2, 0x1, RZ ;  /* 0x000000010202c810 */ /* 0x000fe20007ffe0ff */
[----:B------:R-:W-:Y:S01]  /*1240*/  @!P4 IMAD.IADD R3, R3, 0x1, -R14 ;  /* 0x000000010303c824 */ /* 0x000fe200078e0a0e */
[----:B------:R-:W-:Y:S01]  /*1250*/  ISETP.NE.AND P4, PT, RZ, c[0x0][0x1c8], PT ;  /* 0x00007200ff007a0c */ /* 0x000fe20003f85270 */
[----:B------:R-:W-:Y:S01]  /*1260*/  IMAD.IADD R15, R13, 0x1, R7 ;  /* 0x000000010d0f7824 */ /* 0x000fe200078e0207 */
[----:B------:R-:W-:Y:S02]  /*1270*/  SEL R21, R30, RZ, P1 ;  /* 0x000000ff1e157207 */ /* 0x000fe40000800000 */
[----:B------:R-:W-:Y:S01]  /*1280*/  ISETP.GE.U32.AND P5, PT, R3, R14, PT ;  /* 0x0000000e0300720c */ /* 0x000fe20003fa6070 */
[----:B------:R-:W-:-:S02]  /*1290*/  IMAD R3, R19, R0, RZ ;  /* 0x0000000013037224 */ /* 0x000fc400078e02ff */
[----:B------:R-:W-:Y:S01]  /*12a0*/  IMAD R14, R19, R6, RZ ;  /* 0x00000006130e7224 */ /* 0x000fe200078e02ff */
[----:B------:R-:W-:Y:S01]  /*12b0*/  SEL R19, R12, R4, !P0 ;  /* 0x000000040c137207 */ /* 0x000fe20004000000 */
[----:B------:R-:W-:Y:S01]  /*12c0*/  @P2 IMAD R4, R35, c[0x0][0x214], RZ ;  /* 0x0000850023042a24 */ /* 0x000fe200078e02ff */
[----:B------:R-:W-:Y:S01]  /*12d0*/  @P0 IADD3 R15, R5, R3, RZ ;  /* 0x00000003050f0210 */ /* 0x000fe20007ffe0ff */
[----:B------:R-:W-:-:S03]  /*12e0*/  IMAD.WIDE.U32 R6, R18, R6, RZ ;  /* 0x0000000612067225 */ /* 0x000fc600078e00ff */
[----:B------:R-:W-:Y:S01]  /*12f0*/  @P2 SEL R3, R4, R0, !P0 ;  /* 0x0000000004032207 */ /* 0x000fe20004000000 */
[----:B------:R-:W-:Y:S02]  /*1300*/  IMAD R12, R18, R8, R14 ;  /* 0x00000008120c7224 */ /* 0x000fe400078e020e */
[----:B------:R-:W-:Y:S01]  /*1310*/  @P5 IADD3 R2, R2, 0x1, RZ ;  /* 0x0000000102025810 */ /* 0x000fe20007ffe0ff */
[----:B------:R-:W-:Y:S02]  /*1320*/  IMAD R4, R16, c[0x0][0x3dc], R31 ;  /* 0x0000f70010047a24 */ /* 0x000fe400078e021f */
[----:B------:R-:W-:Y:S01]  /*1330*/  IMAD R5, R236, c[0x0][0x22c], RZ ;  /* 0x00008b00ec057a24 */ /* 0x000fe200078e02ff */
[----:B------:R-:W-:Y:S01]  /*1340*/  IADD3 R12, R7, R12, RZ ;  /* 0x0000000c070c7210 */ /* 0x000fe20007ffe0ff */
[----:B------:R-:W-:Y:S01]  /*1350*/  IMAD.MOV.U32 R13, RZ, RZ, R2 ;  /* 0x000000ffff0d7224 */ /* 0x000fe200078e0002 */
[----:B------:R-:W-:Y:S01]  /*1360*/  SEL R18, R4, RZ, P1 ;  /* 0x000000ff04127207 */ /* 0x000fe20000800000 */
[----:B------:R-:W-:Y:S01]  /*1370*/  @!P2 IMAD R8, R35, c[0x0][0x1c0], R236 ;  /* 0x000070002308aa24 */ /* 0x000fe200078e02ec */
[----:B------:R-:W-:Y:S01]  /*1380*/  SHF.R.S32.HI R16, RZ, 0x1f, R5 ;  /* 0x0000001fff107819 */ /* 0x000fe20000011405 */
[----:B------:R-:W-:Y:S01]  /*1390*/  @P2 IMAD R14, R236, c[0x0][0x234], R3 ;  /* 0x00008d00ec0e2a24 */ /* 0x000fe200078e0203 */
[----:B------:R-:W-:Y:S01]  /*13a0*/  @!P3 IADD3 R13, -R13, RZ, RZ ;  /* 0x000000ff0d0db210 */ /* 0x000fe20007ffe1ff */
[----:B------:R-:W-:Y:S01]  /*13b0*/  @!P2 IMAD R14, R8, c[0x0][0x214], RZ ;  /* 0x00008500080eaa24 */ /* 0x000fe200078e02ff */
[----:B------:R-:W-:-:S04]  /*13c0*/  @!P4 LOP3.LUT R13, RZ, c[0x0][0x1c8], RZ, 0x33, !PT ;  /* 0x00007200ff0dca12 */ /* 0x000fc800078e33ff */
        /* <DEDUP_REMOVED lines=9> */
.L_x_382:
[----:B------:R-:W-:-:S04]  /*1460*/  IMAD R0, R35, c[0x0][0x1c0], R236 ;  /* 0x0000700023007a24 */ /* 0x000fc800078e02ec */
[----:B------:R-:W-:Y:S02]  /*1470*/  IMAD R8, R0, c[0x0][0x224], RZ ;  /* 0x0000890000087a24 */ /* 0x000fe400078e02ff */
.L_x_383:
        /* <DEDUP_REMOVED lines=24> */
[----:B------:R-:W-:Y:S01]  /*1600*/  IMAD R7, R236, c[0x0][0x37c], R6 ;  /* 0x0000df00ec077a24 */ /* 0x000fe200078e0206 */
[----:B------:R-:W-:Y:S01]  /*1610*/  IADD3.X R9, R18, R9, R15, P2, P0 ;  /* 0x0000000912097210 */ /* 0x000fe200017e040f */
[C---:B------:R-:W-:Y:S01]  /*1620*/  IMAD R12, R4.reuse, c[0x0][0x194], R5 ;  /* 0x00006500040c7a24 */ /* 0x040fe200078e0205 */
[----:B-1----:R-:W-:Y:S01]  /*1630*/  SHF.R.S32.HI R37, RZ, 0x1f, R37 ;  /* 0x0000001fff257819 */ /* 0x002fe20000011425 */
[----:B------:R-:W-:Y:S01]  /*1640*/  IMAD.WIDE.U32 R4, R4, c[0x0][0x190], R202 ;  /* 0x0000640004047a25 */ /* 0x000fe200078e00ca */
[----:B------:R-:W-:-:S02]  /*1650*/  MOV R15, 0x4 ;  /* 0x00000004000f7802 */ /* 0x000fc40000000f00 */
[----:B---3--:R-:W-:Y:S01]  /*1660*/  LEA.HI R37, R37, R38, RZ, 0x5 ;  /* 0x0000002625257211 */ /* 0x008fe200078f28ff */
[----:B------:R-:W-:Y:S01]  /*1670*/  IMAD.WIDE.U32 R2, R236, c[0x0][0x378], R2 ;  /* 0x0000de00ec027a25 */ /* 0x000fe200078e0002 */
[----:B------:R-:W-:Y:S02]  /*1680*/  IADD3 R4, P2, R27, R4, RZ ;  /* 0x000000041b047210 */ /* 0x000fe40007f5e0ff */
[----:B------:R-:W-:Y:S01]  /*1690*/  SHF.R.S32.HI R37, RZ, 0x5, R37 ;  /* 0x00000005ff257819 */ /* 0x000fe20000011425 */
[----:B------:R-:W-:Y:S01]  /*16a0*/  IMAD.IADD R16, R10, 0x1, R8 ;  /* 0x000000010a107824 */ /* 0x000fe200078e0208 */
[----:B------:R-:W-:Y:S01]  /*16b0*/  IADD3 R3, R3, R7, RZ ;  /* 0x0000000703037210 */ /* 0x000fe20007ffe0ff */
[----:B------:R-:W-:Y:S01]  /*16c0*/  IMAD R7, R237, c[0x0][0x1a8], RZ ;  /* 0x00006a00ed077a24 */ /* 0x000fe200078e02ff */
[----:B------:R-:W-:Y:S01]  /*16d0*/  IADD3.X R5, R20, R5, R12, P2, !PT ;  /* 0x0000000514057210 */ /* 0x000fe200017fe40c */
[----:B------:R-:W-:Y:S01]  /*16e0*/  IMAD.WIDE R16, R16, R15, c[0x0][0x3c8] ;  /* 0x0000f20010107625 */ /* 0x000fe200078e020f */
[----:B------:R-:W-:-:S03]  /*16f0*/  LEA.HI.SX32 R10, R22, 0xffffffff, 0x1a ;  /* 0xffffffff160a7811 */ /* 0x000fc600078fd2ff */
[C---:B------:R-:W-:Y:S02]  /*1700*/  IMAD R7, R236.reuse, c[0x0][0x1ac], R7 ;  /* 0x00006b00ec077a24 */ /* 0x040fe400078e0207 */
[----:B------:R-:W-:-:S04]  /*1710*/  IMAD.WIDE.U32 R4, R236, c[0x0][0x1a8], R4 ;  /* 0x00006a00ec047a25 */ /* 0x000fc800078e0004 */
[----:B------:R-:W-:Y:S01]  /*1720*/  IMAD.WIDE.U32 R2, R235, c[0x0][0x370], R2 ;  /* 0x0000dc00eb027a25 */ /* 0x000fe200078e0002 */
[----:B------:R-:W-:-:S03]  /*1730*/  LEA R8, P2, R4, c[0x0][0x160], 0x1 ;  /* 0x0000580004087a11 */ /* 0x000fc600078408ff */
[----:B------:R-:W-:Y:S02]  /*1740*/  IMAD.IADD R12, R5, 0x1, R7 ;  /* 0x00000001050c7824 */ /* 0x000fe400078e0207 */
[----:B------:R-:W-:-:S04]  /*1750*/  IMAD.WIDE R14, R14, R15, c[0x0][0x200] ;  /* 0x000080000e0e7625 */ /* 0x000fc800078e020f */
[----:B--2---:R-:W-:-:S05]  /*1760*/  IMAD R0, R37, R30, R39 ;  /* 0x0000001e25007224 */ /* 0x004fca00078e0227 */
[----:B------:R-:W-:-:S04]  /*1770*/  IADD3 R6, P0, R0, R11, RZ ;  /* 0x0000000b00067210 */ /* 0x000fc80007f1e0ff */
[----:B------:R-:W-:Y:S01]  /*1780*/  LEA.HI.X.SX32 R9, R0, R9, 0x1, P0 ;  /* 0x0000000900097211 */ /* 0x000fe200000f0eff */
[----:B------:R-:W-:Y:S01]  /*1790*/  IMAD R0, R31, c[0x0][0x370], RZ ;  /* 0x0000dc001f007a24 */ /* 0x000fe200078e02ff */
[----:B------:R-:W-:-:S03]  /*17a0*/  LEA R188, P0, R6, c[0x0][0x350], 0x2 ;  /* 0x0000d40006bc7a11 */ /* 0x000fc600078010ff */
[----:B------:R-:W-:Y:S01]  /*17b0*/  IMAD R0, R235, c[0x0][0x374], R0 ;  /* 0x0000dd00eb007a24 */ /* 0x000fe200078e0200 */
[----:B------:R-:W-:Y:S02]  /*17c0*/  LEA.HI.X R189, R6, c[0x0][0x354], R9, 0x2, P0 ;  /* 0x0000d50006bd7a11 */ /* 0x000fe400000f1409 */
[----:B------:R-:W-:Y:S02]  /*17d0*/  LEA R6, P0, R2, c[0x0][0x330], 0x1 ;  /* 0x0000cc0002067a11 */ /* 0x000fe400078008ff */
[----:B------:R-:W-:Y:S02]  /*17e0*/  IADD3 R0, R3, R0, RZ ;  /* 0x0000000003007210 */ /* 0x000fe40007ffe0ff */
        /* <DEDUP_REMOVED lines=43> */
.L_x_386:
[----:B------:R-:W-:Y:S05]  /*1aa0*/  BSYNC B0 ;  /* 0x0000000000007941 */ /* 0x000fea0003800000 */
.L_x_385:
        /* <DEDUP_REMOVED lines=39> */
.L_x_388:
[----:B------:R-:W-:Y:S05]  /*1d20*/  BSYNC B0 ;  /* 0x0000000000007941 */ /* 0x000fea0003800000 */
.L_x_387:
        /* <DEDUP_REMOVED lines=19> */
.L_x_390:
        /* <DEDUP_REMOVED lines=28> */
.L_x_391:
[----:B------:R-:W-:Y:S05]  /*2020*/  BSYNC B0 ;  /* 0x0000000000007941 */ /* 0x000fea0003800000 */
.L_x_389:
        /* <DEDUP_REMOVED lines=17> */
.L_x_393:
        /* <DEDUP_REMOVED lines=38> */
.L_x_394:
[----:B------:R-:W-:Y:S05]  /*23a0*/  BSYNC B0 ;  /* 0x0000000000007941 */ /* 0x000fea0003800000 */
.L_x_392:
[----:B--2---:R-:W2:Y:S01]  /*23b0*/  LDL R12, [R1+0xc] ;  /* 0x00000c00010c7983 */ /* 0x004ea20000100800 */
[----:B------:R-:W-:Y:S01]  /*23c0*/  IMAD R11, R33, -0x40, R198 ;  /* 0xffffffc0210b7824 */ /* 0x000fe200078e02c6 */
[----:B------:R-:W-:Y:S01]  /*23d0*/  MOV R204, 0x7f800000 ;  /* 0x7f80000000cc7802 */ /* 0x000fe20000000f00 */
[----:B------:R-:W-:-:S03]  /*23e0*/  IMAD.MOV.U32 R201, RZ, RZ, 0x7f800000 ;  /* 0x7f800000ffc97424 */ /* 0x000fc600078e00ff */
[----:B------:R-:W-:-:S13]  /*23f0*/  ISETP.GE.AND P6, PT, R235, R11, PT ;  /* 0x0000000beb00720c */ /* 0x000fda0003fc6270 */
[----:B------:R1:W-:Y:S04]  /*2400*/  @P6 STS.128 [R192+0x12000], RZ ;  /* 0x012000ffc0006388 */ /* 0x0003e80000000c00 */
[----:B------:R1:W-:Y:S04]  /*2410*/  @P6 STS.128 [R192+0x14000], RZ ;  /* 0x014000ffc0006388 */ /* 0x0003e80000000c00 */
[----:B------:R1:W-:Y:S01]  /*2420*/  @P6 STS.128 [R192+0x16000], RZ ;  /* 0x016000ffc0006388 */ /* 0x0003e20000000c00 */
[----:B------:R-:W-:Y:S01]  /*2430*/  BSSY B0, `(.L_x_395) ;  /* 0x0000034000007945 */ /* 0x000fe20003800000 */
[C---:B--2---:R-:W-:Y:S01]  /*2440*/  IADD3 R0, R12.reuse, 0x8, RZ ;  /* 0x000000080c007810 */ /* 0x044fe20007ffe0ff */
[----:B------:R-:W-:Y:S01]  /*2450*/  IMAD.SHL.U32 R231, R12, 0x4, RZ ;  /* 0x000000040ce77824 */ /* 0x000fe200078e00ff */
[----:B-1----:R-:W-:-:S02]  /*2460*/  SHF.R.S32.HI R2, RZ, 0x1f, R12 ;  /* 0x0000001fff027819 */ /* 0x002fc4000001140c */
[-C--:B------:R-:W-:Y:S02]  /*2470*/  ISETP.GE.AND P2, PT, R12, R10.reuse, PT ;  /* 0x0000000a0c00720c */ /* 0x080fe40003f46270 */
[----:B------:R-:W-:Y:S02]  /*2480*/  ISETP.GE.AND P1, PT, R0, R10, PT ;  /* 0x0000000a0000720c */ /* 0x000fe40003f26270 */
[----:B------:R-:W-:Y:S02]  /*2490*/  SHF.L.U64.HI R230, R12, 0x2, R2 ;  /* 0x000000020ce67819 */ /* 0x000fe40000010202 */
[----:B------:R-:W-:-:S04]  /*24a0*/  IADD3 R2, P0, R231, R210, RZ ;  /* 0x000000d2e7027210 */ /* 0x000fc80007f1e0ff */
[----:B------:R-:W-:Y:S01]  /*24b0*/  IADD3.X R3, R230, R209, RZ, P0, !PT ;  /* 0x000000d1e6037210 */ /* 0x000fe200007fe4ff */
[----:B------:R-:W-:-:S04]  /*24c0*/  IMAD R0, R23, c[0x0][0x198], RZ ;  /* 0x0000660017007a24 */ /* 0x000fc800078e02ff */
[----:B------:R1:W5:Y:S04]  /*24d0*/  @!P2 LDG.E R201, [R2.64] ;  /* 0x0000000602c9a981 */ /* 0x000368000c1e1900 */
[----:B------:R1:W5:Y:S01]  /*24e0*/  @!P1 LDG.E R204, [R2.64+0x20] ;  /* 0x0000200602cc9981 */ /* 0x000362000c1e1900 */
[C---:B------:R-:W-:Y:S02]  /*24f0*/  IMAD R0, R34.reuse, c[0x0][0x19c], R0 ;  /* 0x0000670022007a24 */ /* 0x040fe400078e0200 */
[----:B-1----:R-:W-:-:S05]  /*2500*/  IMAD.WIDE.U32 R2, R34, c[0x0][0x198], R202 ;  /* 0x0000660022027a25 */ /* 0x002fca00078e00ca */
[----:B------:R-:W-:-:S04]  /*2510*/  IADD3 R4, P0, R25, R2, RZ ;  /* 0x0000000219047210 */ /* 0x000fc80007f1e0ff */
[----:B------:R-:W-:Y:S01]  /*2520*/  IADD3.X R5, R26, R3, R0, P0, !PT ;  /* 0x000000031a057210 */ /* 0x000fe200007fe400 */
[----:B------:R-:W-:-:S04]  /*2530*/  IMAD R0, R24, c[0x0][0x1b0], RZ ;  /* 0x00006c0018007a24 */ /* 0x000fc800078e02ff */
[C---:B------:R-:W-:Y:S02]  /*2540*/  IMAD R0, R13.reuse, c[0x0][0x1b4], R0 ;  /* 0x00006d000d007a24 */ /* 0x040fe400078e0200 */
[----:B------:R-:W-:-:S04]  /*2550*/  IMAD.WIDE.U32 R4, R13, c[0x0][0x1b0], R4 ;  /* 0x00006c000d047a25 */ /* 0x000fc800078e0004 */
[----:B------:R-:W-:Y:S01]  /*2560*/  IMAD.IADD R10, R5, 0x1, R0 ;  /* 0x00000001050a7824 */ /* 0x000fe200078e0200 */
        /* <DEDUP_REMOVED lines=32> */
.L_x_396:
[----:B------:R-:W-:Y:S05]  /*2770*/  BSYNC B0 ;  /* 0x0000000000007941 */ /* 0x000fea0003800000 */
.L_x_395:
        /* <DEDUP_REMOVED lines=12> */
[----:B-1----:R-:W-:-:S04]  /*2840*/  IMAD.WIDE.U32 R6, R0, c[0x0][0x198], R4 ;  /* 0x0000660000067a25 */ /* 0x002fc800078e0004 */
        /* <DEDUP_REMOVED lines=25> */
.L_x_398:
[----:B------:R-:W-:Y:S05]  /*29e0*/  BSYNC B0 ;  /* 0x0000000000007941 */ /* 0x000fea0003800000 */
.L_x_397:
[----:B------:R1:W-:Y:S02]  /*29f0*/  @P6 STS.128 [R192+0x18000], RZ ;  /* 0x018000ffc0006388 */ /* 0x0003e40000000c00 */
[----:B-1----:R-:W-:Y:S01]  /*2a00*/  IMAD.WIDE.U32 R2, R34, c[0x0][0x1a0], R202 ;  /* 0x0000680022027a25 */ /* 0x002fe200078e00ca */
[----:B------:R-:W-:Y:S01]  /*2a10*/  BSSY B0, `(.L_x_399) ;  /* 0x000002b000007945 */ /* 0x000fe20003800000 */
[----:B------:R1:W-:Y:S02]  /*2a20*/  @P6 STS.128 [R192+0x1a000], RZ ;  /* 0x01a000ffc0006388 */ /* 0x0003e40000000c00 */
[----:B------:R-:W-:Y:S01]  /*2a30*/  IMAD R0, R23, c[0x0][0x1a0], RZ ;  /* 0x0000680017007a24 */ /* 0x000fe200078e02ff */
[----:B------:R-:W-:Y:S01]  /*2a40*/  IADD3 R4, P0, R28, R2, RZ ;  /* 0x000000021c047210 */ /* 0x000fe20007f1e0ff */
[----:B------:R1:W-:Y:S02]  /*2a50*/  @P6 STS.128 [R192+0x1c000], RZ ;  /* 0x01c000ffc0006388 */ /* 0x0003e40000000c00 */
        /* <DEDUP_REMOVED lines=38> */
.L_x_400:
[----:B------:R-:W-:Y:S05]  /*2cc0*/  BSYNC B0 ;  /* 0x0000000000007941 */ /* 0x000fea0003800000 */
.L_x_399:
        /* <DEDUP_REMOVED lines=37> */
.L_x_402:
[----:B------:R-:W-:Y:S05]  /*2f20*/  BSYNC B0 ;  /* 0x0000000000007941 */ /* 0x000fea0003800000 */
.L_x_401:
[----:B------:R-:W-:Y:S01]  /*2f30*/  ISETP.NE.U32.AND P1, PT, RZ, c[0x0][0x318], PT ;  /* 0x0000c600ff007a0c */ /* 0x000fe20003f25070 */
[----:B-12---:R-:W2:Y:S03]  /*2f40*/  LDL R6, [R1+0x1c] ;  /* 0x00001c0001067983 */ /* 0x006ea60000100800 */
[----:B------:R-:W-:Y:S01]  /*2f50*/  ISETP.NE.AND.EX P1, PT, RZ, c[0x0][0x31c], PT, P1 ;  /* 0x0000c700ff007a0c */ /* 0x000fe20003f25310 */
[----:B---3--:R-:W3:Y:S04]  /*2f60*/  LDL R7, [R1+0x18] ;  /* 0x0000180001077983 */ /* 0x008ee80000100800 */
[----:B------:R-:W0:Y:S08]  /*2f70*/  LDGDEPBAR ;  /* 0x00000000000079af */ /* 0x000e300000000000 */
[----:B------:R-:W-:-:S02]  /*2f80*/  @P1 IMAD R0, R36, c[0x0][0x320], RZ ;  /* 0x0000c80024001a24 */ /* 0x000fc400078e02ff */
[----:B------:R-:W-:-:S04]  /*2f90*/  @P1 IMAD.WIDE.U32 R2, R35, c[0x0][0x320], R236 ;  /* 0x0000c80023021a25 */ /* 0x000fc800078e00ec */
[----:B------:R-:W-:Y:S01]  /*2fa0*/  @P1 IMAD R0, R35, c[0x0][0x324], R0 ;  /* 0x0000c90023001a24 */ /* 0x000fe200078e0200 */
[----:B------:R-:W-:-:S03]  /*2fb0*/  @P1 LEA R4, P0, R2, c[0x0][0x318], 0x2 ;  /* 0x0000c60002041a11 */ /* 0x000fc600078010ff */
[----:B------:R-:W-:-:S05]  /*2fc0*/  @P1 IMAD.IADD R0, R3, 0x1, R0 ;  /* 0x0000000103001824 */ /* 0x000fca00078e0200 */
[----:B------:R-:W-:-:S05]  /*2fd0*/  @P1 LEA.HI.X R5, R2, c[0x0][0x31c], R0, 0x2, P0 ;  /* 0x0000c70002051a11 */ /* 0x000fca00000f1400 */
[----:B----4-:R1:W4:Y:S01]  /*2fe0*/  @P1 LDG.E R4, [R4.64] ;  /* 0x0000000604041981 */ /* 0x010322000c1e1900 */
[----:B------:R-:W-:Y:S01]  /*2ff0*/  IADD3 R0, R34, 0x40, RZ ;  /* 0x0000004022007810 */ /* 0x000fe20007ffe0ff */
[----:B------:R-:W4:Y:S03]  /*3000*/  @P1 MUFU.RCP R2, c[0x0][0x238] ;  /* 0x00008e0000021b08 */ /* 0x000f260000001000 */
[----:B------:R-:W-:Y:S01]  /*3010*/  ISETP.GE.AND P0, PT, R0, R198, PT ;  /* 0x000000c60000720c */ /* 0x000fe20003f06270 */
[----:B------:R-:W-:-:S04]  /*3020*/  IMAD.MOV.U32 R0, RZ, RZ, c[0x0][0x22c] ;  /* 0x00008b00ff007624 */ /* 0x000fc800078e00ff */
[----:B------:R-:W-:-:S04]  /*3030*/  IMAD R0, R0, c[0x0][0x1c0], RZ ;  /* 0x0000700000007a24 */ /* 0x000fc800078e02ff */
[C---:B------:R-:W-:Y:S01]  /*3040*/  IMAD.SHL.U32 R233, R0.reuse, 0x10, RZ ;  /* 0x0000001000e97824 */ /* 0x040fe200078e00ff */
[----:B------:R-:W-:Y:S01]  /*3050*/  SHF.L.U32 R199, R0, 0x3, RZ ;  /* 0x0000000300c77819 */ /* 0x000fe200000006ff */
[----:B------:R-:W-:-:S03]  /*3060*/  IMAD.MOV.U32 R191, RZ, RZ, RZ ;  /* 0x000000ffffbf7224 */ /* 0x000fc600078e00ff */
[C---:B------:R-:W-:Y:S02]  /*3070*/  IADD3 R3, R233.reuse, 0x80, RZ ;  /* 0x00000080e9037810 */ /* 0x040fe40007ffe0ff */
[----:B-1----:R-:W-:-:S03]  /*3080*/  IADD3 R5, R233, 0x40, RZ ;  /* 0x00000040e9057810 */ /* 0x002fc60007ffe0ff */
[C---:B------:R-:W-:Y:S01]  /*3090*/  IMAD.IADD R249, R199.reuse, 0x1, R3 ;  /* 0x00000001c7f97824 */ /* 0x040fe200078e0203 */
[----:B------:R-:W-:Y:S01]  /*30a0*/  IADD3 R251, R199, R5, RZ ;  /* 0x00000005c7fb7210 */ /* 0x000fe20007ffe0ff */
[C---:B------:R-:W-:Y:S01]  /*30b0*/  IMAD.SHL.U32 R176, R187.reuse, 0x2, RZ ;  /* 0x00000002bbb07824 */ /* 0x040fe200078e00ff */
[----:B------:R-:W-:Y:S02]  /*30c0*/  IADD3 R168, R186, 0x3000, RZ ;  /* 0x00003000baa87810 */ /* 0x000fe40007ffe0ff */
[----:B------:R-:W-:Y:S02]  /*30d0*/  MOV R180, 0x40 ;  /* 0x0000004000b47802 */ /* 0x000fe40000000f00 */
[----:B------:R-:W-:Y:S02]  /*30e0*/  IADD3 R175, R187, 0x3000, RZ ;  /* 0x00003000bbaf7810 */ /* 0x000fe40007ffe0ff */
[----:B------:R-:W-:Y:S02]  /*30f0*/  SEL R168, R168, R186, !P3 ;  /* 0x000000baa8a87207 */ /* 0x000fe40005800000 */
[----:B------:R-:W-:Y:S01]  /*3100*/  SEL R175, R175, R187, !P3 ;  /* 0x000000bbafaf7207 */ /* 0x000fe20005800000 */
        /* <DEDUP_REMOVED lines=49> */
[----:B------:R-:W-:Y:S01]  /*3420*/  SHF.L.U32 R175, R175, 0x1, RZ ;  /* 0x00000001afaf7819 */ /* 0x000fe200000006ff */
[----:B--2---:R-:W-:Y:S01]  /*3430*/  IMAD R232, R33, 0x40, R6 ;  /* 0x0000004021e87824 */ /* 0x004fe200078e0206 */
[----:B------:R-:W-:-:S05]  /*3440*/  IADD3 R6, R233, 0x20, RZ ;  /* 0x00000020e9067810 */ /* 0x000fca0007ffe0ff */
[----:B------:R-:W-:-:S05]  /*3450*/  IMAD.IADD R252, R199, 0x1, R6 ;  /* 0x00000001c7fc7824 */ /* 0x000fca00078e0206 */
[----:B------:R-:W-:-:S05]  /*3460*/  IADD3 R5, R199, R252, RZ ;  /* 0x000000fcc7057210 */ /* 0x000fca0007ffe0ff */
[----:B------:R-:W-:Y:S01]  /*3470*/  IMAD.IADD R224, R199, 0x1, R5 ;  /* 0x00000001c7e07824 */ /* 0x000fe200078e0205 */
[----:B------:R-:W-:Y:S01]  /*3480*/  IADD3 R68, -R68, R12, -R232 ;  /* 0x0000000c44447210 */ /* 0x000fe20007ffe9e8 */
[----:B----4-:R-:W-:Y:S01]  /*3490*/  @P1 FMUL.FTZ R191, R4, R2 ;  /* 0x0000000204bf1220 */ /* 0x010fe20000410000 */
[C---:B------:R-:W-:Y:S02]  /*34a0*/  IADD3 R4, R233.reuse, 0x60, RZ ;  /* 0x00000060e9047810 */ /* 0x040fe40007ffe0ff */
[----:B------:R-:W-:-:S03]  /*34b0*/  IADD3 R2, R233, 0xa0, RZ ;  /* 0x000000a0e9027810 */ /* 0x000fc60007ffe0ff */
[C---:B------:R-:W-:Y:S02]  /*34c0*/  IMAD.IADD R250, R199.reuse, 0x1, R4 ;  /* 0x00000001c7fa7824 */ /* 0x040fe400078e0204 */
[----:B------:R-:W-:Y:S01]  /*34d0*/  IMAD.IADD R248, R199, 0x1, R2 ;  /* 0x00000001c7f87824 */ /* 0x000fe200078e0202 */
[----:B---3--:R-:W-:Y:S01]  /*34e0*/  R2P PR, R7, 0x6 ;  /* 0x0000000607007804 */ /* 0x008fe20000000000 */
[C---:B------:R-:W-:Y:S01]  /*34f0*/  IMAD.IADD R4, R199.reuse, 0x1, R251 ;  /* 0x00000001c7047824 */ /* 0x040fe200078e02fb */
[C---:B------:R-:W-:Y:S01]  /*3500*/  IADD3 R2, R199.reuse, R249, RZ ;  /* 0x000000f9c7027210 */ /* 0x040fe20007ffe0ff */
[C---:B------:R-:W-:Y:S02]  /*3510*/  IMAD.IADD R3, R199.reuse, 0x1, R250 ;  /* 0x00000001c7037824 */ /* 0x040fe400078e02fa */
[----:B------:R-:W-:Y:S01]  /*3520*/  IMAD.IADD R0, R199, 0x1, R248 ;  /* 0x00000001c7007824 */ /* 0x000fe200078e02f8 */
[----:B------:R-:W-:Y:S01]  /*3530*/  SEL R185, R185, 0xffffffe0, !P1 ;  /* 0xffffffe0b9b97807 */ /* 0x000fe20004800000 */
[C---:B------:R-:W-:Y:S01]  /*3540*/  IMAD.IADD R220, R199.reuse, 0x1, R3 ;  /* 0x00000001c7dc7824 */ /* 0x040fe200078e0203 */
[C---:B------:R-:W-:Y:S01]  /*3550*/  IADD3 R222, R199.reuse, R4, RZ ;  /* 0x00000004c7de7210 */ /* 0x040fe20007ffe0ff */
[C---:B------:R-:W-:Y:S01]  /*3560*/  IMAD.IADD R218, R199.reuse, 0x1, R2 ;  /* 0x00000001c7da7824 */ /* 0x040fe200078e0202 */
[C---:B------:R-:W-:Y:S01]  /*3570*/  IADD3 R216, R199.reuse, R0, RZ ;  /* 0x00000000c7d87210 */ /* 0x040fe20007ffe0ff */
[C---:B------:R-:W-:Y:S01]  /*3580*/  IMAD.IADD R223, R199.reuse, 0x1, R224 ;  /* 0x00000001c7df7824 */ /* 0x040fe200078e02e0 */
[----:B------:R-:W-:Y:S01]  /*3590*/  SEL R180, R180, 0xffffffc0, !P2 ;  /* 0xffffffc0b4b47807 */ /* 0x000fe20005000000 */
[C---:B------:R-:W-:Y:S01]  /*35a0*/  IMAD.IADD R217, R199.reuse, 0x1, R218 ;  /* 0x00000001c7d97824 */ /* 0x040fe200078e02da */
[----:B------:R-:W-:Y:S01]  /*35b0*/  IADD3 R219, R199, R220, RZ ;  /* 0x000000dcc7db7210 */ /* 0x000fe20007ffe0ff */
[----:B------:R-:W-:-:S02]  /*35c0*/  IMAD.IADD R182, R181, 0x1, R185 ;  /* 0x00000001b5b67824 */ /* 0x000fc400078e02b9 */
[----:B------:R-:W-:Y:S02]  /*35d0*/  IMAD.IADD R177, R185, 0x1, R176 ;  /* 0x00000001b9b17824 */ /* 0x000fe400078e02b0 */
[C---:B------:R-:W-:Y:S02]  /*35e0*/  IMAD.IADD R221, R199.reuse, 0x1, R222 ;  /* 0x00000001c7dd7824 */ /* 0x040fe400078e02de */
[C---:B------:R-:W-:Y:S01]  /*35f0*/  IMAD.IADD R215, R199.reuse, 0x1, R216 ;  /* 0x00000001c7d77824 */ /* 0x040fe200078e02d8 */
[----:B------:R-:W-:Y:S01]  /*3600*/  CS2R R32, SRZ ;  /* 0x0000000000207805 */ /* 0x000fe2000001ff00 */
[----:B------:R-:W-:Y:S01]  /*3610*/  IMAD.IADD R247, R68, 0x1, R198 ;  /* 0x0000000144f77824 */ /* 0x000fe200078e02c6 */
[----:B------:R-:W-:Y:S01]  /*3620*/  @P0 IADD3 R246, R232, 0x19, RZ ;  /* 0x00000019e8f60810 */ /* 0x000fe20007ffe0ff */
[----:B------:R-:W-:Y:S01]  /*3630*/  IMAD.IADD R179, R180, 0x1, R176 ;  /* 0x00000001b4b37824 */ /* 0x000fe200078e02b0 */
[----:B------:R-:W-:Y:S01]  /*3640*/  @P0 IADD3 R245, R232, 0x18, RZ ;  /* 0x00000018e8f50810 */ /* 0x000fe20007ffe0ff */
[----:B------:R-:W-:Y:S01]  /*3650*/  IMAD.IADD R184, R180, 0x1, R182 ;  /* 0x00000001b4b87824 */ /* 0x000fe200078e02b6 */
[----:B------:R-:W-:Y:S01]  /*3660*/  @P0 IADD3 R244, R232, 0x11, RZ ;  /* 0x00000011e8f40810 */ /* 0x000fe20007ffe0ff */
[----:B------:R-:W-:Y:S01]  /*3670*/  IMAD.IADD R178, R180, 0x1, R177 ;  /* 0x00000001b4b27824 */ /* 0x000fe200078e02b1 */
[C---:B------:R-:W-:Y:S01]  /*3680*/  @P0 IADD3 R243, R232.reuse, 0x10, RZ ;  /* 0x00000010e8f30810 */ /* 0x040fe20007ffe0ff */
[C---:B------:R-:W-:Y:S01]  /*3690*/  IMAD.IADD R228, R199.reuse, 0x1, R221 ;  /* 0x00000001c7e47824 */ /* 0x040fe200078e02dd */
[C---:B------:R-:W-:Y:S01]  /*36a0*/  @P0 IADD3 R242, R232.reuse, 0x9, RZ ;  /* 0x00000009e8f20810 */ /* 0x040fe20007ffe0ff */
[C---:B------:R-:W-:Y:S01]  /*36b0*/  IMAD.IADD R227, R199.reuse, 0x1, R219 ;  /* 0x00000001c7e37824 */ /* 0x040fe200078e02db */
[C---:B------:R-:W-:Y:S01]  /*36c0*/  @P0 IADD3 R241, R232.reuse, 0x8, RZ ;  /* 0x00000008e8f10810 */ /* 0x040fe20007ffe0ff */
[----:B------:R-:W-:Y:S01]  /*36d0*/  IMAD.IADD R225, R199, 0x1, R215 ;  /* 0x00000001c7e17824 */ /* 0x000fe200078e02d7 */
[----:B------:R-:W-:-:S02]  /*36e0*/  @P0 IADD3 R240, R232, 0x1, RZ ;  /* 0x00000001e8f00810 */ /* 0x000fc40007ffe0ff */
[----:B------:R-:W-:Y:S02]  /*36f0*/  IADD3 R183, R181, R180, RZ ;  /* 0x000000b4b5b77210 */ /* 0x000fe40007ffe0ff */
[C---:B------:R-:W-:Y:S02]  /*3700*/  IADD3 R229, R199.reuse, R223, RZ ;  /* 0x000000dfc7e57210 */ /* 0x040fe40007ffe0ff */
[----:B------:R-:W-:Y:S02]  /*3710*/  IADD3 R226, R199, R217, RZ ;  /* 0x000000d9c7e27210 */ /* 0x000fe40007ffe0ff */
.L_x_405:
[----:B------:R-:W0:Y:S01]  /*3720*/  LDGDEPBAR ;  /* 0x00000000000079af */ /* 0x000e220000000000 */
[C---:B------:R-:W-:Y:S01]  /*3730*/  IMAD.IADD R0, R175.reuse, 0x1, R185 ;  /* 0x00000001af007824 */ /* 0x040fe200078e02b9 */
[----:B------:R-:W-:Y:S02]  /*3740*/  IADD3 R2, R175, R180, RZ ;  /* 0x000000b4af027210 */ /* 0x000fe40007ffe0ff */
[----:B------:R-:W-:Y:S01]  /*3750*/  MOV R96, c[0x0][0x22c] ;  /* 0x00008b0000607a02 */ /* 0x000fe20000000f00 */
[----:B------:R-:W-:Y:S01]  /*3760*/  IMAD.IADD R3, R0, 0x1, R180 ;  /* 0x0000000100037824 */ /* 0x000fe200078e02b4 */
[----:B------:R-:W-:Y:S03]  /*3770*/  ISETP.GE.AND P6, PT, R200, 0x1, PT ;  /* 0x00000001c800780c */ /* 0x000fe60003fc6270 */
[----:B------:R-:W-:Y:S04]  /*3780*/  IMAD R96, R96, c[0x0][0x1c0], RZ ;  /* 0x0000700060607a24 */ /* 0x000fe800078e02ff */
[----:B------:R-:W-:Y:S01]  /*3790*/  IMAD.U32 R96, R96, -0x40, RZ ;  /* 0xffffffc060607824 */ /* 0x000fe200078e00ff */
[----:B------:R-:W-:Y:S04]  /*37a0*/  DEPBAR.LE SB0, 0x0 ;  /* 0x000080000000791a */ /* 0x000fe80000000000 */
[----:B------:R-:W-:Y:S06]  /*37b0*/  BAR.SYNC.DEFER_BLOCKING 0x0 ;  /* 0x0000000000007b1d */ /* 0x000fec0000010000 */
[----:B------:R-:W-:Y:S06]  /*37c0*/  LDSM.16.M88.4 R16, [R175] ;  /* 0x00000000af10783b */ /* 0x000fec0000000200 */
[----:B------:R-:W1:Y:S06]  /*37d0*/  LDSM.16.M88.4 R8, [R169+0x12000] ;  /* 0x01200000a908783b */ /* 0x000e6c0000000200 */
[----:B------:R-:W2:Y:S06]  /*37e0*/  LDSM.16.M88.4 R68, [R169+0x12800] ;  /* 0x01280000a944783b */ /* 0x000eac0000000200 */
[----:B------:R-:W-:Y:S06]  /*37f0*/  LDSM.16.M88.4 R72, [R0] ;  /* 0x000000000048783b */ /* 0x000fec0000000200 */
[----:B------:R-:W3:Y:S06]  /*3800*/  LDSM.16.M88.4 R76, [R170+0x12000] ;  /* 0x01200000aa4c783b */ /* 0x000eec0000000200 */
[----:B------:R-:W4:Y:S06]  /*3810*/  LDSM.16.M88.4 R80, [R170+0x12800] ;  /* 0x01280000aa50783b */ /* 0x000f2c0000000200 */
[----:B------:R-:W-:Y:S06]  /*3820*/  LDSM.16.M88.4 R84, [R172+0x12000] ;  /* 0x01200000ac54783b */ /* 0x000fec0000000200 */
[----:B------:R-:W-:Y:S01]  /*3830*/  LDSM.16.M88.4 R88, [R172+0x12800] ;  /* 0x01280000ac58783b */ /* 0x000fe20000000200 */
[C---:B-1----:R-:W-:Y:S08]  /*3840*/  HMMA.16816.F32 R4, R16.reuse, R8, RZ ;  /* 0x000000081004723c */ /* 0x042ff000000018ff */
[C---:B------:R-:W-:Y:S08]  /*3850*/  HMMA.16816.F32 R8, R16.reuse, R10, RZ ;  /* 0x0000000a1008723c */ /* 0x040ff000000018ff */
[C---:B--2---:R-:W-:Y:S08]  /*3860*/  HMMA.16816.F32 R12, R16.reuse, R68, RZ ;  /* 0x00000044100c723c */ /* 0x044ff000000018ff */
[----:B------:R-:W-:Y:S01]  /*3870*/  HMMA.16816.F32 R16, R16, R70, RZ ;  /* 0x000000461010723c */ /* 0x000fe200000018ff */
[----:B------:R-:W1:Y:S07]  /*3880*/  LDSM.16.M88.4 R68, [R2] ;  /* 0x000000000244783b */ /* 0x000e6e0000000200 */
[C---:B---3--:R-:W-:Y:S08]  /*3890*/  HMMA.16816.F32 R4, R72.reuse, R76, R4 ;  /* 0x0000004c4804723c */ /* 0x048ff00000001804 */
[C---:B------:R-:W-:Y:S01]  /*38a0*/  HMMA.16816.F32 R8, R72.reuse, R78, R8 ;  /* 0x0000004e4808723c */ /* 0x040fe20000001808 */
[----:B------:R-:W-:Y:S07]  /*38b0*/  LDSM.16.M88.4 R76, [R171+0x12000] ;  /* 0x01200000ab4c783b */ /* 0x000fee0000000200 */
[C---:B----4-:R-:W-:Y:S08]  /*38c0*/  HMMA.16816.F32 R12, R72.reuse, R80, R12 ;  /* 0x00000050480c723c */ /* 0x050ff0000000180c */
[----:B------:R-:W-:Y:S01]  /*38d0*/  HMMA.16816.F32 R16, R72, R82, R16 ;  /* 0x000000524810723c */ /* 0x000fe20000001810 */
[----:B------:R-:W2:Y:S06]  /*38e0*/  LDSM.16.M88.4 R72, [R3] ;  /* 0x000000000348783b */ /* 0x000eac0000000200 */
[----:B------:R-:W3:Y:S01]  /*38f0*/  LDSM.16.M88.4 R80, [R171+0x12800] ;  /* 0x01280000ab50783b */ /* 0x000ee20000000200 */
[C---:B-1----:R-:W-:Y:S08]  /*3900*/  HMMA.16816.F32 R4, R68.reuse, R84, R4 ;  /* 0x000000544404723c */ /* 0x042ff00000001804 */
[C---:B------:R-:W-:Y:S01]  /*3910*/  HMMA.16816.F32 R8, R68.reuse, R86, R8 ;  /* 0x000000564408723c */ /* 0x040fe20000001808 */
[----:B------:R-:W-:Y:S07]  /*3920*/  LDSM.16.M88.4 R84, [R169+0x14000] ;  /* 0x01400000a954783b */ /* 0x000fee0000000200 */
[C---:B------:R-:W-:Y:S08]  /*3930*/  HMMA.16816.F32 R12, R68.reuse, R88, R12 ;  /* 0x00000058440c723c */ /* 0x040ff0000000180c */
[----:B------:R-:W-:Y:S01]  /*3940*/  HMMA.16816.F32 R16, R68, R90, R16 ;  /* 0x0000005a4410723c */ /* 0x000fe20000001810 */
[----:B------:R-:W1:Y:S06]  /*3950*/  LDSM.16.M88.4 R68, [R175+0x2000] ;  /* 0x00200000af44783b */ /* 0x000e6c0000000200 */
[----:B------:R-:W4:Y:S01]  /*3960*/  LDSM.16.M88.4 R88, [R169+0x14800] ;  /* 0x01480000a958783b */ /* 0x000f220000000200 */
[C---:B--2---:R-:W-:Y:S08]  /*3970*/  HMMA.16816.F32 R4, R72.reuse, R76, R4 ;  /* 0x0000004c4804723c */ /* 0x044ff00000001804 */
[C---:B------:R-:W-:Y:S01]  /*3980*/  HMMA.16816.F32 R8, R72.reuse, R78, R8 ;  /* 0x0000004e4808723c */ /* 0x040fe20000001808 */
[----:B------:R-:W-:Y:S07]  /*3990*/  LDSM.16.M88.4 R76, [R170+0x14000] ;  /* 0x01400000aa4c783b */ /* 0x000fee0000000200 */
[C---:B---3--:R-:W-:Y:S08]  /*39a0*/  HMMA.16816.F32 R12, R72.reuse, R80, R12 ;  /* 0x00000050480c723c */ /* 0x048ff0000000180c */
[----:B------:R-:W-:Y:S01]  /*39b0*/  HMMA.16816.F32 R16, R72, R82, R16 ;  /* 0x000000524810723c */ /* 0x000fe20000001810 */
[----:B------:R-:W2:Y:S06]  /*39c0*/  LDSM.16.M88.4 R72, [R0+0x2000] ;  /* 0x002000000048783b */ /* 0x000eac0000000200 */
[----:B------:R-:W3:Y:S01]  /*39d0*/  LDSM.16.M88.4 R80, [R170+0x14800] ;  /* 0x01480000aa50783b */ /* 0x000ee20000000200 */
[C---:B-1----:R-:W-:Y:S08]  /*39e0*/  HMMA.16816.F32 R4, R68.reuse, R84, R4 ;  /* 0x000000544404723c */ /* 0x042ff00000001804 */
[C---:B------:R-:W-:Y:S01]  /*39f0*/  HMMA.16816.F32 R8, R68.reuse, R86, R8 ;  /* 0x000000564408723c */ /* 0x040fe20000001808 */
[----:B------:R-:W-:Y:S07]  /*3a00*/  LDSM.16.M88.4 R84, [R172+0x14000] ;  /* 0x01400000ac54783b */ /* 0x000fee0000000200 */
[C---:B----4-:R-:W-:Y:S08]  /*3a10*/  HMMA.16816.F32 R12, R68.reuse, R88, R12 ;  /* 0x00000058440c723c */ /* 0x050ff0000000180c */
        /* <DEDUP_REMOVED lines=16> */
[----:B------:R-:W-:Y:S01]  /*3b20*/  LDSM.16.M88.4 R88, [R170+0x16800] ;  /* 0x01680000aa58783b */ /* 0x000fe20000000200 */
[C---:B--2---:R-:W-:Y:S08]  /*3b30*/  HMMA.16816.F32 R4, R72.reuse, R76, R4 ;  /* 0x0000004c4804723c */ /* 0x044ff00000001804 */
[C---:B------:R-:W-:Y:S01]  /*3b40*/  HMMA.16816.F32 R8, R72.reuse, R78, R8 ;  /* 0x0000004e4808723c */ /* 0x040fe20000001808 */
[----:B------:R-:W2:Y:S07]  /*3b50*/  LDSM.16.M88.4 R76, [R169+0x16800] ;  /* 0x01680000a94c783b */ /* 0x000eae0000000200 */
[C---:B---3--:R-:W-:Y:S08]  /*3b60*/  HMMA.16816.F32 R12, R72.reuse, R80, R12 ;  /* 0x00000050480c723c */ /* 0x048ff0000000180c */
[----:B------:R-:W-:Y:S01]  /*3b70*/  HMMA.16816.F32 R16, R72, R82, R16 ;  /* 0x000000524810723c */ /* 0x000fe20000001810 */
[----:B------:R3:W-:Y:S06]  /*3b80*/  LDSM.16.M88.4 R72, [R0+0x4000] ;  /* 0x004000000048783b */ /* 0x0007ec0000000200 */
[----:B------:R-:W4:Y:S01]  /*3b90*/  LDSM.16.M88.4 R80, [R170+0x16000] ;  /* 0x01600000aa50783b */ /* 0x000f220000000200 */
[C---:B-1----:R-:W-:Y:S08]  /*3ba0*/  HMMA.16816.F32 R4, R68.reuse, R84, R4 ;  /* 0x000000544404723c */ /* 0x042ff00000001804 */
[C---:B------:R-:W-:Y:S04]  /*3bb0*/  HMMA.16816.F32 R8, R68.reuse, R86, R8 ;  /* 0x000000564408723c */ /* 0x040fe80000001808 */
[----:B---3--:R-:W-:Y:S04]  /*3bc0*/  LEA R0, R200, R247, 0x6 ;  /* 0x000000f7c8007211 */ /* 0x008fe800078e30ff */
[C---:B--2---:R-:W-:Y:S04]  /*3bd0*/  HMMA.16816.F32 R12, R68.reuse, R76, R12 ;  /* 0x0000004c440c723c */ /* 0x044fe8000000180c */
[----:B------:R-:W-:Y:S04]  /*3be0*/  IABS R84, R0 ;  /* 0x0000000000547213 */ /* 0x000fe80000000000 */
[----:B------:R-:W-:Y:S01]  /*3bf0*/  HMMA.16816.F32 R16, R68, R78, R16 ;  /* 0x0000004e4410723c */ /* 0x000fe20000001810 */
[----:B------:R1:W-:Y:S01]  /*3c00*/  LDSM.16.M88.4 R68, [R2+0x4000] ;  /* 0x004000000244783b */ /* 0x0003e20000000200 */
[----:B------:R2:W-:Y:S05]  /*3c10*/  I2F R92, R84 ;  /* 0x00000054005c7306 */ /* 0x0005ea0000201400 */
[----:B------:R-:W3:Y:S01]  /*3c20*/  LDSM.16.M88.4 R76, [R172+0x16000] ;  /* 0x01600000ac4c783b */ /* 0x000ee20000000200 */
[C---:B----4-:R-:W-:Y:S08]  /*3c30*/  HMMA.16816.F32 R4, R72.reuse, R80, R4 ;  /* 0x000000504804723c */ /* 0x050ff00000001804 */
[C---:B------:R-:W-:Y:S01]  /*3c40*/  HMMA.16816.F32 R8, R72.reuse, R82, R8 ;  /* 0x000000524808723c */ /* 0x040fe20000001808 */
[----:B------:R-:W4:Y:S03]  /*3c50*/  LDSM.16.M88.4 R80, [R172+0x16800] ;  /* 0x01680000ac50783b */ /* 0x000f260000000200 */
[----:B-1----:R-:W-:Y:S03]  /*3c60*/  IADD3 R2, R0, -0x1, RZ ;  /* 0xffffffff00027810 */ /* 0x002fe60007ffe0ff */
[----:B--2---:R-:W-:Y:S01]  /*3c70*/  LDSM.16.M88.4 R84, [R171+0x16000] ;  /* 0x01600000ab54783b */ /* 0x004fe20000000200 */
[C---:B------:R-:W-:Y:S03]  /*3c80*/  HMMA.16816.F32 R12, R72.reuse, R88, R12 ;  /* 0x00000058480c723c */ /* 0x040fe6000000180c */
[----:B------:R-:W-:Y:S04]  /*3c90*/  ISETP.GE.AND P2, PT, R2, RZ, PT ;  /* 0x000000ff0200720c */ /* 0x000fe80003f46270 */
[C---:B------:R-:W-:Y:S01]  /*3ca0*/  IADD3 R89, R0.reuse, 0x8, RZ ;  /* 0x0000000800597810 */ /* 0x040fe20007ffe0ff */
[----:B------:R-:W-:Y:S01]  /*3cb0*/  HMMA.16816.F32 R16, R72, R90, R16 ;  /* 0x0000005a4810723c */ /* 0x000fe20000001810 */
[----:B------:R1:W2:Y:S02]  /*3cc0*/  LDSM.16.M88.4 R72, [R3+0x4000] ;  /* 0x004000000348783b */ /* 0x0002a40000000200 */
[----:B------:R-:W-:Y:S02]  /*3cd0*/  ISETP.GE.AND P1, PT, R89, RZ, PT ;  /* 0x000000ff5900720c */ /* 0x000fe40003f26270 */
[C---:B------:R-:W-:Y:S03]  /*3ce0*/  IADD3 R88, R0.reuse, 0x7, RZ ;  /* 0x0000000700587810 */ /* 0x040fe60007ffe0ff */
[----:B------:R-:W-:Y:S01]  /*3cf0*/  @!P2 IADD3 R2, -R0, 0x1, RZ ;  /* 0x000000010002a810 */ /* 0x000fe20007ffe1ff */
[C---:B---3--:R-:W-:Y:S03]  /*3d00*/  HMMA.16816.F32 R4, R68.reuse, R76, R4 ;  /* 0x0000004c4404723c */ /* 0x048fe60000001804 */
[----:B------:R3:W-:Y:S02]  /*3d10*/  I2F R90, R2 ;  /* 0x00000002005a7306 */ /* 0x0007e40000201400 */
[----:B------:R-:W-:Y:S02]  /*3d20*/  ISETP.GE.AND P2, PT, R88, RZ, PT ;  /* 0x000000ff5800720c */ /* 0x000fe40003f46270 */
[C---:B------:R-:W-:Y:S01]  /*3d30*/  @!P1 IADD3 R89, -R0.reuse, -0x8, RZ ;  /* 0xfffffff800599810 */ /* 0x040fe20007ffe1ff */
[C---:B------:R-:W-:Y:S04]  /*3d40*/  HMMA.16816.F32 R8, R68.reuse, R78, R8 ;  /* 0x0000004e4408723c */ /* 0x040fe80000001808 */
[C---:B------:R-:W-:Y:S01]  /*3d50*/  IADD3 R76, R0.reuse, -0x10, RZ ;  /* 0xfffffff0004c7810 */ /* 0x040fe20007ffe0ff */
[----:B------:R-:W2:Y:S01]  /*3d60*/  I2F R89, R89 ;  /* 0x0000005900597306 */ /* 0x000ea20000201400 */
[C---:B-1----:R-:W-:Y:S02]  /*3d70*/  IADD3 R3, R0.reuse, -0x9, RZ ;  /* 0xfffffff700037810 */ /* 0x042fe40007ffe0ff */
[C---:B----4-:R-:W-:Y:S04]  /*3d80*/  HMMA.16816.F32 R12, R68.reuse, R80, R12 ;  /* 0x00000050440c723c */ /* 0x050fe8000000180c */
[C---:B------:R-:W-:Y:S02]  /*3d90*/  @!P2 IADD3 R88, -R0.reuse, -0x7, RZ ;  /* 0xfffffff90058a810 */ /* 0x040fe40007ffe1ff */
[----:B------:R-:W-:Y:S02]  /*3da0*/  ISETP.GE.AND P2, PT, R3, RZ, PT ;  /* 0x000000ff0300720c */ /* 0x000fe40003f46270 */
[----:B------:R-:W-:Y:S02]  /*3db0*/  HMMA.16816.F32 R16, R68, R82, R16 ;  /* 0x000000524410723c */ /* 0x000fe40000001810 */
[----:B------:R-:W1:Y:S02]  /*3dc0*/  I2F R88, R88 ;  /* 0x0000005800587306 */ /* 0x000e640000201400 */
[C---:B---3--:R-:W-:Y:S03]  /*3dd0*/  IADD3 R2, R0.reuse, -0x8, RZ ;  /* 0xfffffff800027810 */ /* 0x048fe60007ffe0ff */
[----:B------:R-:W-:Y:S01]  /*3de0*/  IADD3 R68, R0, -0x11, RZ ;  /* 0xffffffef00447810 */ /* 0x000fe20007ffe0ff */
[C---:B--2---:R-:W-:Y:S05]  /*3df0*/  HMMA.16816.F32 R4, R72.reuse, R84, R4 ;  /* 0x000000544804723c */ /* 0x044fea0000001804 */
[----:B------:R-:W-:Y:S02]  /*3e00*/  ISETP.GE.AND P1, PT, R2, RZ, PT ;  /* 0x000000ff0200720c */ /* 0x000fe40003f26270 */
[----:B------:R-:W-:Y:S01]  /*3e10*/  ISETP.GE.AND P3, PT, R68, RZ, PT ;  /* 0x000000ff4400720c */ /* 0x000fe20003f66270 */
[C---:B------:R-:W-:Y:S04]  /*3e20*/  HMMA.16816.F32 R8, R72.reuse, R86, R8 ;  /* 0x000000564808723c */ /* 0x040fe80000001808 */
[C---:B------:R-:W-:Y:S04]  /*3e30*/  @!P2 IADD3 R3, -R0.reuse, 0x9, RZ ;  /* 0x000000090003a810 */ /* 0x040fe80007ffe1ff */
[----:B------:R2:W3:Y:S04]  /*3e40*/  I2F R78, R3 ;  /* 0x00000003004e7306 */ /* 0x0004e80000201400 */
[----:B------:R-:W-:Y:S02]  /*3e50*/  @!P1 IADD3 R2, -R0, 0x8, RZ ;  /* 0x0000000800029810 */ /* 0x000fe40007ffe1ff */
[----:B------:R-:W-:Y:S02]  /*3e60*/  ISETP.GE.AND P1, PT, R76, RZ, PT ;  /* 0x000000ff4c00720c */ /* 0x000fe40003f26270 */
[----:B------:R-:W-:Y:S01]  /*3e70*/  @!P3 IADD3 R68, -R0, 0x11, RZ ;  /* 0x000000110044b810 */ /* 0x000fe20007ffe1ff */
[-C--:B------:R-:W-:Y:S01]  /*3e80*/  FFMA.FTZ R6, R89, -R191.reuse, R6 ;  /* 0x800000bf59067223 */ /* 0x080fe20000010006 */
[----:B------:R4:W4:Y:S01]  /*3e90*/  I2F R79, R2 ;  /* 0x00000002004f7306 */ /* 0x0009220000201400 */
[-C--:B------:R-:W-:Y:S01]  /*3ea0*/  FFMA.FTZ R4, R92, -R191.reuse, R4 ;  /* 0x800000bf5c047223 */ /* 0x080fe20000010004 */
[-C--:B------:R-:W-:Y:S01]  /*3eb0*/  @P0 ISETP.GE.AND P3, PT, R240, R198.reuse, PT ;  /* 0x000000c6f000020c */ /* 0x080fe20003f66270 */
[-C--:B-1----:R-:W-:Y:S02]  /*3ec0*/  FFMA.FTZ R7, R88, -R191.reuse, R7 ;  /* 0x800000bf58077223 */ /* 0x082fe40000010007 */
[-C--:B------:R-:W-:Y:S02]  /*3ed0*/  FFMA.FTZ R5, R90, -R191.reuse, R5 ;  /* 0x800000bf5a057223 */ /* 0x080fe40000010005 */
[-C--:B------:R-:W-:Y:S01]  /*3ee0*/  FFMA.FTZ R10, R92, -R191.reuse, R10 ;  /* 0x800000bf5c0a7223 */ /* 0x080fe2000001000a */
[----:B------:R-:W-:Y:S01]  /*3ef0*/  @P0 FSEL R7, R7, -INF , !P3 ;  /* 0xff80000007070808 */ /* 0x000fe20005800000 */
[-C--:B------:R-:W-:Y:S01]  /*3f00*/  FFMA.FTZ R11, R90, -R191.reuse, R11 ;  /* 0x800000bf5a0b7223 */ /* 0x080fe2000001000b */
[C---:B------:R-:W-:Y:S02]  /*3f10*/  @!P1 IADD3 R76, -R0.reuse, 0x10, RZ ;  /* 0x00000010004c9810 */ /* 0x040fe40007ffe1ff */
[----:B------:R-:W-:Y:S02]  /*3f20*/  @P0 FSEL R5, R5, -INF , !P3 ;  /* 0xff80000005050808 */ /* 0x000fe40005800000 */
[----:B------:R-:W1:Y:S01]  /*3f30*/  I2F R77, R76 ;  /* 0x0000004c004d7306 */ /* 0x000e620000201400 */
[----:B--2---:R-:W-:Y:S01]  /*3f40*/  IADD3 R3, R0, -0x19, RZ ;  /* 0xffffffe700037810 */ /* 0x004fe20007ffe0ff */
[-C--:B---3--:R-:W-:Y:S03]  /*3f50*/  FFMA.FTZ R9, R78, -R191.reuse, R9 ;  /* 0x800000bf4e097223 */ /* 0x088fe60000010009 */
[----:B------:R-:W-:Y:S05]  /*3f60*/  ISETP.GE.AND P1, PT, R3, RZ, PT ;  /* 0x000000ff0300720c */ /* 0x000fea0003f26270 */
[----:B------:R2:W3:Y:S01]  /*3f70*/  I2F R76, R68 ;  /* 0x00000044004c7306 */ /* 0x0004e20000201400 */
[----:B----4-:R-:W-:Y:S01]  /*3f80*/  IADD3 R2, R0, -0x18, RZ ;  /* 0xffffffe800027810 */ /* 0x010fe20007ffe0ff */
[-C--:B------:R-:W-:Y:S03]  /*3f90*/  FFMA.FTZ R8, R79, -R191.reuse, R8 ;  /* 0x800000bf4f087223 */ /* 0x080fe60000010008 */
[----:B------:R-:W-:Y:S03]  /*3fa0*/  ISETP.GE.AND P2, PT, R2, RZ, PT ;  /* 0x000000ff0200720c */ /* 0x000fe60003f46270 */
[C---:B------:R-:W-:Y:S02]  /*3fb0*/  @!P1 IADD3 R3, -R0.reuse, 0x19, RZ ;  /* 0x0000001900039810 */ /* 0x040fe40007ffe1ff */
[----:B-----5:R-:W-:Y:S04]  /*3fc0*/  FSETP.NEU.FTZ.AND P1, PT, R201, -INF , PT ;  /* 0xff800000c900780b */ /* 0x020fe80003f3d000 */
[----:B------:R-:W4:Y:S04]  /*3fd0*/  I2F R3, R3 ;  /* 0x0000000300037306 */ /* 0x000f280000201400 */
[----:B------:R-:W-:Y:S01]  /*3fe0*/  @!P2 IADD3 R2, -R0, 0x18, RZ ;  /* 0x000000180002a810 */ /* 0x000fe20007ffe1ff */
[----:B------:R-:W-:Y:S01]  /*3ff0*/  FMUL.FTZ R0, R204, 1.4426950216293334961 ;  /* 0x3fb8aa3bcc007820 */ /* 0x000fe20000410000 */
[-C--:B------:R-:W-:Y:S01]  /*4000*/  @P0 ISETP.GE.AND P2, PT, R232, R198.reuse, PT ;  /* 0x000000c6e800020c */ /* 0x080fe20003f46270 */
[----:B--2---:R-:W2:Y:S03]  /*4010*/  LDSM.16.M88.4 R68, [R171+0x16800] ;  /* 0x01680000ab44783b */ /* 0x004ea60000000200 */
[----:B------:R1:W1:Y:S01]  /*4020*/  I2F R80, R2 ;  /* 0x0000000200507306 */ /* 0x0002620000201400 */
[----:B------:R-:W-:Y:S02]  /*4030*/  @P0 FSEL R4, R4, -INF , !P2 ;  /* 0xff80000004040808 */ /* 0x000fe40005000000 */
[----:B------:R-:W-:Y:S02]  /*4040*/  @P0 FSEL R6, R6, -INF , !P2 ;  /* 0xff80000006060808 */ /* 0x000fe40005000000 */
[-C--:B------:R-:W-:Y:S04]  /*4050*/  @P0 ISETP.GE.AND P2, PT, R242, R198.reuse, PT ;  /* 0x000000c6f200020c */ /* 0x080fe80003f46270 */
[----:B------:R-:W-:Y:S02]  /*4060*/  @P0 FSEL R9, R9, -INF , !P2 ;  /* 0xff80000009090808 */ /* 0x000fe40005000000 */
[----:B------:R-:W-:Y:S02]  /*4070*/  @P0 FSEL R11, R11, -INF , !P2 ;  /* 0xff8000000b0b0808 */ /* 0x000fe40005000000 */
[-C--:B------:R-:W-:Y:S01]  /*4080*/  @P0 ISETP.GE.AND P2, PT, R244, R198.reuse, PT ;  /* 0x000000c6f400020c */ /* 0x080fe20003f46270 */
[----:B-1----:R-:W-:Y:S05]  /*4090*/  FMUL.FTZ R2, R201, 1.4426950216293334961 ;  /* 0x3fb8aa3bc9027820 */ /* 0x002fea0000410000 */
[----:B------:R-:W-:Y:S02]  /*40a0*/  FSEL R2, R2, RZ, P1 ;  /* 0x000000ff02027208 */ /* 0x000fe40000800000 */
[----:B------:R-:W-:Y:S03]  /*40b0*/  FSETP.NEU.FTZ.AND P1, PT, R204, -INF , PT ;  /* 0xff800000cc00780b */ /* 0x000fe60003f3d000 */
[--C-:B------:R-:W-:Y:S01]  /*40c0*/  FFMA.FTZ R9, R9, c[0x0][0x23c], -R2.reuse ;  /* 0x00008f0009097a23 */ /* 0x100fe20000010802 */
[----:B------:R-:W-:Y:S01]  /*40d0*/  FSEL R0, R0, RZ, P1 ;  /* 0x000000ff00007208 */ /* 0x000fe20000800000 */
[----:B------:R-:W-:Y:S01]  /*40e0*/  FFMA.FTZ R4, R4, c[0x0][0x23c], -R2 ;  /* 0x00008f0004047a23 */ /* 0x000fe20000010802 */
[-C--:B------:R-:W-:Y:S01]  /*40f0*/  @P0 ISETP.GE.AND P1, PT, R241, R198.reuse, PT ;  /* 0x000000c6f100020c */ /* 0x080fe20003f26270 */
[----:B------:R-:W-:Y:S01]  /*4100*/  MUFU.EX2 R86, R9 ;  /* 0x0000000900567308 */ /* 0x000fe20000000800 */
[C---:B--2---:R-:W-:Y:S03]  /*4110*/  HMMA.16816.F32 R12, R72.reuse, R68, R12 ;  /* 0x00000044480c723c */ /* 0x044fe6000000180c */
[----:B------:R-:W-:Y:S01]  /*4120*/  FFMA.FTZ R11, R11, c[0x0][0x23c], -R0 ;  /* 0x00008f000b0b7a23 */ /* 0x000fe20000010800 */
[----:B------:R-:W-:Y:S01]  /*4130*/  @P0 FSEL R8, R8, -INF , !P1 ;  /* 0xff80000008080808 */ /* 0x000fe20004800000 */
[----:B------:R-:W-:Y:S01]  /*4140*/  FFMA.FTZ R5, R5, c[0x0][0x23c], -R2 ;  /* 0x00008f0005057a23 */ /* 0x000fe20000010802 */
[----:B------:R-:W-:Y:S01]  /*4150*/  @P0 FSEL R10, R10, -INF , !P1 ;  /* 0xff8000000a0a0808 */ /* 0x000fe20004800000 */
[----:B------:R-:W-:Y:S01]  /*4160*/  FFMA.FTZ R6, R6, c[0x0][0x23c], -R0 ;  /* 0x00008f0006067a23 */ /* 0x000fe20000010800 */
[----:B------:R-:W-:Y:S01]  /*4170*/  HMMA.16816.F32 R16, R72, R70, R16 ;  /* 0x000000464810723c */ /* 0x000fe20000001810 */
[----:B------:R-:W-:Y:S02]  /*4180*/  MUFU.EX2 R91, R4 ;  /* 0x00000004005b7308 */ /* 0x000fe40000000800 */
[-C--:B------:R-:W-:Y:S01]  /*4190*/  @P0 ISETP.GE.AND P1, PT, R243, R198.reuse, PT ;  /* 0x000000c6f300020c */ /* 0x080fe20003f26270 */
[----:B------:R-:W-:Y:S02]  /*41a0*/  FFMA.FTZ R8, R8, c[0x0][0x23c], -R2 ;  /* 0x00008f0008087a23 */ /* 0x000fe40000010802 */
[--C-:B------:R-:W-:Y:S02]  /*41b0*/  FFMA.FTZ R7, R7, c[0x0][0x23c], -R0.reuse ;  /* 0x00008f0007077a23 */ /* 0x100fe40000010800 */
[----:B------:R-:W-:Y:S03]  /*41c0*/  FFMA.FTZ R10, R10, c[0x0][0x23c], -R0 ;  /* 0x00008f000a0a7a23 */ /* 0x000fe60000010800 */
[----:B------:R-:W-:Y:S05]  /*41d0*/  MUFU.EX2 R95, R6 ;  /* 0x00000006005f7308 */ /* 0x000fea0000000800 */
[-C--:B------:R-:W-:Y:S02]  /*41e0*/  FFMA.FTZ R12, R77, -R191.reuse, R12 ;  /* 0x800000bf4d0c7223 */ /* 0x080fe4000001000c */
[-C--:B------:R-:W-:Y:S02]  /*41f0*/  FFMA.FTZ R14, R79, -R191.reuse, R14 ;  /* 0x800000bf4f0e7223 */ /* 0x080fe4000001000e */
[-C--:B---3--:R-:W-:Y:S01]  /*4200*/  FFMA.FTZ R13, R76, -R191.reuse, R13 ;  /* 0x800000bf4c0d7223 */ /* 0x088fe2000001000d */
[----:B------:R-:W-:Y:S01]  /*4210*/  @P0 FSEL R12, R12, -INF , !P1 ;  /* 0xff8000000c0c0808 */ /* 0x000fe20004800000 */
[-C--:B------:R-:W-:Y:S01]  /*4220*/  FFMA.FTZ R15, R78, -R191.reuse, R15 ;  /* 0x800000bf4e0f7223 */ /* 0x080fe2000001000f */
[----:B------:R-:W-:Y:S01]  /*4230*/  @P0 FSEL R14, R14, -INF , !P1 ;  /* 0xff8000000e0e0808 */ /* 0x000fe20004800000 */
[-C--:B----4-:R-:W-:Y:S01]  /*4240*/  FFMA.FTZ R17, R3, -R191.reuse, R17 ;  /* 0x800000bf03117223 */ /* 0x090fe20000010011 */
[-C--:B------:R-:W-:Y:S01]  /*4250*/  @P0 ISETP.GE.AND P1, PT, R245, R198.reuse, PT ;  /* 0x000000c6f500020c */ /* 0x080fe20003f26270 */
[-C--:B------:R-:W-:Y:S01]  /*4260*/  FFMA.FTZ R16, R80, -R191.reuse, R16 ;  /* 0x800000bf50107223 */ /* 0x080fe20000010010 */
[----:B------:R-:W-:Y:S01]  /*4270*/  @P0 FSEL R13, R13, -INF , !P2 ;  /* 0xff8000000d0d0808 */ /* 0x000fe20005000000 */
[-C--:B------:R-:W-:Y:S01]  /*4280*/  FFMA.FTZ R18, R77, -R191.reuse, R18 ;  /* 0x800000bf4d127223 */ /* 0x080fe20000010012 */
[----:B------:R-:W-:Y:S01]  /*4290*/  @P0 FSEL R15, R15, -INF , !P2 ;  /* 0xff8000000f0f0808 */ /* 0x000fe20005000000 */
[----:B------:R-:W-:Y:S01]  /*42a0*/  FFMA.FTZ R19, R76, -R191, R19 ;  /* 0x800000bf4c137223 */ /* 0x000fe20000010013 */
[----:B------:R-:W-:Y:S01]  /*42b0*/  @P0 ISETP.GE.AND P2, PT, R246, R198, PT ;  /* 0x000000c6f600020c */ /* 0x000fe20003f46270 */
[--C-:B------:R-:W-:Y:S01]  /*42c0*/  FFMA.FTZ R12, R12, c[0x0][0x23c], -R2.reuse ;  /* 0x00008f000c0c7a23 */ /* 0x100fe20000010802 */
[----:B------:R-:W-:Y:S01]  /*42d0*/  @P0 FSEL R16, R16, -INF , !P1 ;  /* 0xff80000010100808 */ /* 0x000fe20004800000 */
[--C-:B------:R-:W-:Y:S01]  /*42e0*/  FFMA.FTZ R13, R13, c[0x0][0x23c], -R2.reuse ;  /* 0x00008f000d0d7a23 */ /* 0x100fe20000010802 */
[----:B------:R-:W-:Y:S01]  /*42f0*/  @P0 FSEL R17, R17, -INF , !P2 ;  /* 0xff80000011110808 */ /* 0x000fe20005000000 */
[----:B------:R-:W1:Y:S01]  /*4300*/  MUFU.EX2 R93, R5 ;  /* 0x00000005005d7308 */ /* 0x000e620000000800 */
[----:B------:R-:W-:Y:S01]  /*4310*/  @P0 FSEL R19, R19, -INF , !P2 ;  /* 0xff80000013130808 */ /* 0x000fe20005000000 */
[--C-:B------:R-:W-:Y:S01]  /*4320*/  FFMA.FTZ R16, R16, c[0x0][0x23c], -R2.reuse ;  /* 0x00008f0010107a23 */ /* 0x100fe20000010802 */
[----:B------:R-:W-:Y:S01]  /*4330*/  @P0 FSEL R18, R18, -INF , !P1 ;  /* 0xff80000012120808 */ /* 0x000fe20004800000 */
[----:B------:R-:W-:Y:S01]  /*4340*/  FFMA.FTZ R2, R17, c[0x0][0x23c], -R2 ;  /* 0x00008f0011027a23 */ /* 0x000fe20000010802 */
[----:B------:R-:W-:Y:S01]  /*4350*/  IADD3 R76, P1, R231, R214, RZ ;  /* 0x000000d6e74c7210 */ /* 0x000fe20007f3e0ff */
[--C-:B------:R-:W-:Y:S02]  /*4360*/  FFMA.FTZ R14, R14, c[0x0][0x23c], -R0.reuse ;  /* 0x00008f000e0e7a23 */ /* 0x100fe40000010800 */
[--C-:B------:R-:W-:Y:S02]  /*4370*/  FFMA.FTZ R18, R18, c[0x0][0x23c], -R0.reuse ;  /* 0x00008f0012127a23 */ /* 0x100fe40000010800 */
[----:B------:R-:W2:Y:S01]  /*4380*/  MUFU.EX2 R94, R7 ;  /* 0x00000007005e7308 */ /* 0x000ea20000000800 */
[--C-:B------:R-:W-:Y:S02]  /*4390*/  FFMA.FTZ R15, R15, c[0x0][0x23c], -R0.reuse ;  /* 0x00008f000f0f7a23 */ /* 0x100fe40000010800 */
[----:B------:R-:W-:Y:S02]  /*43a0*/  FFMA.FTZ R0, R19, c[0x0][0x23c], -R0 ;  /* 0x00008f0013007a23 */ /* 0x000fe40000010800 */
[----:B------:R-:W-:Y:S01]  /*43b0*/  IMAD.X R77, R230, 0x1, R213, P1 ;  /* 0x00000001e64d7824 */ /* 0x000fe200008e06d5 */
[C---:B------:R-:W-:Y:S04]  /*43c0*/  LEA R188, P1, R96.reuse, R188, 0x2 ;  /* 0x000000bc60bc7211 */ /* 0x040fe800078210ff */
[----:B------:R2:W-:Y:S01]  /*43d0*/  MUFU.EX2 R78, R2 ;  /* 0x00000002004e7308 */ /* 0x0005e20000000800 */
[----:B------:R-:W-:Y:S02]  /*43e0*/  LEA.HI.X.SX32 R189, R96, R189, 0x2, P1 ;  /* 0x000000bd60bd7211 */ /* 0x000fe400008f16ff */
[----:B-1----:R-:W-:Y:S05]  /*43f0*/  F2FP.PACK_AB R3, R93, R91 ;  /* 0x0000005b5d03723e */ /* 0x002fea00000000ff */
[----:B------:R1:W-:Y:S02]  /*4400*/  STS [R205+0x20000], R3 ;  /* 0x02000003cd007388 */ /* 0x0003e40000000800 */
[----:B------:R-:W3:Y:S10]  /*4410*/  MUFU.EX2 R87, R8 ;  /* 0x0000000800577308 */ /* 0x000ef40000000800 */
[----:B------:R3:W-:Y:S01]  /*4420*/  MUFU.EX2 R80, R0 ;  /* 0x0000000000507308 */ /* 0x0007e20000000800 */
[----:B--2---:R-:W-:Y:S05]  /*4430*/  F2FP.PACK_AB R2, R94, R95 ;  /* 0x0000005f5e02723e */ /* 0x004fea00000000ff */
[----:B------:R2:W-:Y:S04]  /*4440*/  STS [R205+0x20400], R2 ;  /* 0x02040002cd007388 */ /* 0x0005e80000000800 */
[----:B------:R-:W-:Y:S10]  /*4450*/  MUFU.EX2 R89, R10 ;  /* 0x0000000a00597308 */ /* 0x000ff40000000800 */
        /* <DEDUP_REMOVED lines=8> */
[----:B------:R-:W4:Y:S01]  /*44e0*/  MUFU.EX2 R84, R15 ;  /* 0x0000000f00547308 */ /* 0x000f220000000800 */
[----:B-1----:R-:W-:Y:S05]  /*44f0*/  F2FP.PACK_AB R4, R82, R83 ;  /* 0x000000535204723e */ /* 0x002fea00000000ff */
[----:B------:R-:W-:Y:S04]  /*4500*/  STS [R206+0x20000], R4 ;  /* 0x02000004ce007388 */ /* 0x000fe80000000800 */
[----:B------:R-:W2:Y:S10]  /*4510*/  MUFU.EX2 R79, R16 ;  /* 0x00000010004f7308 */ /* 0x000eb40000000800 */
[----:B------:R-:W3:Y:S01]  /*4520*/  MUFU.EX2 R81, R18 ;  /* 0x0000001200517308 */ /* 0x000ee20000000800 */
[----:B----4-:R-:W-:Y:S05]  /*4530*/  F2FP.PACK_AB R3, R84, R85 ;  /* 0x000000555403723e */ /* 0x010fea00000000ff */
[----:B------:R-:W-:Y:S01]  /*4540*/  STS [R206+0x20400], R3 ;  /* 0x02040003ce007388 */ /* 0x000fe20000000800 */
[----:B--2---:R-:W-:Y:S05]  /*4550*/  F2FP.PACK_AB R2, R78, R79 ;  /* 0x0000004f4e02723e */ /* 0x004fea00000000ff */
[----:B------:R1:W-:Y:S01]  /*4560*/  STS [R207+0x20000], R2 ;  /* 0x02000002cf007388 */ /* 0x0003e20000000800 */
[----:B---3--:R-:W-:Y:S05]  /*4570*/  F2FP.PACK_AB R0, R80, R81 ;  /* 0x000000515000723e */ /* 0x008fea00000000ff */
[----:B------:R2:W-:Y:S06]  /*4580*/  STS [R207+0x20400], R0 ;  /* 0x02040000cf007388 */ /* 0x0005ec0000000800 */
[----:B------:R-:W-:Y:S06]  /*4590*/  LDSM.16.M88.4 R16, [R176+0xc000] ;  /* 0x00c00000b010783b */ /* 0x000fec0000000200 */
[----:B------:R-:W3:Y:S06]  /*45a0*/  LDSM.16.M88.4 R8, [R169+0x18000] ;  /* 0x01800000a908783b */ /* 0x000eec0000000200 */
[----:B------:R-:W3:Y:S06]  /*45b0*/  LDSM.16.M88.4 R68, [R169+0x18800] ;  /* 0x01880000a944783b */ /* 0x000eec0000000200 */
[----:B-1----:R-:W4:Y:S06]  /*45c0*/  LDG.E R2, [R76.64] ;  /* 0x000000064c027981 */ /* 0x002f2c000c1e1900 */
[----:B------:R-:W-:Y:S06]  /*45d0*/  LDSM.16.M88.4 R72, [R177+0xc000] ;  /* 0x00c00000b148783b */ /* 0x000fec0000000200 */
[----:B--2---:R-:W2:Y:S01]  /*45e0*/  LDG.E R0, [R76.64+0x20] ;  /* 0x000020064c007981 */ /* 0x004ea2000c1e1900 */
[C---:B---3--:R-:W-:Y:S08]  /*45f0*/  HMMA.16816.F32 R4, R16.reuse, R8, RZ ;  /* 0x000000081004723c */ /* 0x048ff000000018ff */
[C---:B------:R-:W-:Y:S08]  /*4600*/  HMMA.16816.F32 R8, R16.reuse, R10, RZ ;  /* 0x0000000a1008723c */ /* 0x040ff000000018ff */
[C---:B------:R-:W-:Y:S08]  /*4610*/  HMMA.16816.F32 R12, R16.reuse, R68, RZ ;  /* 0x00000044100c723c */ /* 0x040ff000000018ff */
[----:B------:R-:W-:Y:S01]  /*4620*/  HMMA.16816.F32 R16, R16, R70, RZ ;  /* 0x000000461010723c */ /* 0x000fe200000018ff */
[----:B------:R-:W1:Y:S07]  /*4630*/  LDSM.16.M88.4 R68, [R170+0x18000] ;  /* 0x01800000aa44783b */ /* 0x000e6e0000000200 */
[C---:B-1----:R-:W-:Y:S08]  /*4640*/  HMMA.16816.F32 R4, R72.reuse, R68, R4 ;  /* 0x000000444804723c */ /* 0x042ff00000001804 */
[C---:B------:R-:W-:Y:S01]  /*4650*/  HMMA.16816.F32 R8, R72.reuse, R70, R8 ;  /* 0x000000464808723c */ /* 0x040fe20000001808 */
[----:B------:R-:W1:Y:S07]  /*4660*/  LDSM.16.M88.4 R68, [R170+0x18800] ;  /* 0x01880000aa44783b */ /* 0x000e6e0000000200 */
[C---:B-1----:R-:W-:Y:S08]  /*4670*/  HMMA.16816.F32 R12, R72.reuse, R68, R12 ;  /* 0x00000044480c723c */ /* 0x042ff0000000180c */
[----:B------:R-:W-:Y:S01]  /*4680*/  HMMA.16816.F32 R16, R72, R70, R16 ;  /* 0x000000464810723c */ /* 0x000fe20000001810 */
[----:B------:R-:W-:Y:S06]  /*4690*/  LDSM.16.M88.4 R68, [R179+0xc000] ;  /* 0x00c00000b344783b */ /* 0x000fec0000000200 */
[----:B------:R-:W1:Y:S02]  /*46a0*/  LDSM.16.M88.4 R72, [R172+0x18000] ;  /* 0x01800000ac48783b */ /* 0x000e640000000200 */
        /* <DEDUP_REMOVED lines=65> */
[----:B------:R-:W1:Y:S11]  /*4ac0*/  LDSM.16.M88.4 R72, [R171+0x1c800] ;  /* 0x01c80000ab48783b */ /* 0x000e760000000200 */
[----:B------:R-:W-:Y:S04]  /*4ad0*/  @!UPT UIADD3 URZ, URZ, URZ, URZ ;  /* 0x0000003f3f3ff290 */ /* 0x000fe8000fffe03f */
[C---:B----4-:R-:W-:Y:S02]  /*4ae0*/  FADD.FTZ R4, -R2.reuse, R4 ;  /* 0x0000000402047221 */ /* 0x050fe40000010100 */
[----:B------:R-:W-:Y:S02]  /*4af0*/  FADD.FTZ R5, -R2, R5 ;  /* 0x0000000502057221 */ /* 0x000fe40000010100 */
[C---:B--2---:R-:W-:Y:S02]  /*4b00*/  FADD.FTZ R6, -R0.reuse, R6 ;  /* 0x0000000600067221 */ /* 0x044fe40000010100 */
[----:B------:R-:W-:Y:S02]  /*4b10*/  FADD.FTZ R7, -R0, R7 ;  /* 0x0000000700077221 */ /* 0x000fe40000010100 */
[C---:B------:R-:W-:Y:S02]  /*4b20*/  FADD.FTZ R8, -R2.reuse, R8 ;  /* 0x0000000802087221 */ /* 0x040fe40000010100 */
[----:B------:R-:W-:Y:S02]  /*4b30*/  FADD.FTZ R9, -R2, R9 ;  /* 0x0000000902097221 */ /* 0x000fe40000010100 */
[C---:B------:R-:W-:Y:S02]  /*4b40*/  FADD.FTZ R10, -R0.reuse, R10 ;  /* 0x0000000a000a7221 */ /* 0x040fe40000010100 */
[----:B------:R-:W-:Y:S02]  /*4b50*/  FADD.FTZ R11, -R0, R11 ;  /* 0x0000000b000b7221 */ /* 0x000fe40000010100 */
[----:B------:R-:W-:Y:S02]  /*4b60*/  FMUL.FTZ R77, R91, R4 ;  /* 0x000000045b4d7220 */ /* 0x000fe40000410000 */
[----:B------:R-:W-:Y:S01]  /*4b70*/  FMUL.FTZ R76, R87, R8 ;  /* 0x00000008574c7220 */ /* 0x000fe20000410000 */
[C---:B-1----:R-:W-:Y:S07]  /*4b80*/  HMMA.16816.F32 R12, R68.reuse, R72, R12 ;  /* 0x00000048440c723c */ /* 0x042fee000000180c */
[----:B------:R-:W-:Y:S01]  /*4b90*/  FMUL.FTZ R72, R93, R5 ;  /* 0x000000055d487220 */ /* 0x000fe20000410000 */
[----:B------:R-:W-:Y:S07]  /*4ba0*/  HMMA.16816.F32 R16, R68, R74, R16 ;  /* 0x0000004a4410723c */ /* 0x000fee0000001810 */
[----:B------:R-:W-:Y:S02]  /*4bb0*/  FMUL.FTZ R75, R86, R9 ;  /* 0x00000009564b7220 */ /* 0x000fe40000410000 */
[----:B------:R-:W-:Y:S03]  /*4bc0*/  FMUL.FTZ R69, R89, R10 ;  /* 0x0000000a59457220 */ /* 0x000fe60000410000 */
[----:B------:R-:W-:Y:S04]  /*4bd0*/  FMUL.FTZ R68, R88, R11 ;  /* 0x0000000b58447220 */ /* 0x000fe80000410000 */
        /* <DEDUP_REMOVED lines=36> */
[----:B------:R-:W-:Y:S01]  /*4e20*/  @!P4 LEA R10, P5, R11, R2, 0x6 ;  /* 0x000000020b0ac211 */ /* 0x000fe200078a30ff */
[--C-:B------:R-:W-:Y:S01]  /*4e30*/  IMAD.IADD R190, R190, 0x1, R4.reuse ;  /* 0x00000001bebe7824 */ /* 0x100fe200078e0204 */
[C---:B------:R-:W-:Y:S01]  /*4e40*/  @!P2 LEA R6, P1, R0.reuse, R196, 0x1 ;  /* 0x000000c40006a211 */ /* 0x040fe200078208ff */
        /* <DEDUP_REMOVED lines=55> */
.L_x_403:
        /* <DEDUP_REMOVED lines=138> */
.L_x_404:
        /* <DEDUP_REMOVED lines=69> */
[----:B------:R-:W-:Y:S02]  /*5eb0*/  IMAD R156, R156, 0x28, RZ ;  /* 0x000000289c9c7824 */ /* 0x000fe400078e02ff */
[----:B------:R-:W-:Y:S02]  /*5ec0*/  IMAD R157, R157, 0x30, RZ ;  /* 0x000000309d9d7824 */ /* 0x000fe400078e02ff */
[-C--:B---3--:R-:W-:Y:S01]  /*5ed0*/  HMMA.16816.F32 R68, R152, R148.reuse, R68 ;  /* 0x000000949844723c */ /* 0x088fe20000001844 */
[----:B------:R-:W-:Y:S04]  /*5ee0*/  IMAD.MOV.U32 R159, RZ, RZ, c[0x0][0x22c] ;  /* 0x00008b00ff9f7624 */ /* 0x000fe800078e00ff */
[----:B------:R-:W-:Y:S03]  /*5ef0*/  IMAD R159, R159, c[0x0][0x1c0], RZ ;  /* 0x000070009f9f7a24 */ /* 0x000fe600078e02ff */
[C---:B------:R-:W-:Y:S04]  /*5f00*/  HMMA.16816.F32 R72, R160.reuse, R148, R72 ;  /* 0x00000094a048723c */ /* 0x040fe80000001848 */
[----:B------:R-:W-:Y:S03]  /*5f10*/  IMAD.SHL.U32 R159, R159, 0x20, RZ ;  /* 0x000000209f9f7824 */ /* 0x000fe600078e00ff */
        /* <DEDUP_REMOVED lines=17> */
[-C--:B---3--:R-:W-:Y:S01]  /*6030*/  LEA.HI.X.SX32 R5, R0, R189.reuse, 0x2, P2 ;  /* 0x000000bd00057211 */ /* 0x088fe200010f16ff */
[----:B------:R-:W-:Y:S01]  /*6040*/  IMAD.MOV.U32 R0, RZ, RZ, c[0x0][0x22c] ;  /* 0x00008b00ff007624 */ /* 0x000fe200078e00ff */
[-C--:B------:R-:W-:Y:S03]  /*6050*/  LEA.HI.X.SX32 R151, R159, R189.reuse, 0x2, P1 ;  /* 0x000000bd9f977211 */ /* 0x080fe600008f16ff */
[----:B------:R2:W-:Y:S01]  /*6060*/  RED.E.ADD.F32.FTZ.RN.STRONG.GPU [R4.64], R7 ;  /* 0x000000070400798e */ /* 0x0005e2000c10e786 */
[----:B------:R-:W-:Y:S03]  /*6070*/  IMAD R0, R0, c[0x0][0x1c0], RZ ;  /* 0x0000700000007a24 */ /* 0x000fe600078e02ff */
[----:B------:R3:W-:Y:S01]  /*6080*/  RED.E.ADD.F32.FTZ.RN.STRONG.GPU [R150.64], R8 ;  /* 0x000000089600798e */ /* 0x0007e2000c10e786 */
[----:B------:R-:W-:Y:S01]  /*6090*/  IMAD R0, R0, 0x38, RZ ;  /* 0x0000003800007824 */ /* 0x000fe200078e02ff */
[CC--:B-1----:R-:W-:Y:S02]  /*60a0*/  LEA R148, P3, R156.reuse, R188.reuse, 0x2 ;  /* 0x000000bc9c947211 */ /* 0x0c2fe400078610ff */
[-C--:B------:R-:W-:Y:S02]  /*60b0*/  LEA R6, P2, R157, R188.reuse, 0x2 ;  /* 0x000000bc9d067211 */ /* 0x080fe400078410ff */
[-C--:B------:R-:W-:Y:S02]  /*60c0*/  LEA.HI.X.SX32 R149, R156, R189.reuse, 0x2, P3 ;  /* 0x000000bd9c957211 */ /* 0x080fe400018f16ff */
[----:B------:R-:W-:Y:S02]  /*60d0*/  IADD3 R156, R233, 0x40, RZ ;  /* 0x00000040e99c7810 */ /* 0x000fe40007ffe0ff */
[CC--:B--2---:R-:W-:Y:S01]  /*60e0*/  LEA R4, P1, R0.reuse, R188.reuse, 0x2 ;  /* 0x000000bc00047211 */ /* 0x0c4fe200078210ff */
[----:B------:R1:W-:Y:S01]  /*60f0*/  RED.E.ADD.F32.FTZ.RN.STRONG.GPU [R148.64], R9 ;  /* 0x000000099400798e */ /* 0x0003e2000c10e786 */
[-C--:B------:R-:W-:Y:S02]  /*6100*/  LEA.HI.X.SX32 R7, R157, R189.reuse, 0x2, P2 ;  /* 0x000000bd9d077211 */ /* 0x080fe400010f16ff */
[-C--:B------:R-:W-:Y:S01]  /*6110*/  LEA.HI.X.SX32 R5, R0, R189.reuse, 0x2, P1 ;  /* 0x000000bd00057211 */ /* 0x080fe200008f16ff */
[----:B------:R-:W-:Y:S01]  /*6120*/  IMAD.IADD R0, R199, 0x1, R252 ;  /* 0x00000001c7007824 */ /* 0x000fe200078e02fc */
[----:B------:R-:W-:Y:S01]  /*6130*/  IADD3 R157, R233, 0x20, RZ ;  /* 0x00000020e99d7810 */ /* 0x000fe20007ffe0ff */
[----:B------:R2:W-:Y:S03]  /*6140*/  RED.E.ADD.F32.FTZ.RN.STRONG.GPU [R6.64], R10 ;  /* 0x0000000a0600798e */ /* 0x0005e6000c10e786 */
[CC--:B---3--:R-:W-:Y:S01]  /*6150*/  LEA R8, P1, R157.reuse, R188.reuse, 0x2 ;  /* 0x000000bc9d087211 */ /* 0x0c8fe200078210ff */
[----:B------:R3:W-:Y:S04]  /*6160*/  RED.E.ADD.F32.FTZ.RN.STRONG.GPU [R4.64], R11 ;  /* 0x0000000b0400798e */ /* 0x0007e8000c10e786 */
[----:B------:R-:W-:Y:S04]  /*6170*/  RED.E.ADD.F32.FTZ.RN.STRONG.GPU [R188.64+0x80], R16 ;  /* 0x00008010bc00798e */ /* 0x000fe8000c10e786 */
[----:B------:R-:W-:Y:S01]  /*6180*/  RED.E.ADD.F32.FTZ.RN.STRONG.GPU [R2.64+0x80], R17 ;  /* 0x000080110200798e */ /* 0x000fe2000c10e786 */
[-C--:B-1----:R-:W-:Y:S02]  /*6190*/  LEA.HI.X.SX32 R9, R157, R189.reuse, 0x2, P1 ;  /* 0x000000bd9d097211 */ /* 0x082fe400008f16ff */
[----:B------:R-:W-:Y:S03]  /*61a0*/  IADD3 R148, R233, 0x60, RZ ;  /* 0x00000060e9947810 */ /* 0x000fe60007ffe0ff */
        /* <DEDUP_REMOVED lines=9> */
[----:B------:R3:W-:Y:S04]  /*6240*/  RED.E.ADD.F32.FTZ.RN.STRONG.GPU [R10.64], R12 ;  /* 0x0000000c0a00798e */ /* 0x0007e8000c10e786 */
[----:B------:R-:W-:Y:S01]  /*6250*/  LDSM.16.MT88.4 R16, [R168+0x2000] ;  /* 0x00200000a810783b */ /* 0x000fe20000004200 */
[CC--:B-1----:R-:W-:Y:S04]  /*6260*/  LEA R8, P3, R224.reuse, R188.reuse, 0x2 ;  /* 0x000000bce0087211 */ /* 0x0c2fe800078610ff */
[-C--:B------:R-:W-:Y:S05]  /*6270*/  LEA.HI.X.SX32 R9, R224, R189.reuse, 0x2, P3 ;  /* 0x000000bde0097211 */ /* 0x080fea00018f16ff */
[----:B------:R1:W-:Y:S01]  /*6280*/  RED.E.ADD.F32.FTZ.RN.STRONG.GPU [R8.64], R13 ;  /* 0x0000000d0800798e */ /* 0x0003e2000c10e786 */
[CC--:B--2---:R-:W-:Y:S03]  /*6290*/  LEA R6, P1, R229.reuse, R188.reuse, 0x2 ;  /* 0x000000bce5067211 */ /* 0x0c4fe600078210ff */
[----:B------:R2:W-:Y:S01]  /*62a0*/  RED.E.ADD.F32.FTZ.RN.STRONG.GPU [R4.64], R14 ;  /* 0x0000000e0400798e */ /* 0x0005e2000c10e786 */
[-C--:B------:R-:W-:Y:S02]  /*62b0*/  LEA.HI.X.SX32 R7, R229, R189.reuse, 0x2, P1 ;  /* 0x000000bde5077211 */ /* 0x080fe400008f16ff */
[----:B---3--:R-:W-:Y:S03]  /*62c0*/  IADD3 R12, R233, 0x80, RZ ;  /* 0x00000080e90c7810 */ /* 0x008fe60007ffe0ff */
[----:B------:R3:W-:Y:S04]  /*62d0*/  RED.E.ADD.F32.FTZ.RN.STRONG.GPU [R6.64], R15 ;  /* 0x0000000f0600798e */ /* 0x0007e8000c10e786 */
[----:B------:R-:W-:Y:S04]  /*62e0*/  RED.E.ADD.F32.FTZ.RN.STRONG.GPU [R188.64+0x100], R68 ;  /* 0x00010044bc00798e */ /* 0x000fe8000c10e786 */
[----:B------:R-:W-:Y:S01]  /*62f0*/  RED.E.ADD.F32.FTZ.RN.STRONG.GPU [R2.64+0x100], R69 ;  /* 0x000100450200798e */ /* 0x000fe2000c10e786 */
        /* <DEDUP_REMOVED lines=55> */
[----:B------:R-:W-:Y:S01]  /*6670*/  IMAD.IADD R0, R199, 0x1, R248 ;  /* 0x00000001c7007824 */ /* 0x000fe200078e02f8 */
[----:B------:R-:W-:Y:S01]  /*6680*/  IADD3 R12, R233, 0xa0, RZ ;  /* 0x000000a0e90c7810 */ /* 0x000fe20007ffe0ff */
        /* <DEDUP_REMOVED lines=20> */
[CC--:B--2---:R-:W-:Y:S01]  /*67d0*/  LEA R6, P3, R216.reuse, R188.reuse, 0x2 ;  /* 0x000000bcd8067211 */ /* 0x0c4fe200078610ff */
[----:B------:R-:W-:Y:S03]  /*67e0*/  LDSM.16.MT88.4 R12, [R173+0x1e000] ;  /* 0x01e00000ad0c783b */ /* 0x000fe60000004200 */
[-C--:B------:R-:W-:Y:S01]  /*67f0*/  LEA.HI.X.SX32 R7, R216, R189.reuse, 0x2, P3 ;  /* 0x000000bdd8077211 */ /* 0x080fe200018f16ff */
[----:B------:R1:W-:Y:S01]  /*6800*/  RED.E.ADD.F32.FTZ.RN.STRONG.GPU [R4.64], R98 ;  /* 0x000000620400798e */ /* 0x0003e2000c10e786 */
[CC--:B---3--:R-:W-:Y:S03]  /*6810*/  LEA R2, P1, R225.reuse, R188.reuse, 0x2 ;  /* 0x000000bce1027211 */ /* 0x0c8fe600078210ff */
[----:B------:R-:W-:Y:S01]  /*6820*/  RED.E.ADD.F32.FTZ.RN.STRONG.GPU [R10.64], R99 ;  /* 0x000000630a00798e */ /* 0x000fe2000c10e786 */
[-C--:B------:R-:W-:Y:S03]  /*6830*/  LEA.HI.X.SX32 R3, R225, R189.reuse, 0x2, P1 ;  /* 0x000000bde1037211 */ /* 0x080fe600008f16ff */
[----:B------:R-:W-:Y:S01]  /*6840*/  RED.E.ADD.F32.FTZ.RN.STRONG.GPU [R8.64], R92 ;  /* 0x0000005c0800798e */ /* 0x000fe2000c10e786 */
[----:B------:R-:W-:Y:S02]  /*6850*/  ISETP.NE.U32.AND P1, PT, R0, 0x1, PT ;  /* 0x000000010000780c */ /* 0x000fe40003f25070 */
[----:B------:R-:W-:Y:S01]  /*6860*/  @P6 IADD3 R0, P3, R210, -0x100, RZ ;  /* 0xffffff00d2006810 */ /* 0x000fe20007f7e0ff */
[----:B------:R-:W-:Y:S04]  /*6870*/  RED.E.ADD.F32.FTZ.RN.STRONG.GPU [R6.64], R93 ;  /* 0x0000005d0600798e */ /* 0x000fe8000c10e786 */
[----:B------:R-:W-:Y:S01]  /*6880*/  LDSM.16.MT88.4 R8, [R168] ;  /* 0x00000000a808783b */ /* 0x000fe20000004200 */
[----:B------:R-:W-:Y:S01]  /*6890*/  @P6 IMAD.MOV.U32 R210, RZ, RZ, R0 ;  /* 0x000000ffffd26224 */ /* 0x000fe200078e0000 */
[C---:B------:R-:W-:Y:S04]  /*68a0*/  IADD3 R0, R168.reuse, -0x6000, RZ ;  /* 0xffffa000a8007810 */ /* 0x040fe80007ffe0ff */
        /* <DEDUP_REMOVED lines=73> */
[----:B------:R-:W2:Y:S01]  /*6d40*/  LDL R98, [R1+0x4] ;  /* 0x0000040001627983 */ /* 0x000ea20000100800 */
        /* <DEDUP_REMOVED lines=119> */
[----:B------:R1:W-:Y:S01]  /*74c0*/  STS [R239+0x5400], R0 ;  /* 0x00540000ef007388 */ /* 0x0003e20000000800 */
[----:B------:R-:W-:-:S03]  /*74d0*/  F2FP.PACK_AB R62, R63, R62 ;  /* 0x0000003e3f3e723e */ /* 0x000fc600000000ff */
        /* <DEDUP_REMOVED lines=16> */
[----:B------:R-:W4:Y:S04]  /*75e0*/  S2R R157, SR_CTAID.Y ;  /* 0x00000000009d7919 */ /* 0x000f280000002600 */
[----:B------:R3:W-:Y:S04]  /*75f0*/  STS [R238+0xa000], R52 ;  /* 0x00a00034ee007388 */ /* 0x0007e80000000800 */
[----:B------:R3:W-:Y:S04]  /*7600*/  STS [R238+0xa400], R54 ;  /* 0x00a40036ee007388 */ /* 0x0007e80000000800 */
[----:B------:R3:W-:Y:S04]  /*7610*/  STS [R239+0xa000], R64 ;  /* 0x00a00040ef007388 */ /* 0x0007e80000000800 */
[----:B------:R3:W-:Y:S04]  /*7620*/  STS [R239+0xa400], R66 ;  /* 0x00a40042ef007388 */ /* 0x0007e80000000800 */
[----:B------:R3:W-:Y:S04]  /*7630*/  STS [R238+0xb000], R56 ;  /* 0x00b00038ee007388 */ /* 0x0007e80000000800 */
[----:B------:R3:W-:Y:S01]  /*7640*/  STS [R238+0xb400], R58 ;  /* 0x00b4003aee007388 */ /* 0x0007e20000000800 */
[----:B----4-:R-:W-:-:S03]  /*7650*/  SHF.R.S32.HI R97, RZ, 0x1f, R157 ;  /* 0x0000001fff617819 */ /* 0x010fc6000001149d */
[----:B------:R3:W-:Y:S04]  /*7660*/  STS [R239+0xb000], R60 ;  /* 0x00b0003cef007388 */ /* 0x0007e80000000800 */
[----:B------:R3:W-:Y:S04]  /*7670*/  STS [R239+0xb400], R62 ;  /* 0x00b4003eef007388 */ /* 0x0007e80000000800 */
[----:B------:R-:W4:Y:S01]  /*7680*/  S2R R96, SR_CTAID.Y ;  /* 0x0000000000607919 */ /* 0x000f220000002600 */
[----:B--2---:R-:W-:-:S13]  /*7690*/  ISETP.NE.AND P0, PT, R98, -0x1, PT ;  /* 0xffffffff6200780c */ /* 0x004fda0003f05270 */
[----:B-1----:R-:W-:-:S05]  /*76a0*/  @P0 IADD3 R0, R234, R98, RZ ;  /* 0x00000062ea000210 */ /* 0x002fca0007ffe0ff */
[----:B------:R-:W-:-:S04]  /*76b0*/  @P0 IMAD.WIDE.U32 R2, R0, c[0x0][0x3a0], RZ ;  /* 0x0000e80000020a25 */ /* 0x000fc800078e00ff */
[----:B------:R-:W-:Y:S01]  /*76c0*/  @P0 IMAD R7, R0, c[0x0][0x3a4], R3 ;  /* 0x0000e90000070a24 */ /* 0x000fe200078e0203 */
[----:B------:R-:W-:Y:S01]  /*76d0*/  @P0 MOV R6, R2 ;  /* 0x0000000200060202 */ /* 0x000fe20000000f00 */
[----:B------:R-:W-:Y:S05]  /*76e0*/  @P0 BRA `(.L_x_406) ;  /* 0x000000a000000947 */ /* 0x000fea0003800000 */
[----:B---34-:R-:W-:Y:S01]  /*76f0*/  SHF.R.S32.HI R0, RZ, 0x1f, R234 ;  /* 0x0000001fff007819 */ /* 0x018fe200000114ea */
[----:B------:R-:W-:-:S04]  /*7700*/  IMAD.WIDE.U32 R2, R234, c[0x0][0x3a0], RZ ;  /* 0x0000e800ea027a25 */ /* 0x000fc800078e00ff */
[----:B------:R-:W-:Y:S02]  /*7710*/  IMAD R0, R0, c[0x0][0x3a0], RZ ;  /* 0x0000e80000007a24 */ /* 0x000fe400078e02ff */
[----:B------:R-:W-:Y:S02]  /*7720*/  IMAD R4, R97, c[0x0][0x388], RZ ;  /* 0x0000e20061047a24 */ /* 0x000fe400078e02ff */
[----:B------:R-:W-:-:S05]  /*7730*/  IMAD R0, R234, c[0x0][0x3a4], R0 ;  /* 0x0000e900ea007a24 */ /* 0x000fca00078e0200 */
[----:B------:R-:W-:Y:S01]  /*7740*/  IADD3 R3, R3, R0, RZ ;  /* 0x0000000003037210 */ /* 0x000fe20007ffe0ff */
[----:B------:R-:W-:-:S04]  /*7750*/  IMAD R0, R96, c[0x0][0x38c], R4 ;  /* 0x0000e30060007a24 */ /* 0x000fc800078e0204 */
[----:B------:R-:W-:-:S05]  /*7760*/  IMAD.WIDE.U32 R2, R96, c[0x0][0x388], R2 ;  /* 0x0000e20060027a25 */ /* 0x000fca00078e0002 */
[----:B------:R-:W-:Y:S02]  /*7770*/  IADD3 R7, R3, R0, RZ ;  /* 0x0000000003077210 */ /* 0x000fe40007ffe0ff */
[----:B------:R-:W-:Y:S02]  /*7780*/  MOV R6, R2 ;  /* 0x0000000200067202 */ /* 0x000fe40000000f00 */
.L_x_406:
[----:B---34-:R-:W-:-:S05]  /*7790*/  @P0 IADD3 R0, R234, R98, RZ ;  /* 0x00000062ea000210 */ /* 0x018fca0007ffe0ff */
        /* <DEDUP_REMOVED lines=14> */
.L_x_407:
[----:B------:R-:W2:Y:S04]  /*7880*/  LDL R64, [R1] ;  /* 0x0000000001407983 */ /* 0x000ea80000100800 */
[----:B------:R-:W3:Y:S04]  /*7890*/  LDL R8, [R1+0x8] ;  /* 0x0000080001087983 */ /* 0x000ee80000100800 */
[----:B------:R-:W-:Y:S01]  /*78a0*/  BAR.SYNC.DEFER_BLOCKING 0x0 ;  /* 0x0000000000007b1d */ /* 0x000fe20000010000 */
[----:B------:R-:W-:-:S02]  /*78b0*/  SHF.R.S32.HI R5, RZ, 0x1f, R202 ;  /* 0x0000001fff057819 */ /* 0x000fc400000114ca */
[----:B------:R-:W-:-:S03]  /*78c0*/  MOV R4, R202 ;  /* 0x000000ca00047202 */ /* 0x000fc60000000f00 */
[----:B------:R1:W4:Y:S04]  /*78d0*/  LDS.128 R36, [R192+0x13000] ;  /* 0x01300000c0247984 */ /* 0x0003280000000c00 */
[----:B------:R1:W1:Y:S04]  /*78e0*/  LDS.128 R32, [R192+0x15000] ;  /* 0x01500000c0207984 */ /* 0x0002680000000c00 */
[----:B------:R1:W1:Y:S04]  /*78f0*/  LDS.128 R28, [R192+0x17000] ;  /* 0x01700000c01c7984 */ /* 0x0002680000000c00 */
[----:B------:R1:W1:Y:S04]  /*7900*/  LDS.128 R48, [R192+0x18000] ;  /* 0x01800000c0307984 */ /* 0x0002680000000c00 */
[----:B------:R1:W1:Y:S04]  /*7910*/  LDS.128 R60, [R192+0x19000] ;  /* 0x01900000c03c7984 */ /* 0x0002680000000c00 */
[----:B------:R1:W1:Y:S04]  /*7920*/  LDS.128 R44, [R192+0x1a000] ;  /* 0x01a00000c02c7984 */ /* 0x0002680000000c00 */
[----:B------:R1:W1:Y:S04]  /*7930*/  LDS.128 R56, [R192+0x1b000] ;  /* 0x01b00000c0387984 */ /* 0x0002680000000c00 */
[----:B------:R1:W1:Y:S04]  /*7940*/  LDS.128 R40, [R192+0x1c000] ;  /* 0x01c00000c0287984 */ /* 0x0002680000000c00 */
[----:B------:R1:W1:Y:S01]  /*7950*/  LDS.128 R52, [R192+0x1d000] ;  /* 0x01d00000c0347984 */ /* 0x0002620000000c00 */
[----:B------:R-:W-:Y:S01]  /*7960*/  BSSY B0, `(.L_x_408) ;  /* 0x0000020000007945 */ /* 0x000fe20003800000 */
[----:B------:R-:W-:-:S02]  /*7970*/  SHF.R.S32.HI R27, RZ, 0x1f, R235 ;  /* 0x0000001fff1b7819 */ /* 0x000fc400000114eb */
[----:B--2---:R-:W-:Y:S01]  /*7980*/  SHF.R.S32.HI R24, RZ, 0x1f, R64 ;  /* 0x0000001fff187819 */ /* 0x004fe20000011440 */
[----:B------:R-:W-:-:S04]  /*7990*/  IMAD.WIDE.U32 R2, R64, c[0x0][0x3a0], R4 ;  /* 0x0000e80040027a25 */ /* 0x000fc800078e0004 */
[----:B---3--:R-:W-:Y:S02]  /*79a0*/  IMAD R11, R8, -0x40, R198 ;  /* 0xffffffc0080b7824 */ /* 0x008fe400078e02c6 */
[----:B------:R-:W-:Y:S01]  /*79b0*/  IMAD R0, R24, c[0x0][0x3a0], RZ ;  /* 0x0000e80018007a24 */ /* 0x000fe200078e02ff */
[----:B------:R-:W-:Y:S02]  /*79c0*/  IADD3 R2, P0, R6, R2, RZ ;  /* 0x0000000206027210 */ /* 0x000fe40007f1e0ff */
[----:B------:R-:W-:Y:S01]  /*79d0*/  ISETP.GE.AND P4, PT, R235, R11, PT ;  /* 0x0000000beb00720c */ /* 0x000fe20003f86270 */
[----:B------:R-:W-:-:S05]  /*79e0*/  IMAD R0, R64, c[0x0][0x3a4], R0 ;  /* 0x0000e90040007a24 */ /* 0x000fca00078e0200 */
[----:B------:R-:W-:Y:S01]  /*79f0*/  IADD3.X R3, R7, R3, R0, P0, !PT ;  /* 0x0000000307037210 */ /* 0x000fe200007fe400 */
[----:B------:R-:W-:-:S04]  /*7a00*/  IMAD R0, R237, c[0x0][0x3b8], RZ ;  /* 0x0000ee00ed007a24 */ /* 0x000fc800078e02ff */
[C---:B------:R-:W-:Y:S02]  /*7a10*/  IMAD R0, R236.reuse, c[0x0][0x3bc], R0 ;  /* 0x0000ef00ec007a24 */ /* 0x040fe400078e0200 */
[----:B------:R-:W-:-:S05]  /*7a20*/  IMAD.WIDE.U32 R6, R236, c[0x0][0x3b8], R2 ;  /* 0x0000ee00ec067a25 */ /* 0x000fca00078e0002 */
[----:B------:R-:W-:Y:S01]  /*7a30*/  IADD3 R10, R7, R0, RZ ;  /* 0x00000000070a7210 */ /* 0x000fe20007ffe0ff */
[----:B------:R-:W-:Y:S05]  /*7a40*/  @P4 BRA `(.L_x_409) ;  /* 0x0000011000004947 */ /* 0x000fea0003800000 */
[----:B-1--4-:R-:W-:Y:S01]  /*7a50*/  ISETP.GE.AND P3, PT, R202, c[0x0][0x220], PT ;  /* 0x00008800ca007a0c */ /* 0x012fe20003f66270 */
[----:B------:R-:W1:Y:S01]  /*7a60*/  LDS.128 R20, [R192+0x14000] ;  /* 0x01400000c0147984 */ /* 0x000e620000000c00 */
[----:B------:R-:W-:Y:S01]  /*7a70*/  MOV R3, R10 ;  /* 0x0000000a00037202 */ /* 0x000fe20000000f00 */
[----:B------:R-:W-:Y:S01]  /*7a80*/  IMAD R0, R27, c[0x0][0x3a0], RZ ;  /* 0x0000e8001b007a24 */ /* 0x000fe200078e02ff */
[----:B------:R-:W-:Y:S01]  /*7a90*/  ISETP.GE.AND P2, PT, R211, c[0x0][0x220], PT ;  /* 0x00008800d3007a0c */ /* 0x000fe20003f46270 */
[----:B------:R-:W2:Y:S01]  /*7aa0*/  LDS.128 R16, [R192+0x16000] ;  /* 0x01600000c0107984 */ /* 0x000ea20000000c00 */
[----:B------:R-:W-:Y:S01]  /*7ab0*/  IMAD.MOV.U32 R2, RZ, RZ, R6 ;  /* 0x000000ffff027224 */ /* 0x000fe200078e0006 */
[----:B------:R-:W-:Y:S01]  /*7ac0*/  ISETP.GE.AND P1, PT, R212, c[0x0][0x220], PT ;  /* 0x00008800d4007a0c */ /* 0x000fe20003f26270 */
[C---:B------:R-:W-:Y:S02]  /*7ad0*/  IMAD R0, R235.reuse, c[0x0][0x3a4], R0 ;  /* 0x0000e900eb007a24 */ /* 0x040fe400078e0200 */
[----:B------:R-:W-:-:S03]  /*7ae0*/  IMAD.WIDE.U32 R8, R235, c[0x0][0x3a0], R2 ;  /* 0x0000e800eb087a25 */ /* 0x000fc600078e0002 */
[----:B------:R-:W3:Y:S01]  /*7af0*/  @!P3 LDS.128 R12, [R192+0x12000] ;  /* 0x01200000c00cb984 */ /* 0x000ee20000000c00 */
[----:B------:R-:W-:Y:S01]  /*7b00*/  IMAD.IADD R0, R9, 0x1, R0 ;  /* 0x0000000109007824 */ /* 0x000fe200078e0200 */
[----:B------:R-:W-:-:S04]  /*7b10*/  LEA R2, P0, R8, c[0x0][0x340], 0x1 ;  /* 0x0000d00008027a11 */ /* 0x000fc800078008ff */
[----:B------:R-:W-:-:S05]  /*7b20*/  LEA.HI.X R3, R8, c[0x0][0x344], R0, 0x1, P0 ;  /* 0x0000d10008037a11 */ /* 0x000fca00000f0c00 */
[----:B-1----:R1:W-:Y:S04]  /*7b30*/  @!P2 STG.E.128 [R2.64+0x80], R20 ;  /* 0x000080140200a986 */ /* 0x0023e8000c101d06 */
[----:B--2---:R1:W-:Y:S04]  /*7b40*/  @!P1 STG.E.128 [R2.64+0x100], R16 ;  /* 0x0001001002009986 */ /* 0x0043e8000c101d06 */
[----:B---3--:R1:W-:Y:S02]  /*7b50*/  @!P3 STG.E.128 [R2.64], R12 ;  /* 0x0000000c0200b986 */ /* 0x0083e4000c101d06 */
.L_x_409:
[----:B-1--4-:R-:W-:Y:S05]  /*7b60*/  BSYNC B0 ;  /* 0x0000000000007941 */ /* 0x012fea0003800000 */
.L_x_408:
[----:B------:R-:W-:Y:S01]  /*7b70*/  IADD3 R0, R235, 0x20, RZ ;  /* 0x00000020eb007810 */ /* 0x000fe20007ffe0ff */
[----:B------:R-:W-:Y:S03]  /*7b80*/  BSSY B0, `(.L_x_410) ;  /* 0x0000013000007945 */ /* 0x000fe60003800000 */
[----:B------:R-:W-:-:S13]  /*7b90*/  ISETP.GE.AND P3, PT, R0, R11, PT ;  /* 0x0000000b0000720c */ /* 0x000fda0003f66270 */
[----:B------:R-:W-:Y:S05]  /*7ba0*/  @P3 BRA `(.L_x_411) ;  /* 0x0000010000003947 */ /* 0x000fea0003800000 */
[----:B------:R-:W-:Y:S02]  /*7bb0*/  IADD3 R0, P0, R235, 0x20, RZ ;  /* 0x00000020eb007810 */ /* 0x000fe40007f1e0ff */
[----:B------:R-:W-:Y:S02]  /*7bc0*/  MOV R3, R10 ;  /* 0x0000000a00037202 */ /* 0x000fe40000000f00 */
        /* <DEDUP_REMOVED lines=12> */
[----:B------:R1:W-:Y:S04]  /*7c90*/  @!P1 STG.E.128 [R2.64+0x80], R32 ;  /* 0x0000802002009986 */ /* 0x0003e8000c101d06 */
[----:B------:R1:W-:Y:S02]  /*7ca0*/  @!P0 STG.E.128 [R2.64+0x100], R28 ;  /* 0x0001001c02008986 */ /* 0x0003e4000c101d06 */
.L_x_411:
[----:B------:R-:W-:Y:S05]  /*7cb0*/  BSYNC B0 ;  /* 0x0000000000007941 */ /* 0x000fea0003800000 */
.L_x_410:
[----:B-1----:R-:W-:Y:S01]  /*7cc0*/  IMAD.WIDE.U32 R2, R64, c[0x0][0x3a8], R4 ;  /* 0x0000ea0040027a25 */ /* 0x002fe200078e0004 */
[----:B------:R-:W-:Y:S03]  /*7cd0*/  BSSY B0, `(.L_x_412) ;  /* 0x0000018000007945 */ /* 0x000fe60003800000 */
[----:B------:R-:W-:Y:S01]  /*7ce0*/  IMAD R0, R24, c[0x0][0x3a8], RZ ;  /* 0x0000ea0018007a24 */ /* 0x000fe200078e02ff */
        /* <DEDUP_REMOVED lines=13> */
[C---:B------:R-:W-:Y:S01]  /*7dc0*/  IMAD R0, R235.reuse, c[0x0][0x3ac], R0 ;  /* 0x0000eb00eb007a24 */ /* 0x040fe200078e0200 */
[----:B------:R-:W-:Y:S01]  /*7dd0*/  ISETP.GE.AND P0, PT, R212, c[0x0][0x220], PT ;  /* 0x00008800d4007a0c */ /* 0x000fe20003f06270 */
[----:B------:R-:W-:-:S04]  /*7de0*/  IMAD.WIDE.U32 R6, R235, c[0x0][0x3a8], R2 ;  /* 0x0000ea00eb067a25 */ /* 0x000fc800078e0002 */
[----:B------:R-:W-:Y:S01]  /*7df0*/  IMAD.IADD R0, R7, 0x1, R0 ;  /* 0x0000000107007824 */ /* 0x000fe200078e0200 */
[----:B------:R-:W-:-:S04]  /*7e00*/  LEA R2, P4, R6, c[0x0][0x348], 0x1 ;  /* 0x0000d20006027a11 */ /* 0x000fc800078808ff */
[----:B------:R-:W-:-:S05]  /*7e10*/  LEA.HI.X R3, R6, c[0x0][0x34c], R0, 0x1, P4 ;  /* 0x0000d30006037a11 */ /* 0x000fca00020f0c00 */
[----:B------:R1:W-:Y:S04]  /*7e20*/  @!P2 STG.E.128 [R2.64], R48 ;  /* 0x000000300200a986 */ /* 0x0003e8000c101d06 */
[----:B------:R1:W-:Y:S04]  /*7e30*/  @!P1 STG.E.128 [R2.64+0x80], R44 ;  /* 0x0000802c02009986 */ /* 0x0003e8000c101d06 */
[----:B------:R1:W-:Y:S02]  /*7e40*/  @!P0 STG.E.128 [R2.64+0x100], R40 ;  /* 0x0001002802008986 */ /* 0x0003e4000c101d06 */
.L_x_413:
[----:B------:R-:W-:Y:S05]  /*7e50*/  BSYNC B0 ;  /* 0x0000000000007941 */ /* 0x000fea0003800000 */
.L_x_412:
        /* <DEDUP_REMOVED lines=19> */
.L_x_384:
[----:B------:R-:W2:Y:S04]  /*7f90*/  LDL R8, [R1+0x4] ;  /* 0x0000040001087983 */ /* 0x000ea80000100800 */
[----:B------:R-:W1:Y:S04]  /*7fa0*/  S2R R4, SR_CTAID.Y ;  /* 0x0000000000047919 */ /* 0x000e680000002600 */
[----:B------:R-:W3:Y:S01]  /*7fb0*/  S2R R7, SR_CTAID.Y ;  /* 0x0000000000077919 */ /* 0x000ee20000002600 */
[----:B-1----:R-:W-:-:S02]  /*7fc0*/  SHF.R.S32.HI R6, RZ, 0x1f, R4 ;  /* 0x0000001fff067819 */ /* 0x002fc40000011404 */
[----:B--2---:R-:W-:-:S13]  /*7fd0*/  ISETP.NE.AND P0, PT, R8, -0x1, PT ;  /* 0xffffffff0800780c */ /* 0x004fda0003f05270 */
[----:B------:R-:W-:-:S05]  /*7fe0*/  @P0 IADD3 R0, R234, R8, RZ ;  /* 0x00000008ea000210 */ /* 0x000fca0007ffe0ff */
[----:B------:R-:W-:-:S04]  /*7ff0*/  @P0 IMAD.WIDE.U32 R2, R0, c[0x0][0x3a0], RZ ;  /* 0x0000e80000020a25 */ /* 0x000fc800078e00ff */
[----:B------:R-:W-:Y:S01]  /*8000*/  @P0 IMAD R5, R0, c[0x0][0x3a4], R3 ;  /* 0x0000e90000050a24 */ /* 0x000fe200078e0203 */
[----:B------:R-:W-:Y:S01]  /*8010*/  @P0 MOV R4, R2 ;  /* 0x0000000200040202 */ /* 0x000fe20000000f00 */
[----:B------:R-:W-:Y:S05]  /*8020*/  @P0 BRA `(.L_x_415) ;  /* 0x000000a000000947 */ /* 0x000fea0003800000 */
[----:B---3--:R-:W-:Y:S01]  /*8030*/  SHF.R.S32.HI R0, RZ, 0x1f, R234 ;  /* 0x0000001fff007819 */ /* 0x008fe200000114ea */
        /* <DEDUP_REMOVED lines=9> */
.L_x_415:
[----:B---3--:R-:W-:-:S05]  /*80d0*/  @P0 IADD3 R0, R234, R8, RZ ;  /* 0x00000008ea000210 */ /* 0x008fca0007ffe0ff */
        /* <DEDUP_REMOVED lines=14> */
.L_x_416:
[----:B------:R-:W2:Y:S04]  /*81c0*/  LDL R14, [R1] ;  /* 0x00000000010e7983 */ /* 0x000ea80000100800 */
[----:B------:R-:W3:Y:S01]  /*81d0*/  LDL R6, [R1+0x8] ;  /* 0x0000080001067983 */ /* 0x000ee20000100800 */
[----:B------:R-:W-:Y:S01]  /*81e0*/  IMAD R8, R237, c[0x0][0x3b8], RZ ;  /* 0x0000ee00ed087a24 */ /* 0x000fe200078e02ff */
[----:B------:R-:W-:Y:S03]  /*81f0*/  BSSY B0, `(.L_x_417) ;  /* 0x000001c000007945 */ /* 0x000fe60003800000 */
[----:B------:R-:W-:Y:S01]  /*8200*/  IMAD R8, R236, c[0x0][0x3bc], R8 ;  /* 0x0000ef00ec087a24 */ /* 0x000fe200078e0208 */
        /* <DEDUP_REMOVED lines=26> */
.L_x_418:
[----:B------:R-:W-:Y:S05]  /*83b0*/  BSYNC B0 ;  /* 0x0000000000007941 */ /* 0x000fea0003800000 */
.L_x_417:
        /* <DEDUP_REMOVED lines=19> */
.L_x_420:
[----:B------:R-:W-:Y:S05]  /*84f0*/  BSYNC B0 ;  /* 0x0000000000007941 */ /* 0x000fea0003800000 */
.L_x_419:
        /* <DEDUP_REMOVED lines=25> */
.L_x_422:
[----:B------:R-:W-:Y:S05]  /*8690*/  BSYNC B0 ;  /* 0x0000000000007941 */ /* 0x000fea0003800000 */
.L_x_421:
        /* <DEDUP_REMOVED lines=16> */
.L_x_414:
[----:B------:R-:W-:Y:S05]  /*87a0*/  BSYNC B1 ;  /* 0x0000000000017941 */ /* 0x000fea0003800000 */
.L_x_379:
[----:B---3--:R-:W3:Y:S02]  /*87b0*/  LDL.LU R0, [R1+0x8] ;  /* 0x0000080001007983 */ /* 0x008ee40000300800 */
[----:B---3--:R-:W-:-:S04]  /*87c0*/  IADD3 R0, R0, c[0x0][0xc], RZ ;  /* 0x0000030000007a10 */ /* 0x008fc80007ffe0ff */
[----:B------:R-:W-:Y:S01]  /*87d0*/  ISETP.GE.AND P0, PT, R0, UR4, PT ;  /* 0x0000000400007c0c */ /* 0x000fe2000bf06270 */
[----:B------:R3:W-:-:S12]  /*87e0*/  STL [R1+0x8], R0 ;  /* 0x0000080001007387 */ /* 0x0007d80000100800 */
[----:B------:R-:W-:Y:S01]  /*87f0*/  @P0 CALL.REL.NOINC `(.L_x_423) ;  /* 0x0000001000000944 */ /* 0x000fe20003c00000 */
[----:B------:R-:W-:Y:S05]  /*8800*/  BRA `(.L_x_424) ;  /* 0xffff80e000007947 */ /* 0x000fea000383ffff */
.L_x_423:
[----:B------:R-:W-:Y:S05]  /*8810*/  EXIT ;  /* 0x000000000000794d */ /* 0x000fea0003800000 */
.L_x_425:
        /* <DEDUP_REMOVED lines=14> */
.L_x_1587:


//--------------------- .text._ZN5flash44flash_bwd_dq_dk_dv_loop_seqk_parallel_kernelI23Flash_bwd_kernel_traitsILi192ELi64ELi64ELi8ELi4ELi2ELi2ELb0ELb0EN7cutlass6half_tE19Flash_kernel_traitsILi192ELi64ELi64ELi8ES3_EELb0ELb0ELb1ELb0ELb0ELb1ELb0EEEvNS_16Flash_bwd_paramsE --------------------------
	.section	.text._ZN5flash44flash_bwd_dq_dk_dv_loop_seqk_parallel_kernelI23Flash_bwd_kernel_traitsILi192ELi64ELi64ELi8ELi4ELi2ELi2ELb0ELb0EN7cutlass6half_tE19Flash_kernel_traitsILi192ELi64ELi64ELi8ES3_EELb0ELb0ELb1ELb0ELb0ELb1ELb0EEEvNS_16Flash_bwd_paramsE,"ax",@progbits
	.sectioninfo	@"SHI_REGISTERS=253"
	.align	128
        .global         _ZN5flash44flash_bwd_dq_dk_dv_loop_seqk_parallel_kernelI23Flash_bwd_kernel_traitsILi192ELi64ELi64ELi8ELi4ELi2ELi2ELb0ELb0EN7cutlass6half_tE19Flash_kernel_traitsILi192ELi64ELi64ELi8ES3_EELb0ELb0ELb1ELb0ELb0ELb1ELb0EEEvNS_16Flash_bwd_paramsE
        .type           _ZN5flash44flash_bwd_dq_dk_dv_loop_seqk_parallel_kernelI23Flash_bwd_kernel_traitsILi192ELi64ELi64ELi8ELi4ELi2ELi2ELb0ELb0EN7cutlass6half_tE19Flash_kernel_traitsILi192ELi64ELi64ELi8ES3_EELb0ELb0ELb1ELb0ELb0ELb1ELb0EEEvNS_16Flash_bwd_paramsE,@function
        .size           _ZN5flash44flash_bwd_dq_dk_dv_loop_seqk_parallel_kernelI23Flash_bwd_kernel_traitsILi192ELi64ELi64ELi8ELi4ELi2ELi2ELb0ELb0EN7cutlass6half_tE19Flash_kernel_traitsILi192ELi64ELi64ELi8ES3_EELb0ELb0ELb1ELb0ELb0ELb1ELb0EEEvNS_16Flash_bwd_paramsE,(.L_x_1588 - _ZN5flash44flash_bwd_dq_dk_dv_loop_seqk_parallel_kernelI23Flash_bwd_kernel_traitsILi192ELi64ELi64ELi8ELi4ELi2ELi2ELb0ELb0EN7cutlass6half_tE19Flash_kernel_traitsILi192ELi64ELi64ELi8ES3_EELb0ELb0ELb1ELb0ELb0ELb1ELb0EEEvNS_16Flash_bwd_paramsE)
        .other          _ZN5flash44flash_bwd_dq_dk_dv_loop_seqk_parallel_kernelI23Flash_bwd_kernel_traitsILi192ELi64ELi64ELi8ELi4ELi2ELi2ELb0ELb0EN7cutlass6half_tE19Flash_kernel_traitsILi192ELi64ELi64ELi8ES3_EELb0ELb0ELb1ELb0ELb0ELb1ELb0EEEvNS_16Flash_bwd_paramsE,@"STO_CUDA_ENTRY STV_DEFAULT"
_ZN5flash44flash_bwd_dq_dk_dv_loop_seqk_parallel_kernelI23Flash_bwd_kernel_traitsILi192ELi64ELi64ELi8ELi4ELi2ELi2ELb0ELb0EN7cutlass6half_tE19Flash_kernel_traitsILi192ELi64ELi64ELi8ES3_EELb0ELb0ELb1ELb0ELb0ELb1ELb0EEEvNS_16Flash_bwd_paramsE:
.text._ZN5flash44flash_bwd_dq_dk_dv_loop_seqk_parallel_kernelI23Flash_bwd_kernel_traitsILi192ELi64ELi64ELi8ELi4ELi2ELi2ELb0ELb0EN7cutlass6half_tE19Flash_kernel_traitsILi192ELi64ELi64ELi8ES3_EELb0ELb0ELb1ELb0ELb0ELb1ELb0EEEvNS_16Flash_bwd_paramsE:
        /* <DEDUP_REMOVED lines=116> */
[----:B------:R-:W-:Y:S01]  /*0740*/  SHF.R.S32.HI R211, RZ, 0x1f, R210 ;  /* 0x0000001fffd37819 */ /* 0x000fe200000114d2 */
[----:B------:R-:W-:-:S02]  /*0750*/  IMAD.IADD R196, R196, 0x1, R5 ;  /* 0x00000001c4c47824 */ /* 0x000fc400078e0205 */
        /* <DEDUP_REMOVED lines=9> */
[----:B------:R-:W-:Y:S02]  /*07f0*/  SEL R5, R5, 0xffffffc0, !P3 ;  /* 0xffffffc005057807 */ /* 0x000fe40005800000 */
[----:B------:R-:W-:-:S02]  /*0800*/  SEL R7, R7, 0x10, !P0 ;  /* 0x0000001007077807 */ /* 0x000fc40004000000 */
[----:B------:R-:W-:Y:S01]  /*0810*/  @P1 IADD3 R218, R216, -0x20, RZ ;  /* 0xffffffe0d8da1810 */ /* 0x000fe20007ffe0ff */
[--C-:B------:R-:W-:Y:S01]  /*0820*/  IMAD R0, R0, 0x2, R5.reuse ;  /* 0x0000000200007824 */ /* 0x100fe200078e0205 */
[C---:B------:R-:W-:Y:S01]  /*0830*/  IADD3 R219, R217.reuse, 0x40, RZ ;  /* 0x00000040d9db7810 */ /* 0x040fe20007ffe0ff */
[----:B------:R-:W-:Y:S01]  /*0840*/  IMAD.IADD R3, R198, 0x1, R5 ;  /* 0x00000001c6037824 */ /* 0x000fe200078e0205 */
[----:B------:R-:W-:Y:S01]  /*0850*/  @P2 IADD3 R219, R217, -0x40, RZ ;  /* 0xffffffc0d9db2810 */ /* 0x000fe20007ffe0ff */
[----:B------:R-:W-:Y:S02]  /*0860*/  IMAD.IADD R2, R5, 0x1, R188 ;  /* 0x0000000105027824 */ /* 0x000fe400078e02bc */
[----:B------:R-:W-:Y:S02]  /*0870*/  IMAD.IADD R220, R216, 0x1, R7 ;  /* 0x00000001d8dc7824 */ /* 0x000fe400078e0207 */
[----:B---3--:R-:W-:Y:S02]  /*0880*/  IMAD.IADD R224, R7, 0x1, R218 ;  /* 0x0000000107e07824 */ /* 0x008fe400078e02da */
.L_x_456:
        /* <DEDUP_REMOVED lines=10> */
[----:B--2---:R-:W-:Y:S02]  /*0930*/  IADD3 R8, P1, R6, c[0x0][0x248], RZ ;  /* 0x0000920006087a10 */ /* 0x004fe40007f3e0ff */
        /* <DEDUP_REMOVED lines=17> */
[----:B---3--:R-:W-:Y:S05]  /*0a50*/  @!P0 BRA `(.L_x_426) ;  /* 0x0000003000008947 */ /* 0x008fea0003800000 */
[----:B-1----:R-:W2:Y:S02]  /*0a60*/  @P3 LDG.E R4, [R8.64+0x4] ;  /* 0x0000040608043981 */ /* 0x002ea4000c1e1900 */
[----:B--2--5:R-:W-:-:S06]  /*0a70*/  @P3 IADD3 R4, R4, -R241, RZ ;  /* 0x800000f104043210 */ /* 0x024fcc0007ffe0ff */
[----:B------:R1:W5:Y:S02]  /*0a80*/  @!P3 LDG.E R4, [R8.64] ;  /* 0x000000060804b981 */ /* 0x000364000c1e1900 */
.L_x_426:
[----:B-1----:R-:W-:-:S04]  /*0a90*/  ISETP.NE.U32.AND P1, PT, RZ, c[0x0][0x258], PT ;  /* 0x00009600ff007a0c */ /* 0x002fc80003f25070 */
[----:B------:R-:W-:-:S13]  /*0aa0*/  ISETP.NE.AND.EX P1, PT, RZ, c[0x0][0x25c], PT, P1 ;  /* 0x00009700ff007a0c */ /* 0x000fda0003f25310 */
[----:B------:R-:W-:-:S04]  /*0ab0*/  @P1 IADD3 R6, P0, R6, c[0x0][0x258], RZ ;  /* 0x0000960006061a10 */ /* 0x000fc80007f1e0ff */
        /* <DEDUP_REMOVED lines=11> */
[----:B------:R-:W-:Y:S01]  /*0b70*/  IMAD.WIDE.U32 R12, R202, c[0x0][0x178], RZ ;  /* 0x00005e00ca0c7a25 */ /* 0x000fe200078e00ff */
[----:B------:R-:W-:Y:S02]  /*0b80*/  ISETP.NE.AND P0, PT, R241, -0x1, PT ;  /* 0xfffffffff100780c */ /* 0x000fe40003f05270 */
[----:B------:R-:W-:Y:S01]  /*0b90*/  IADD3 R6, R5, c[0x0][0x2e4], -R238 ;  /* 0x0000b90005067a10 */ /* 0x000fe20007ffe8ee */
[----:B------:R-:W-:Y:S01]  /*0ba0*/  IMAD.WIDE.U32 R10, R25, c[0x0][0x190], RZ ;  /* 0x00006400190a7a25 */ /* 0x000fe200078e00ff */
[----:B------:R-:W-:Y:S02]  /*0bb0*/  IADD3 R5, R242, 0x3f, RZ ;  /* 0x0000003ff2057810 */ /* 0x000fe40007ffe0ff */
[----:B------:R-:W-:Y:S02]  /*0bc0*/  IADD3 R6, R6, 0x3f, RZ ;  /* 0x0000003f06067810 */ /* 0x000fe40007ffe0ff */
[----:B------:R-:W-:-:S02]  /*0bd0*/  SHF.R.S32.HI R4, RZ, 0x1f, R5 ;  /* 0x0000001fff047819 */ /* 0x000fc40000011405 */
[----:B------:R-:W-:Y:S02]  /*0be0*/  SHF.R.S32.HI R239, RZ, 0x1f, R6 ;  /* 0x0000001fffef7819 */ /* 0x000fe40000011406 */
[----:B------:R-:W-:Y:S01]  /*0bf0*/  LEA.HI R4, R4, R5, RZ, 0x6 ;  /* 0x0000000504047211 */ /* 0x000fe200078f30ff */
[----:B------:R-:W-:Y:S01]  /*0c00*/  IMAD R5, R213, c[0x0][0x178], RZ ;  /* 0x00005e00d5057a24 */ /* 0x000fe200078e02ff */
[----:B------:R-:W-:Y:S01]  /*0c10*/  LEA.HI R239, R239, R6, RZ, 0x6 ;  /* 0x00000006efef7211 */ /* 0x000fe200078f30ff */
[----:B------:R-:W-:Y:S01]  /*0c20*/  @P0 IMAD.IADD R6, R240, 0x1, R241 ;  /* 0x00000001f0060824 */ /* 0x000fe200078e02f1 */
[----:B------:R-:W-:Y:S01]  /*0c30*/  ISETP.NE.AND P1, PT, R25, -0x1, PT ;  /* 0xffffffff1900780c */ /* 0x000fe20003f25270 */
[----:B------:R-:W-:Y:S01]  /*0c40*/  IMAD R14, R202, c[0x0][0x17c], R5 ;  /* 0x00005f00ca0e7a24 */ /* 0x000fe200078e0205 */
[----:B------:R-:W-:Y:S01]  /*0c50*/  SHF.R.S32.HI R4, RZ, 0x6, R4 ;  /* 0x00000006ff047819 */ /* 0x000fe20000011404 */
[----:B------:R-:W-:Y:S01]  /*0c60*/  @P0 IMAD.WIDE.U32 R8, R6, c[0x0][0x198], RZ ;  /* 0x0000660006080a25 */ /* 0x000fe200078e00ff */
[----:B------:R-:W-:-:S02]  /*0c70*/  SHF.R.S32.HI R239, RZ, 0x6, R239 ;  /* 0x00000006ffef7819 */ /* 0x000fc400000114ef */
[----:B------:R-:W-:Y:S01]  /*0c80*/  SEL R15, R12, R10, !P1 ;  /* 0x0000000a0c0f7207 */ /* 0x000fe20004800000 */
[----:B------:R-:W-:Y:S01]  /*0c90*/  IMAD.IADD R14, R13, 0x1, R14 ;  /* 0x000000010d0e7824 */ /* 0x000fe200078e020e */
[----:B------:R-:W-:Y:S01]  /*0ca0*/  IMNMX R239, R4, R239, PT ;  /* 0x000000ef04ef7217 */ /* 0x000fe20003800200 */
[----:B------:R-:W-:Y:S02]  /*0cb0*/  IMAD R4, R25, c[0x0][0x194], RZ ;  /* 0x0000650019047a24 */ /* 0x000fe400078e02ff */
[----:B------:R-:W-:Y:S01]  /*0cc0*/  @P0 IMAD R6, R6, c[0x0][0x19c], R9 ;  /* 0x0000670006060a24 */ /* 0x000fe200078e0209 */
[----:B------:R-:W-:Y:S01]  /*0cd0*/  LEA R28, R239, 0xffffffc0, 0x6 ;  /* 0xffffffc0ef1c7811 */ /* 0x000fe200078e30ff */
[----:B------:R-:W-:-:S03]  /*0ce0*/  @P1 IMAD.IADD R14, R11, 0x1, R4 ;  /* 0x000000010b0e1824 */ /* 0x000fc600078e0204 */
[----:B------:R-:W-:Y:S01]  /*0cf0*/  SHF.R.S32.HI R13, RZ, 0x1f, R28 ;  /* 0x0000001fff0d7819 */ /* 0x000fe2000001141c */
[----:B------:R-:W-:Y:S05]  /*0d00*/  @P0 BRA `(.L_x_428) ;  /* 0x0000009000000947 */ /* 0x000fea0003800000 */
[----:B------:R-:W-:Y:S01]  /*0d10*/  SHF.R.S32.HI R5, RZ, 0x1f, R240 ;  /* 0x0000001fff057819 */ /* 0x000fe200000114f0 */
[----:B------:R-:W-:-:S04]  /*0d20*/  IMAD.WIDE.U32 R6, R240, c[0x0][0x198], RZ ;  /* 0x00006600f0067a25 */ /* 0x000fc800078e00ff */
[----:B------:R-:W-:-:S04]  /*0d30*/  IMAD R5, R5, c[0x0][0x198], RZ ;  /* 0x0000660005057a24 */ /* 0x000fc800078e02ff */
[----:B------:R-:W-:Y:S02]  /*0d40*/  IMAD R4, R240, c[0x0][0x19c], R5 ;  /* 0x00006700f0047a24 */ /* 0x000fe400078e0205 */
[----:B------:R-:W-:-:S03]  /*0d50*/  IMAD R5, R213, c[0x0][0x180], RZ ;  /* 0x00006000d5057a24 */ /* 0x000fc600078e02ff */
[----:B------:R-:W-:Y:S01]  /*0d60*/  IADD3 R7, R7, R4, RZ ;  /* 0x0000000407077210 */ /* 0x000fe20007ffe0ff */
[----:B------:R-:W-:-:S04]  /*0d70*/  IMAD R5, R202, c[0x0][0x184], R5 ;  /* 0x00006100ca057a24 */ /* 0x000fc800078e0205 */
[----:B------:R-:W-:-:S05]  /*0d80*/  IMAD.WIDE.U32 R8, R202, c[0x0][0x180], R6 ;  /* 0x00006000ca087a25 */ /* 0x000fca00078e0006 */
[----:B------:R-:W-:Y:S02]  /*0d90*/  IADD3 R6, R9, R5, RZ ;  /* 0x0000000509067210 */ /* 0x000fe40007ffe0ff */
.L_x_428:
[----:B------:R-:W-:-:S05]  /*0da0*/  @P0 IADD3 R7, R240, R241, RZ ;  /* 0x000000f1f0070210 */ /* 0x000fca0007ffe0ff */
[----:B------:R-:W-:-:S04]  /*0db0*/  @P0 IMAD.WIDE.U32 R10, R7, c[0x0][0x1a0], RZ ;  /* 0x00006800070a0a25 */ /* 0x000fc800078e00ff */
[----:B------:R-:W-:Y:S01]  /*0dc0*/  @P0 IMAD R7, R7, c[0x0][0x1a4], R11 ;  /* 0x0000690007070a24 */ /* 0x000fe200078e020b */
        /* <DEDUP_REMOVED lines=10> */
.L_x_429:
[----:B------:R-:W-:Y:S01]  /*0e70*/  IABS R9, c[0x0][0x1c8] ;  /* 0x0000720000097a13 */ /* 0x000fe20000000000 */
[----:B------:R-:W1:Y:S01]  /*0e80*/  LDC.U8 R16, c[0x0][0x328] ;  /* 0x0000ca00ff107b82 */ /* 0x000e620000000000 */
[----:B------:R-:W-:Y:S01]  /*0e90*/  MOV R11, c[0x0][0x224] ;  /* 0x00008900000b7a02 */ /* 0x000fe20000000f00 */
[----:B------:R-:W-:Y:S01]  /*0ea0*/  @P1 IMAD.WIDE.U32 R26, R25, c[0x0][0x370], RZ ;  /* 0x0000dc00191a1a25 */ /* 0x000fe200078e00ff */
[----:B------:R-:W2:Y:S01]  /*0eb0*/  I2F.RP R5, R9 ;  /* 0x0000000900057306 */ /* 0x000ea20000209400 */
[----:B------:R-:W-:Y:S02]  /*0ec0*/  LOP3.LUT R20, R233, c[0x0][0x1c8], RZ, 0x3c, !PT ;  /* 0x00007200e9147a12 */ /* 0x000fe400078e3cff */
[----:B------:R-:W-:Y:S01]  /*0ed0*/  SHF.R.S32.HI R11, RZ, 0x1f, R11 ;  /* 0x0000001fff0b7819 */ /* 0x000fe2000001140b */
[----:B------:R-:W-:Y:S01]  /*0ee0*/  @P1 IMAD R27, R25, c[0x0][0x374], R27 ;  /* 0x0000dd00191b1a24 */ /* 0x000fe200078e021b */
[----:B------:R-:W-:Y:S01]  /*0ef0*/  ISETP.GE.AND P3, PT, R20, RZ, PT ;  /* 0x000000ff1400720c */ /* 0x000fe20003f66270 */
[----:B------:R-:W-:Y:S01]  /*0f00*/  IMAD.WIDE.U32 R34, R202, c[0x0][0x224], RZ ;  /* 0x00008900ca227a25 */ /* 0x000fe200078e00ff */
[----:B------:R-:W-:-:S02]  /*0f10*/  MOV R23, c[0x0][0x22c] ;  /* 0x00008b0000177a02 */ /* 0x000fc40000000f00 */
[----:B------:R-:W-:Y:S01]  /*0f20*/  SHF.R.S32.HI R223, RZ, 0x1f, R225 ;  /* 0x0000001fffdf7819 */ /* 0x000fe200000114e1 */
[----:B------:R-:W-:Y:S01]  /*0f30*/  IMAD R29, R233, c[0x0][0x22c], RZ ;  /* 0x00008b00e91d7a24 */ /* 0x000fe200078e02ff */
[----:B------:R-:W-:Y:S01]  /*0f40*/  SHF.R.S32.HI R232, RZ, 0x1f, R233 ;  /* 0x0000001fffe87819 */ /* 0x000fe200000114e9 */
[----:B------:R-:W-:Y:S01]  /*0f50*/  IMAD.WIDE R32, R23, c[0x0][0x1c0], RZ ;  /* 0x0000700017207a25 */ /* 0x000fe200078e02ff */
[----:B--2---:R-:W2:Y:S01]  /*0f60*/  MUFU.RCP R18, R5 ;  /* 0x0000000500127308 */ /* 0x004ea20000001000 */
[----:B-1----:R-:W-:Y:S02]  /*0f70*/  ISETP.NE.AND P2, PT, R16, RZ, PT ;  /* 0x000000ff1000720c */ /* 0x002fe40003f45270 */
[----:B------:R-:W-:Y:S01]  /*0f80*/  IMAD R16, R33, R25, RZ ;  /* 0x0000001921107224 */ /* 0x000fe200078e02ff */
[----:B--2---:R-:W-:Y:S01]  /*0f90*/  IADD3 R18, R18, 0xffffffe, RZ ;  /* 0x0ffffffe12127810 */ /* 0x004fe20007ffe0ff */
[----:B------:R-:W-:-:S03]  /*0fa0*/  @!P1 IMAD R5, R213, c[0x0][0x368], RZ ;  /* 0x0000da00d5059a24 */ /* 0x000fc600078e02ff */
        /* <DEDUP_REMOVED lines=9> */
[----:B------:R-:W-:Y:S02]  /*1040*/  @!P1 MOV R26, R18 ;  /* 0x00000012001a9202 */ /* 0x000fe40000000f00 */
[C---:B------:R-:W-:Y:S01]  /*1050*/  SHF.L.U64.HI R18, R202.reuse, 0x7, R213 ;  /* 0x00000007ca127819 */ /* 0x040fe200000102d5 */
[----:B------:R-:W-:Y:S02]  /*1060*/  IMAD.MOV R12, RZ, RZ, -R17 ;  /* 0x000000ffff0c7224 */ /* 0x000fe400078e0a11 */
[----:B------:R-:W-:Y:S01]  /*1070*/  @!P1 IMAD.IADD R27, R19, 0x1, R5 ;  /* 0x00000001131b9824 */ /* 0x000fe200078e0205 */
[----:B------:R-:W-:Y:S01]  /*1080*/  SHF.L.U32 R19, R202, 0x7, RZ ;  /* 0x00000007ca137819 */ /* 0x000fe200000006ff */
[----:B------:R-:W-:Y:S01]  /*1090*/  IMAD R12, R9, R12, R4 ;  /* 0x0000000c090c7224 */ /* 0x000fe200078e0204 */
[----:B------:R-:W-:Y:S01]  /*10a0*/  SEL R18, R18, RZ, P4 ;  /* 0x000000ff12127207 */ /* 0x000fe20002000000 */
[----:B------:R-:W-:Y:S01]  /*10b0*/  IMAD R4, R11, R202, RZ ;  /* 0x000000ca0b047224 */ /* 0x000fe200078e02ff */
[----:B------:R-:W-:Y:S01]  /*10c0*/  SEL R19, R19, RZ, P4 ;  /* 0x000000ff13137207 */ /* 0x000fe20002000000 */
[----:B------:R-:W-:Y:S01]  /*10d0*/  IMAD R11, R33, R34, RZ ;  /* 0x00000022210b7224 */ /* 0x000fe200078e02ff */
[----:B------:R-:W-:Y:S01]  /*10e0*/  ISETP.GT.U32.AND P5, PT, R9, R12, PT ;  /* 0x0000000c0900720c */ /* 0x000fe20003fa4070 */
[----:B------:R-:W-:Y:S01]  /*10f0*/  IMAD R5, R213, c[0x0][0x224], R4 ;  /* 0x00008900d5057a24 */ /* 0x000fe200078e0204 */
[----:B------:R-:W-:Y:S01]  /*1100*/  IADD3 R30, P4, R28, R19, RZ ;  /* 0x000000131c1e7210 */ /* 0x000fe20007f9e0ff */
[----:B------:R-:W1:Y:S02]  /*1110*/  S2R R4, SR_CTAID.X ;  /* 0x0000000000047919 */ /* 0x000e640000002500 */
[----:B------:R-:W-:Y:S01]  /*1120*/  IMAD.IADD R20, R35, 0x1, R5 ;  /* 0x0000000123147824 */ /* 0x000fe200078e0205 */
[----:B------:R-:W-:Y:S01]  /*1130*/  IADD3.X R18, R13, R18, RZ, P4, !PT ;  /* 0x000000120d127210 */ /* 0x000fe200027fe4ff */
[----:B------:R-:W2:Y:S01]  /*1140*/  LDC.U8 R5, c[0x0][0x3d0] ;  /* 0x0000f400ff057b82 */ /* 0x000ea20000000000 */
[----:B------:R-:W-:Y:S01]  /*1150*/  ISETP.NE.AND P4, PT, RZ, c[0x0][0x1c8], PT ;  /* 0x00007200ff007a0c */ /* 0x000fe20003f85270 */
[----:B------:R-:W-:-:S02]  /*1160*/  IMAD R11, R32, R20, R11 ;  /* 0x00000014200b7224 */ /* 0x000fc400078e020b */
[----:B------:R-:W-:Y:S02]  /*1170*/  IMAD.WIDE.U32 R34, R32, R34, RZ ;  /* 0x0000002220227225 */ /* 0x000fe400078e00ff */
[----:B------:R-:W-:Y:S02]  /*1180*/  @!P5 IADD3 R17, R17, 0x1, RZ ;  /* 0x000000011111d810 */ /* 0x000fe40007ffe0ff */
[----:B------:R-:W-:Y:S02]  /*1190*/  @!P5 IMAD.IADD R12, R12, 0x1, -R9 ;  /* 0x000000010c0cd824 */ /* 0x000fe400078e0a09 */
[----:B------:R-:W-:-:S03]  /*11a0*/  IMAD.WIDE.U32 R20, R32, R25, RZ ;  /* 0x0000001920147225 */ /* 0x000fc600078e00ff */
[----:B------:R-:W-:Y:S01]  /*11b0*/  ISETP.GE.U32.AND P6, PT, R12, R9, PT ;  /* 0x000000090c00720c */ /* 0x000fe20003fc6070 */
[----:B------:R-:W-:Y:S01]  /*11c0*/  IMAD R9, R33, R30, RZ ;  /* 0x0000001e21097224 */ /* 0x000fe200078e02ff */
[----:B------:R-:W-:Y:S01]  /*11d0*/  SEL R12, R34, R20, !P1 ;  /* 0x00000014220c7207 */ /* 0x000fe20004800000 */
[----:B------:R-:W-:Y:S01]  /*11e0*/  IMAD.IADD R11, R35, 0x1, R11 ;  /* 0x00000001230b7824 */ /* 0x000fe200078e020b */
[----:B------:R-:W-:Y:S01]  /*11f0*/  @P1 IADD3 R11, R21, R16, RZ ;  /* 0x00000010150b1210 */ /* 0x000fe20007ffe0ff */
[----:B------:R-:W-:Y:S02]  /*1200*/  IMAD R9, R32, R18, R9 ;  /* 0x0000001220097224 */ /* 0x000fe400078e0209 */
[----:B------:R-:W-:Y:S02]  /*1210*/  @P2 IMAD R18, R202, c[0x0][0x214], RZ ;  /* 0x00008500ca122a24 */ /* 0x000fe400078e02ff */
[----:B-1----:R-:W-:-:S03]  /*1220*/  IMAD.WIDE.U32 R20, R4, c[0x0][0x3d8], RZ ;  /* 0x0000f60004147a25 */ /* 0x002fc600078e00ff */
[----:B------:R-:W-:Y:S01]  /*1230*/  @P2 SEL R16, R18, R25, !P1 ;  /* 0x0000001912102207 */ /* 0x000fe20004800000 */
[----:B------:R-:W-:Y:S01]  /*1240*/  IMAD R18, R4, c[0x0][0x3dc], R21 ;  /* 0x0000f70004127a24 */ /* 0x000fe200078e0215 */
[----:B------:R-:W-:Y:S01]  /*1250*/  @P6 IADD3 R17, R17, 0x1, RZ ;  /* 0x0000000111116810 */ /* 0x000fe20007ffe0ff */
[----:B------:R-:W-:Y:S01]  /*1260*/  IMAD.WIDE.U32 R30, R32, R30, RZ ;  /* 0x0000001e201e7225 */ /* 0x000fe200078e00ff */
[----:B--2---:R-:W-:Y:S02]  /*1270*/  ISETP.NE.AND P6, PT, R5, RZ, PT ;  /* 0x000000ff0500720c */ /* 0x004fe40003fc5270 */
[----:B------:R-:W-:Y:S01]  /*1280*/  SHF.R.S32.HI R21, RZ, 0x1f, R29 ;  /* 0x0000001fff157819 */ /* 0x000fe2000001141d */
[----:B------:R-:W-:Y:S01]  /*1290*/  IMAD.MOV.U32 R5, RZ, RZ, R17 ;  /* 0x000000ffff057224 */ /* 0x000fe200078e0011 */
[----:B------:R-:W-:Y:S01]  /*12a0*/  SEL R17, R20, RZ, P6 ;  /* 0x000000ff14117207 */ /* 0x000fe20003000000 */
[----:B------:R-:W-:Y:S01]  /*12b0*/  @!P2 IMAD R4, R202, c[0x0][0x1c0], R233 ;  /* 0x00007000ca04aa24 */ /* 0x000fe200078e02e9 */
[----:B------:R-:W-:Y:S01]  /*12c0*/  SEL R18, R18, RZ, P6 ;  /* 0x000000ff12127207 */ /* 0x000fe20003000000 */
[----:B------:R-:W-:Y:S01]  /*12d0*/  @P2 IMAD R227, R233, c[0x0][0x234], R16 ;  /* 0x00008d00e9e32a24 */ /* 0x000fe200078e0210 */
[----:B------:R-:W-:Y:S01]  /*12e0*/  @!P3 IADD3 R5, -R5, RZ, RZ ;  /* 0x000000ff0505b210 */ /* 0x000fe20007ffe1ff */
[----:B------:R-:W-:Y:S01]  /*12f0*/  @!P2 IMAD R227, R4, c[0x0][0x214], RZ ;  /* 0x0000850004e3aa24 */ /* 0x000fe200078e02ff */
[----:B------:R-:W-:-:S02]  /*1300*/  @!P4 LOP3.LUT R5, RZ, c[0x0][0x1c8], RZ, 0x33, !PT ;  /* 0x00007200ff05ca12 */ /* 0x000fc400078e33ff */
        /* <DEDUP_REMOVED lines=10> */
.L_x_430:
[----:B------:R-:W-:-:S04]  /*13b0*/  IMAD R25, R202, c[0x0][0x1c0], R233 ;  /* 0x00007000ca197a24 */ /* 0x000fc800078e02e9 */
[----:B------:R-:W-:Y:S02]  /*13c0*/  IMAD R25, R25, c[0x0][0x224], RZ ;  /* 0x0000890019197a24 */ /* 0x000fe400078e02ff */
.L_x_431:
[----:B------:R-:W-:Y:S01]  /*13d0*/  IMAD R23, R23, c[0x0][0x1c0], RZ ;  /* 0x0000700017177a24 */ /* 0x000fe200078e02ff */
[----:B------:R-:W-:Y:S01]  /*13e0*/  IADD3 R26, P1, R210, R26, RZ ;  /* 0x0000001ad21a7210 */ /* 0x000fe20007f3e0ff */
[----:B------:R-:W-:Y:S01]  /*13f0*/  IMAD R19, R13, c[0x0][0x370], RZ ;  /* 0x0000dc000d137a24 */ /* 0x000fe200078e02ff */
[----:B------:R-:W-:Y:S01]  /*1400*/  BSSY B1, `(.L_x_427) ;  /* 0x00005b8000017945 */ /* 0x000fe20003800000 */
[----:B------:R-:W-:Y:S01]  /*1410*/  IMAD.SHL.U32 R22, R23, 0x40, RZ ;  /* 0x0000004017167824 */ /* 0x000fe200078e00ff */
[----:B------:R-:W-:Y:S01]  /*1420*/  IADD3.X R27, R211, R27, RZ, P1, !PT ;  /* 0x0000001bd31b7210 */ /* 0x000fe20000ffe4ff */
[----:B------:R-:W-:Y:S01]  /*1430*/  IMAD R24, R28, c[0x0][0x374], R19 ;  /* 0x0000dd001c187a24 */ /* 0x000fe200078e0213 */
[----:B------:R-:W-:Y:S01]  /*1440*/  IADD3 R19, P3, R209, R28, RZ ;  /* 0x0000001cd1137210 */ /* 0x000fe20007f7e0ff */
[----:B------:R-:W-:Y:S01]  /*1450*/  IMAD R23, R207, R23, R206 ;  /* 0x00000017cf177224 */ /* 0x000fe200078e02ce */
[----:B------:R-:W-:Y:S01]  /*1460*/  IADD3 R20, P2, P1, R30, R22, R29 ;  /* 0x000000161e147210 */ /* 0x000fe2000795e01d */
[----:B------:R-:W-:Y:S01]  /*1470*/  IMAD.WIDE.U32 R26, R28, c[0x0][0x370], R26 ;  /* 0x0000dc001c1a7a25 */ /* 0x000fe200078e001a */
[----:B------:R-:W-:-:S02]  /*1480*/  SHF.R.S32.HI R22, RZ, 0x1f, R22 ;  /* 0x0000001fff167819 */ /* 0x000fc40000011416 */
[----:B------:R-:W-:Y:S01]  /*1490*/  IADD3.X R13, R212, R13, RZ, P3, !PT ;  /* 0x0000000dd40d7210 */ /* 0x000fe20001ffe4ff */
[C---:B------:R-:W-:Y:S01]  /*14a0*/  IMAD.IADD R227, R28.reuse, 0x1, R227 ;  /* 0x000000011ce37824 */ /* 0x040fe200078e02e3 */
[----:B------:R-:W-:Y:S01]  /*14b0*/  IADD3.X R9, R9, R22, R21, P2, P1 ;  /* 0x0000001609097210 */ /* 0x000fe200017e2415 */
[----:B------:R-:W-:Y:S01]  /*14c0*/  IMAD.IADD R25, R28, 0x1, R25 ;  /* 0x000000011c197824 */ /* 0x000fe200078e0219 */
[----:B------:R-:W-:Y:S01]  /*14d0*/  IADD3 R12, P2, P1, R17, R20, R12 ;  /* 0x00000014110c7210 */ /* 0x000fe2000795e00c */
[----:B------:R-:W-:Y:S01]  /*14e0*/  IMAD R22, R13, c[0x0][0x190], RZ ;  /* 0x000064000d167a24 */ /* 0x000fe200078e02ff */
[----:B------:R-:W-:Y:S01]  /*14f0*/  IADD3 R17, -R238, R242, R225 ;  /* 0x000000f2ee117210 */ /* 0x000fe20007ffe1e1 */
[----:B------:R-:W-:Y:S01]  /*1500*/  IMAD.WIDE.U32 R28, R19, c[0x0][0x190], R210 ;  /* 0x00006400131c7a25 */ /* 0x000fe200078e00d2 */
[----:B------:R-:W-:Y:S02]  /*1510*/  IADD3.X R18, R18, R9, R11, P2, P1 ;  /* 0x0000000912127210 */ /* 0x000fe400017e240b */
[----:B------:R-:W-:Y:S01]  /*1520*/  IADD3 R17, R17, -c[0x0][0x2e8], RZ ;  /* 0x8000ba0011117a10 */ /* 0x000fe20007ffe0ff */
[----:B------:R-:W-:Y:S01]  /*1530*/  IMAD R13, R19, c[0x0][0x194], R22 ;  /* 0x00006500130d7a24 */ /* 0x000fe200078e0216 */
[----:B------:R-:W-:Y:S01]  /*1540*/  IADD3 R12, P1, R23, R12, RZ ;  /* 0x0000000c170c7210 */ /* 0x000fe20007f3e0ff */
[----:B------:R-:W-:Y:S01]  /*1550*/  IMAD.IADD R27, R27, 0x1, R24 ;  /* 0x000000011b1b7824 */ /* 0x000fe200078e0218 */
[----:B------:R-:W-:Y:S01]  /*1560*/  SHF.R.S32.HI R22, RZ, 0x1f, R17 ;  /* 0x0000001fff167819 */ /* 0x000fe20000011411 */
[----:B------:R-:W-:Y:S01]  /*1570*/  IMAD R20, R232, c[0x0][0x378], RZ ;  /* 0x0000de00e8147a24 */ /* 0x000fe200078e02ff */
[----:B------:R-:W-:Y:S01]  /*1580*/  LEA.HI.X.SX32 R23, R23, R18, 0x1, P1 ;  /* 0x0000001217177211 */ /* 0x000fe200008f0eff */
[----:B------:R-:W-:Y:S01]  /*1590*/  IMAD.WIDE.U32 R26, R233, c[0x0][0x378], R26 ;  /* 0x0000de00e91a7a25 */ /* 0x000fe200078e001a */
[----:B------:R-:W-:-:S02]  /*15a0*/  LEA.HI R22, R22, R17, RZ, 0x6 ;  /* 0x0000001116167211 */ /* 0x000fc400078f30ff */
[----:B------:R-:W-:Y:S01]  /*15b0*/  LEA R244, P1, R12, c[0x0][0x350], 0x2 ;  /* 0x0000d4000cf47a11 */ /* 0x000fe200078210ff */
[----:B------:R-:W-:Y:S01]  /*15c0*/  IMAD R20, R233, c[0x0][0x37c], R20 ;  /* 0x0000df00e9147a24 */ /* 0x000fe200078e0214 */
[----:B------:R-:W-:Y:S01]  /*15d0*/  SHF.R.S32.HI R22, RZ, 0x6, R22 ;  /* 0x00000006ff167819 */ /* 0x000fe20000011416 */
[----:B------:R-:W-:Y:S01]  /*15e0*/  IMAD R18, R212, c[0x0][0x370], RZ ;  /* 0x0000dc00d4127a24 */ /* 0x000fe200078e02ff */
[----:B------:R-:W-:Y:S01]  /*15f0*/  IADD3 R28, P2, R15, R28, RZ ;  /* 0x0000001c0f1c7210 */ /* 0x000fe20007f5e0ff */
[----:B------:R-:W-:Y:S01]  /*1600*/  IMAD.IADD R27, R27, 0x1, R20 ;  /* 0x000000011b1b7824 */ /* 0x000fe200078e0214 */
[----:B------:R-:W-:Y:S01]  /*1610*/  IMNMX R222, RZ, R22, !PT ;  /* 0x00000016ffde7217 */ /* 0x000fe20007800200 */
[C---:B------:R-:W-:Y:S01]  /*1620*/  IMAD R18, R209.reuse, c[0x0][0x374], R18 ;  /* 0x0000dd00d1127a24 */ /* 0x040fe200078e0212 */
[----:B------:R-:W-:Y:S01]  /*1630*/  LEA.HI.X R245, R12, c[0x0][0x354], R23, 0x2, P1 ;  /* 0x0000d5000cf57a11 */ /* 0x000fe200008f1417 */
[----:B------:R-:W-:Y:S01]  /*1640*/  IMAD.WIDE.U32 R26, R209, c[0x0][0x370], R26 ;  /* 0x0000dc00d11a7a25 */ /* 0x000fe200078e001a */
[----:B------:R-:W-:-:S02]  /*1650*/  ISETP.GT.AND P1, PT, R239, R222, PT ;  /* 0x000000deef00720c */ /* 0x000fc40003f24270 */
[----:B------:R-:W-:Y:S01]  /*1660*/  IADD3.X R29, R14, R29, R13, P2, !PT ;  /* 0x0000001d0e1d7210 */ /* 0x000fe200017fe40d */
[----:B------:R-:W-:Y:S01]  /*1670*/  IMAD R14, R232, c[0x0][0x1a8], RZ ;  /* 0x00006a00e80e7a24 */ /* 0x000fe200078e02ff */
[----:B------:R-:W-:Y:S01]  /*1680*/  IADD3 R18, R27, R18, RZ ;  /* 0x000000121b127210 */ /* 0x000fe20007ffe0ff */
[----:B------:R-:W-:Y:S01]  /*1690*/  IMAD.MOV.U32 R16, RZ, RZ, 0x4 ;  /* 0x00000004ff107424 */ /* 0x000fe200078e00ff */
[C---:B------:R-:W-:Y:S01]  /*16a0*/  LEA R246, P2, R26.reuse, c[0x0][0x330], 0x1 ;  /* 0x0000cc001af67a11 */ /* 0x040fe200078408ff */
[----:B------:R-:W-:Y:S01]  /*16b0*/  IMAD R14, R233, c[0x0][0x1ac], R14 ;  /* 0x00006b00e90e7a24 */ /* 0x000fe200078e020e */
[----:B------:R-:W-:Y:S01]  /*16c0*/  IADD3 R239, R239, -0x1, RZ ;  /* 0xffffffffefef7810 */ /* 0x000fe20007ffe0ff */
[----:B------:R-:W-:Y:S01]  /*16d0*/  IMAD.WIDE.U32 R28, R233, c[0x0][0x1a8], R28 ;  /* 0x00006a00e91c7a25 */ /* 0x000fe200078e001c */
[----:B------:R-:W-:-:S03]  /*16e0*/  LEA.HI.X R247, R26, c[0x0][0x334], R18, 0x1, P2 ;  /* 0x0000cd001af77a11 */ /* 0x000fc600010f0c12 */
[----:B------:R-:W-:Y:S01]  /*16f0*/  IMAD.IADD R14, R29, 0x1, R14 ;  /* 0x000000011d0e7824 */ /* 0x000fe200078e020e */
[----:B------:R-:W-:Y:S01]  /*1700*/  LEA R248, P3, R28, c[0x0][0x160], 0x1 ;  /* 0x000058001cf87a11 */ /* 0x000fe200078608ff */
[----:B------:R-:W-:-:S03]  /*1710*/  IMAD.WIDE R226, R227, R16, c[0x0][0x200] ;  /* 0x00008000e3e27625 */ /* 0x000fc600078e0210 */
[----:B------:R-:W-:Y:S01]  /*1720*/  LEA.HI.X R249, R28, c[0x0][0x164], R14, 0x1, P3 ;  /* 0x000059001cf97a11 */ /* 0x000fe200018f0c0e */
[----:B------:R-:W-:Y:S01]  /*1730*/  IMAD.WIDE R228, R25, R16, c[0x0][0x3c8] ;  /* 0x0000f20019e47625 */ /* 0x000fe200078e0210 */
[----:B------:R-:W-:Y:S05]  /*1740*/  @P1 BRA `(.L_x_432) ;  /* 0x0000069000001947 */ /* 0x000fea0003800000 */
        /* <DEDUP_REMOVED lines=13> */
.L_x_433:
        /* <DEDUP_REMOVED lines=13> */
[----:B------:R-:W-:Y:S02]  /*18f0*/  MOV R6, R8 ;  /* 0x0000000800067202 */ /* 0x000fe40000000f00 */
.L_x_434:
        /* <DEDUP_REMOVED lines=21> */
[----:B------:R1:W-:Y:S04]  /*1a50*/  STG.E.128 [R8.64], RZ ;  /* 0x000000ff08007986 */ /* 0x0003e8000c101d06 */
[----:B------:R1:W-:Y:S04]  /*1a60*/  STG.E.128 [R8.64+0x80], RZ ;  /* 0x000080ff08007986 */ /* 0x0003e8000c101d06 */
[----:B------:R1:W-:Y:S02]  /*1a70*/  STG.E.128 [R8.64+0x100], RZ ;  /* 0x000100ff08007986 */ /* 0x0003e4000c101d06 */
.L_x_436:
[----:B------:R-:W-:Y:S05]  /*1a80*/  BSYNC B0 ;  /* 0x0000000000007941 */ /* 0x000fea0003800000 */
.L_x_435:
[----:B------:R-:W-:Y:S01]  /*1a90*/  IADD3 R7, R209, 0x20, RZ ;  /* 0x00000020d1077810 */ /* 0x000fe20007ffe0ff */
[----:B------:R-:W-:Y:S03]  /*1aa0*/  BSSY B0, `(.L_x_437) ;  /* 0x000000f000007945 */ /* 0x000fe60003800000 */
[----:B------:R-:W-:-:S13]  /*1ab0*/  ISETP.GE.AND P0, PT, R7, R238, PT ;  /* 0x000000ee0700720c */ /* 0x000fda0003f06270 */
[----:B------:R-:W-:Y:S05]  /*1ac0*/  @P0 BRA `(.L_x_438) ;  /* 0x000000c000000947 */ /* 0x000fea0003800000 */
[----:B-1----:R-:W-:Y:S02]  /*1ad0*/  IADD3 R8, P2, R209, 0x20, RZ ;  /* 0x00000020d1087810 */ /* 0x002fe40007f5e0ff */
        /* <DEDUP_REMOVED lines=11> */
.L_x_438:
[----:B------:R-:W-:Y:S05]  /*1b90*/  BSYNC B0 ;  /* 0x0000000000007941 */ /* 0x000fea0003800000 */
.L_x_437:
[----:B------:R-:W-:Y:S01]  /*1ba0*/  IMAD.WIDE.U32 R10, R225, c[0x0][0x3a8], R210 ;  /* 0x0000ea00e10a7a25 */ /* 0x000fe200078e00d2 */
[----:B------:R-:W-:Y:S03]  /*1bb0*/  BSSY B0, `(.L_x_439) ;  /* 0x0000014000007945 */ /* 0x000fe60003800000 */
[----:B-1----:R-:W-:-:S02]  /*1bc0*/  IMAD R8, R223, c[0x0][0x3a8], RZ ;  /* 0x0000ea00df087a24 */ /* 0x002fc400078e02ff */
[----:B------:R-:W-:Y:S02]  /*1bd0*/  IMAD R232, R232, c[0x0][0x3c0], RZ ;  /* 0x0000f000e8e87a24 */ /* 0x000fe400078e02ff */
[----:B------:R-:W-:Y:S01]  /*1be0*/  IMAD R225, R225, c[0x0][0x3ac], R8 ;  /* 0x0000eb00e1e17a24 */ /* 0x000fe200078e0208 */
[----:B------:R-:W-:Y:S01]  /*1bf0*/  IADD3 R8, P2, R6, R10, RZ ;  /* 0x0000000a06087210 */ /* 0x000fe20007f5e0ff */
[----:B------:R-:W-:-:S03]  /*1c00*/  IMAD R7, R233, c[0x0][0x3c4], R232 ;  /* 0x0000f100e9077a24 */ /* 0x000fc600078e02e8 */
[----:B------:R-:W-:-:S05]  /*1c10*/  IADD3.X R9, R4, R11, R225, P2, !PT ;  /* 0x0000000b04097210 */ /* 0x000fca00017fe4e1 */
[----:B------:R-:W-:-:S05]  /*1c20*/  IMAD.WIDE.U32 R8, R233, c[0x0][0x3c0], R8 ;  /* 0x0000f000e9087a25 */ /* 0x000fca00078e0008 */
[----:B------:R-:W-:Y:S01]  /*1c30*/  IADD3 R7, R9, R7, RZ ;  /* 0x0000000709077210 */ /* 0x000fe20007ffe0ff */
[----:B------:R-:W-:Y:S05]  /*1c40*/  @P1 BRA `(.L_x_440) ;  /* 0x000000a000001947 */ /* 0x000fea0003800000 */
[----:B------:R-:W-:Y:S01]  /*1c50*/  MOV R6, R8 ;  /* 0x0000000800067202 */ /* 0x000fe20000000f00 */
[----:B------:R-:W-:-:S04]  /*1c60*/  IMAD R4, R212, c[0x0][0x3a8], RZ ;  /* 0x0000ea00d4047a24 */ /* 0x000fc800078e02ff */
[----:B------:R-:W-:-:S04]  /*1c70*/  IMAD.WIDE.U32 R10, R209, c[0x0][0x3a8], R6 ;  /* 0x0000ea00d10a7a25 */ /* 0x000fc800078e0006 */
[----:B------:R-:W-:Y:S01]  /*1c80*/  IMAD R4, R209, c[0x0][0x3ac], R4 ;  /* 0x0000eb00d1047a24 */ /* 0x000fe200078e0204 */
[----:B------:R-:W-:-:S04]  /*1c90*/  LEA R12, P1, R10, c[0x0][0x348], 0x1 ;  /* 0x0000d2000a0c7a11 */ /* 0x000fc800078208ff */
[----:B------:R-:W-:-:S04]  /*1ca0*/  IADD3 R4, R11, R4, RZ ;  /* 0x000000040b047210 */ /* 0x000fc80007ffe0ff */
[----:B------:R-:W-:-:S05]  /*1cb0*/  LEA.HI.X R13, R10, c[0x0][0x34c], R4, 0x1, P1 ;  /* 0x0000d3000a0d7a11 */ /* 0x000fca00008f0c04 */
[----:B------:R1:W-:Y:S04]  /*1cc0*/  STG.E.128 [R12.64], RZ ;  /* 0x000000ff0c007986 */ /* 0x0003e8000c101d06 */
[----:B------:R1:W-:Y:S04]  /*1cd0*/  STG.E.128 [R12.64+0x80], RZ ;  /* 0x000080ff0c007986 */ /* 0x0003e8000c101d06 */
[----:B------:R1:W-:Y:S02]  /*1ce0*/  STG.E.128 [R12.64+0x100], RZ ;  /* 0x000100ff0c007986 */ /* 0x0003e4000c101d06 */
.L_x_440:
[----:B------:R-:W-:Y:S05]  /*1cf0*/  BSYNC B0 ;  /* 0x0000000000007941 */ /* 0x000fea0003800000 */
.L_x_439:
[----:B------:R-:W-:Y:S05]  /*1d00*/  @P0 BRA `(.L_x_441) ;  /* 0x0000527000000947 */ /* 0x000fea0003800000 */
[----:B------:R-:W-:Y:S02]  /*1d10*/  IADD3 R5, P0, R209, 0x20, RZ ;  /* 0x00000020d1057810 */ /* 0x000fe40007f1e0ff */
[----:B------:R-:W-:-:S02]  /*1d20*/  MOV R6, R8 ;  /* 0x0000000800067202 */ /* 0x000fc40000000f00 */
[----:B------:R-:W-:-:S03]  /*1d30*/  IADD3.X R4, RZ, R212, RZ, P0, !PT ;  /* 0x000000d4ff047210 */ /* 0x000fc600007fe4ff */
[----:B------:R-:W-:-:S04]  /*1d40*/  IMAD.WIDE.U32 R6, R5, c[0x0][0x3a8], R6 ;  /* 0x0000ea0005067a25 */ /* 0x000fc800078e0006 */
[----:B------:R-:W-:Y:S01]  /*1d50*/  IMAD R4, R4, c[0x0][0x3a8], RZ ;  /* 0x0000ea0004047a24 */ /* 0x000fe200078e02ff */
[----:B------:R-:W-:-:S03]  /*1d60*/  LEA R8, P0, R6, c[0x0][0x348], 0x1 ;  /* 0x0000d20006087a11 */ /* 0x000fc600078008ff */
[----:B------:R-:W-:-:S05]  /*1d70*/  IMAD R4, R5, c[0x0][0x3ac], R4 ;  /* 0x0000eb0005047a24 */ /* 0x000fca00078e0204 */
[----:B------:R-:W-:-:S04]  /*1d80*/  IADD3 R5, R7, R4, RZ ;  /* 0x0000000407057210 */ /* 0x000fc80007ffe0ff */
[----:B------:R-:W-:-:S05]  /*1d90*/  LEA.HI.X R9, R6, c[0x0][0x34c], R5, 0x1, P0 ;  /* 0x0000d30006097a11 */ /* 0x000fca00000f0c05 */
[----:B------:R2:W-:Y:S04]  /*1da0*/  STG.E.128 [R8.64], RZ ;  /* 0x000000ff08007986 */ /* 0x0005e8000c101d06 */
[----:B------:R2:W-:Y:S04]  /*1db0*/  STG.E.128 [R8.64+0x80], RZ ;  /* 0x000080ff08007986 */ /* 0x0005e8000c101d06 */
[----:B------:R2:W-:Y:S01]  /*1dc0*/  STG.E.128 [R8.64+0x100], RZ ;  /* 0x000100ff08007986 */ /* 0x0005e2000c101d06 */
[----:B------:R-:W-:Y:S05]  /*1dd0*/  BRA `(.L_x_441) ;  /* 0x000051a000007947 */ /* 0x000fea0003800000 */
.L_x_432:
[----:B------:R-:W-:Y:S01]  /*1de0*/  IMAD R9, R239, -0x40, R242 ;  /* 0xffffffc0ef097824 */ /* 0x000fe200078e02f2 */
[----:B------:R-:W-:Y:S01]  /*1df0*/  IADD3 R11, R209, 0x20, RZ ;  /* 0x00000020d10b7810 */ /* 0x000fe20007ffe0ff */
[----:B------:R-:W-:Y:S01]  /*1e00*/  IMAD R12, R214, -0x40, R238 ;  /* 0xffffffc0d60c7824 */ /* 0x000fe200078e02ee */
[----:B------:R-:W-:Y:S01]  /*1e10*/  @P6 BAR.SYNC.DEFER_BLOCKING 0x0 ;  /* 0x0000000000006b1d */ /* 0x000fe20000010000 */
[----:B------:R-:W-:Y:S01]  /*1e20*/  IMAD R14, R223, c[0x0][0x198], RZ ;  /* 0x00006600df0e7a24 */ /* 0x000fe200078e02ff */
[----:B------:R-:W-:Y:S01]  /*1e30*/  ISETP.GE.AND P5, PT, R11, R9, PT ;  /* 0x000000090b00720c */ /* 0x000fe20003fa6270 */
[----:B------:R-:W-:Y:S01]  /*1e40*/  IMAD.WIDE.U32 R16, R225, c[0x0][0x198], R210 ;  /* 0x00006600e1107a25 */ /* 0x000fe200078e00d2 */
[----:B------:R-:W-:-:S02]  /*1e50*/  ISETP.GE.AND P3, PT, R11, R12, PT ;  /* 0x0000000c0b00720c */ /* 0x000fc40003f66270 */
[----:B------:R-:W-:Y:S01]  /*1e60*/  ISETP.GE.AND P4, PT, R209, R12, PT ;  /* 0x0000000cd100720c */ /* 0x000fe20003f86270 */
[C---:B------:R-:W-:Y:S01]  /*1e70*/  IMAD R11, R225.reuse, c[0x0][0x19c], R14 ;  /* 0x00006700e10b7a24 */ /* 0x040fe200078e020e */
[----:B------:R-:W-:Y:S01]  /*1e80*/  IADD3 R14, P0, R8, R16, RZ ;  /* 0x00000010080e7210 */ /* 0x000fe20007f1e0ff */
[----:B------:R-:W-:Y:S01]  /*1e90*/  IMAD.WIDE.U32 R18, R225, c[0x0][0x1a0], R210 ;  /* 0x00006800e1127a25 */ /* 0x000fe200078e00d2 */
[----:B------:R-:W-:Y:S02]  /*1ea0*/  LEA.HI R8, R239, R239, RZ, 0x1 ;  /* 0x000000efef087211 */ /* 0x000fe400078f08ff */
[----:B------:R-:W-:Y:S01]  /*1eb0*/  IADD3.X R15, R6, R17, R11, P0, !PT ;  /* 0x00000011060f7210 */ /* 0x000fe200007fe40b */
[----:B------:R-:W-:Y:S01]  /*1ec0*/  IMAD R12, R223, c[0x0][0x1a0], RZ ;  /* 0x00006800df0c7a24 */ /* 0x000fe200078e02ff */
[----:B------:R-:W-:Y:S01]  /*1ed0*/  IADD3 R10, P0, R10, R18, RZ ;  /* 0x000000120a0a7210 */ /* 0x000fe20007f1e0ff */
[----:B------:R-:W-:Y:S01]  /*1ee0*/  IMAD.MOV.U32 R192, RZ, RZ, 0x40 ;  /* 0x00000040ffc07424 */ /* 0x000fe200078e00ff */
[----:B------:R-:W-:Y:S01]  /*1ef0*/  MOV R235, 0x7f800000 ;  /* 0x7f80000000eb7802 */ /* 0x000fe20000000f00 */
[----:B------:R-:W-:Y:S01]  /*1f00*/  IMAD R6, R225, c[0x0][0x1a4], R12 ;  /* 0x00006900e1067a24 */ /* 0x000fe200078e020c */
[----:B------:R-:W-:Y:S01]  /*1f10*/  @!P3 IADD3 R18, P2, R209, 0x20, RZ ;  /* 0x00000020d112b810 */ /* 0x000fe20007f5e0ff */
[----:B------:R-:W-:-:S03]  /*1f20*/  IMAD.WIDE.U32 R20, R192, c[0x0][0x370], RZ ;  /* 0x0000dc00c0147a25 */ /* 0x000fc600078e00ff */
[----:B------:R-:W-:Y:S01]  /*1f30*/  IADD3.X R11, R7, R19, R6, P0, !PT ;  /* 0x00000013070b7210 */ /* 0x000fe200007fe406 */
[----:B------:R-:W-:Y:S01]  /*1f40*/  IMAD.WIDE.U32 R16, R192, c[0x0][0x190], RZ ;  /* 0x00006400c0107a25 */ /* 0x000fe200078e00ff */
[----:B------:R-:W-:Y:S02]  /*1f50*/  @!P5 IADD3 R20, P1, R246, R20, RZ ;  /* 0x00000014f614d210 */ /* 0x000fe40007f3e0ff */
[----:B------:R-:W-:Y:S01]  /*1f60*/  LOP3.LUT R6, R8, 0xfffffffe, RZ, 0xc0, !PT ;  /* 0xfffffffe08067812 */ /* 0x000fe200078ec0ff */
[----:B------:R-:W-:Y:S01]  /*1f70*/  IMAD R13, R192, c[0x0][0x374], RZ ;  /* 0x0000dd00c00d7a24 */ /* 0x000fe200078e02ff */
[----:B------:R-:W-:Y:S01]  /*1f80*/  @!P5 IADD3 R12, P0, R248, R16, RZ ;  /* 0x00000010f80cd210 */ /* 0x000fe20007f1e0ff */
[----:B------:R-:W-:Y:S02]  /*1f90*/  IMAD R7, R192, c[0x0][0x194], RZ ;  /* 0x00006500c0077a24 */ /* 0x000fe400078e02ff */
[C---:B------:R-:W-:Y:S01]  /*1fa0*/  IMAD R22, R4.reuse, c[0x0][0x1b0], RZ ;  /* 0x00006c0004167a24 */ /* 0x040fe200078e02ff */
[----:B------:R-:W-:Y:S01]  /*1fb0*/  @!P5 IADD3.X R21, R247, R21, R13, P1, !PT ;  /* 0x00000015f715d210 */ /* 0x000fe20000ffe40d */
[----:B------:R-:W-:Y:S01]  /*1fc0*/  IMAD R16, R4, c[0x0][0x1b8], RZ ;  /* 0x00006e0004107a24 */ /* 0x000fe200078e02ff */
[----:B------:R-:W-:Y:S01]  /*1fd0*/  @!P5 IADD3.X R13, R249, R17, R7, P0, !PT ;  /* 0x00000011f90dd210 */ /* 0x000fe200007fe407 */
[----:B------:R-:W-:Y:S01]  /*1fe0*/  IMAD.WIDE.U32 R24, R5, c[0x0][0x1b0], R14 ;  /* 0x00006c0005187a25 */ /* 0x000fe200078e000e */
[----:B------:R-:W-:-:S02]  /*1ff0*/  @!P3 IADD3.X R7, RZ, R212, RZ, P2, !PT ;  /* 0x000000d4ff07b210 */ /* 0x000fc400017fe4ff */
[----:B------:R-:W-:Y:S01]  /*2000*/  @!P3 IADD3 R14, P1, R209, 0x20, RZ ;  /* 0x00000020d10eb810 */ /* 0x000fe20007f3e0ff */
[----:B------:R-:W-:Y:S01]  /*2010*/  IMAD.IADD R6, R239, 0x1, -R6 ;  /* 0x00000001ef067824 */ /* 0x000fe200078e0a06 */
[----:B------:R-:W-:Y:S01]  /*2020*/  ISETP.GE.AND P2, PT, R209, R9, PT ;  /* 0x00000009d100720c */ /* 0x000fe20003f46270 */
[C---:B------:R-:W-:Y:S02]  /*2030*/  IMAD R22, R5.reuse, c[0x0][0x1b4], R22 ;  /* 0x00006d0005167a24 */ /* 0x040fe400078e0216 */
[C---:B------:R-:W-:Y:S01]  /*2040*/  IMAD R16, R5.reuse, c[0x0][0x1bc], R16 ;  /* 0x00006f0005107a24 */ /* 0x040fe200078e0210 */
[----:B------:R-:W-:Y:S01]  /*2050*/  ISETP.NE.AND P0, PT, R6, 0x1, PT ;  /* 0x000000010600780c */ /* 0x000fe20003f05270 */
[----:B------:R-:W-:-:S04]  /*2060*/  IMAD.WIDE.U32 R10, R5, c[0x0][0x1b8], R10 ;  /* 0x00006e00050a7a25 */ /* 0x000fc800078e000a */
[----:B------:R-:W-:Y:S02]  /*2070*/  @!P3 IMAD R7, R7, c[0x0][0x198], RZ ;  /* 0x000066000707ba24 */ /* 0x000fe400078e02ff */
[----:B------:R-:W-:Y:S02]  /*2080*/  IMAD.IADD R23, R25, 0x1, R22 ;  /* 0x0000000119177824 */ /* 0x000fe400078e0216 */
[----:B------:R-:W-:Y:S01]  /*2090*/  @!P3 IMAD.X R5, RZ, RZ, R212, P1 ;  /* 0x000000ffff05b224 */ /* 0x000fe200008e06d4 */
[----:B------:R1:W-:Y:S01]  /*20a0*/  @P2 STS.128 [R215+0xc000], RZ ;  /* 0x00c000ffd7002388 */ /* 0x0003e20000000c00 */
[----:B------:R-:W-:Y:S01]  /*20b0*/  IMAD.IADD R17, R11, 0x1, R16 ;  /* 0x000000010b117824 */ /* 0x000fe200078e0210 */
[----:B------:R-:W-:Y:S01]  /*20c0*/  @!P3 MOV R25, R23 ;  /* 0x000000170019b202 */ /* 0x000fe20000000f00 */
[----:B------:R-:W-:Y:S01]  /*20d0*/  @!P3 IMAD R6, R18, c[0x0][0x19c], R7 ;  /* 0x000067001206ba24 */ /* 0x000fe200078e0207 */
[----:B------:R-:W-:Y:S01]  /*20e0*/  IADD3 R7, R208, 0x3000, RZ ;  /* 0x00003000d0077810 */ /* 0x000fe20007ffe0ff */
[----:B------:R-:W-:Y:S01]  /*20f0*/  @!P3 IMAD R5, R5, c[0x0][0x1a0], RZ ;  /* 0x000068000505ba24 */ /* 0x000fe200078e02ff */
[----:B------:R1:W-:Y:S01]  /*2100*/  @P2 STS.128 [R215+0xe000], RZ ;  /* 0x00e000ffd7002388 */ /* 0x0003e20000000c00 */
[----:B------:R-:W-:Y:S01]  /*2110*/  @!P3 IMAD.MOV.U32 R11, RZ, RZ, R17 ;  /* 0x000000ffff0bb224 */ /* 0x000fe200078e0011 */
[----:B------:R-:W-:Y:S01]  /*2120*/  SEL R7, R7, R208, !P0 ;  /* 0x000000d007077207 */ /* 0x000fe20004000000 */
[----:B------:R-:W-:Y:S01]  /*2130*/  @!P3 IMAD R4, R14, c[0x0][0x1a4], R5 ;  /* 0x000069000e04ba24 */ /* 0x000fe200078e0205 */
[----:B------:R1:W-:Y:S01]  /*2140*/  @P2 STS.128 [R215+0x10000], RZ ;  /* 0x010000ffd7002388 */ /* 0x0003e20000000c00 */
[----:B------:R-:W-:-:S02]  /*2150*/  @!P4 IMAD.MOV.U32 R16, RZ, RZ, R10 ;  /* 0x000000ffff10c224 */ /* 0x000fc400078e000a */
[----:B------:R-:W-:Y:S01]  /*2160*/  @!P3 IMAD.WIDE.U32 R14, R14, c[0x0][0x1a0], R10 ;  /* 0x000068000e0eba25 */ /* 0x000fe200078e000a */
[----:B------:R-:W-:Y:S01]  /*2170*/  @!PT LDS RZ, [RZ] ;  /* 0x00000000fffff984 */ /* 0x000fe20000000800 */
[----:B------:R-:W-:Y:S01]  /*2180*/  @!PT LDS RZ, [RZ] ;  /* 0x00000000fffff984 */ /* 0x000fe20000000800 */
[----:B------:R-:W-:Y:S01]  /*2190*/  @!PT LDS RZ, [RZ] ;  /* 0x00000000fffff984 */ /* 0x000fe20000000800 */
[----:B------:R1:W-:Y:S03]  /*21a0*/  @!P2 LDGSTS.E.BYPASS.LTC128B.128 [R215+0xc000], [R246.64] ;  /* 0x0c000000f6d7afae */ /* 0x0003e6000b901d46 */
[----:B------:R-:W-:Y:S01]  /*21b0*/  @!P3 IMAD.WIDE.U32 R18, R18, c[0x0][0x198], R24 ;  /* 0x000066001212ba25 */ /* 0x000fe200078e0018 */
[----:B------:R1:W-:Y:S03]  /*21c0*/  @!P2 LDGSTS.E.BYPASS.LTC128B.128 [R215+0xe000], [R246.64+0x80] ;  /* 0x0e000080f6d7afae */ /* 0x0003e6000b901d46 */
[----:B------:R-:W-:Y:S01]  /*21d0*/  @!P4 IMAD R10, R212, c[0x0][0x1a0], RZ ;  /* 0x00006800d40aca24 */ /* 0x000fe200078e02ff */
[----:B------:R1:W-:Y:S01]  /*21e0*/  @!P2 LDGSTS.E.BYPASS.LTC128B.128 [R215+0x10000], [R246.64+0x100] ;  /* 0x10000100f6d7afae */ /* 0x0003e2000b901d46 */
[----:B------:R-:W-:-:S02]  /*21f0*/  IMAD.SHL.U32 R237, R7, 0x2, RZ ;  /* 0x0000000207ed7824 */ /* 0x000fc400078e00ff */
[----:B------:R-:W-:Y:S01]  /*2200*/  @!P4 IMAD.MOV.U32 R22, RZ, RZ, R24 ;  /* 0x000000ffff16c224 */ /* 0x000fe200078e0018 */
[----:B------:R1:W-:Y:S01]  /*2210*/  @P5 STS.128 [R215+0xd000], RZ ;  /* 0x00d000ffd7005388 */ /* 0x0003e20000000c00 */
[----:B------:R-:W-:Y:S02]  /*2220*/  @!P4 IMAD R8, R212, c[0x0][0x198], RZ ;  /* 0x00006600d408ca24 */ /* 0x000fe400078e02ff */
[----:B------:R-:W-:Y:S01]  /*2230*/  @!P4 IMAD R5, R209, c[0x0][0x1a4], R10 ;  /* 0x00006900d105ca24 */ /* 0x000fe200078e020a */
[----:B------:R1:W-:Y:S01]  /*2240*/  @P5 STS.128 [R215+0xf000], RZ ;  /* 0x00f000ffd7005388 */ /* 0x0003e20000000c00 */
[----:B------:R-:W-:Y:S01]  /*2250*/  @!P3 IMAD.IADD R6, R19, 0x1, R6 ;  /* 0x000000011306b824 */ /* 0x000fe200078e0206 */
[C---:B------:R-:W-:Y:S01]  /*2260*/  @!P3 LEA R10, P1, R18.reuse, c[0x0][0x168], 0x1 ;  /* 0x00005a00120aba11 */ /* 0x040fe200078208ff */
[C---:B------:R-:W-:Y:S01]  /*2270*/  @!P4 IMAD.WIDE.U32 R16, R209.reuse, c[0x0][0x1a0], R16 ;  /* 0x00006800d110ca25 */ /* 0x040fe200078e0010 */
[----:B------:R1:W-:Y:S02]  /*2280*/  @P5 STS.128 [R215+0x11000], RZ ;  /* 0x011000ffd7005388 */ /* 0x0003e40000000c00 */
[----:B------:R-:W-:Y:S01]  /*2290*/  @!P3 LEA.HI.X R11, R18, c[0x0][0x16c], R6, 0x1, P1 ;  /* 0x00005b00120bba11 */ /* 0x000fe200008f0c06 */
[C---:B------:R-:W-:Y:S01]  /*22a0*/  @!P4 IMAD R8, R209.reuse, c[0x0][0x19c], R8 ;  /* 0x00006700d108ca24 */ /* 0x040fe200078e0208 */
[----:B------:R-:W-:Y:S01]  /*22b0*/  @!PT LDS RZ, [RZ] ;  /* 0x00000000fffff984 */ /* 0x000fe20000000800 */
[----:B------:R-:W-:Y:S01]  /*22c0*/  @!PT LDS RZ, [RZ] ;  /* 0x00000000fffff984 */ /* 0x000fe20000000800 */
[----:B------:R-:W-:Y:S01]  /*22d0*/  @!PT LDS RZ, [RZ] ;  /* 0x00000000fffff984 */ /* 0x000fe20000000800 */
[----:B------:R1:W-:Y:S01]  /*22e0*/  @!P5 LDGSTS.E.BYPASS.LTC128B.128 [R215+0xd000], [R20.64] ;  /* 0x0d00000014d7dfae */ /* 0x0003e2000b901d46 */
[----:B------:R-:W-:Y:S01]  /*22f0*/  @!P4 IMAD.WIDE.U32 R22, R209, c[0x0][0x198], R22 ;  /* 0x00006600d116ca25 */ /* 0x000fe200078e0016 */
[----:B------:R-:W-:-:S02]  /*2300*/  @!P4 IADD3 R5, R17, R5, RZ ;  /* 0x000000051105c210 */ /* 0x000fc40007ffe0ff */
[----:B------:R1:W-:Y:S01]  /*2310*/  @!P5 LDGSTS.E.BYPASS.LTC128B.128 [R215+0xf000], [R20.64+0x80] ;  /* 0x0f00008014d7dfae */ /* 0x0003e2000b901d46 */
[----:B------:R-:W-:Y:S01]  /*2320*/  @!P3 IMAD.IADD R7, R15, 0x1, R4 ;  /* 0x000000010f07b824 */ /* 0x000fe200078e0204 */
[----:B------:R-:W-:Y:S01]  /*2330*/  @!P4 LEA R18, P1, R16, c[0x0][0x170], 0x1 ;  /* 0x00005c001012ca11 */ /* 0x000fe200078208ff */
[----:B------:R-:W-:Y:S01]  /*2340*/  IMAD.SHL.U32 R231, R204, 0x4, RZ ;  /* 0x00000004cce77824 */ /* 0x000fe200078e00ff */
[----:B------:R1:W-:Y:S01]  /*2350*/  @!P5 LDGSTS.E.BYPASS.LTC128B.128 [R215+0x11000], [R20.64+0x100] ;  /* 0x1100010014d7dfae */ /* 0x0003e2000b901d46 */
[----:B------:R-:W-:Y:S01]  /*2360*/  @!P4 IADD3 R8, R23, R8, RZ ;  /* 0x000000081708c210 */ /* 0x000fe20007ffe0ff */
[----:B------:R-:W-:Y:S01]  /*2370*/  IMAD.MOV.U32 R236, RZ, RZ, 0x7f800000 ;  /* 0x7f800000ffec7424 */ /* 0x000fe200078e00ff */
[----:B------:R-:W-:Y:S01]  /*2380*/  @!P4 LEA R24, P6, R22, c[0x0][0x168], 0x1 ;  /* 0x00005a001618ca11 */ /* 0x000fe200078c08ff */
[----:B------:R1:W-:Y:S01]  /*2390*/  @P2 STS [R237], RZ ;  /* 0x000000ffed002388 */ /* 0x0003e20000000800 */
[----:B------:R-:W-:Y:S02]  /*23a0*/  IADD3 R6, R204, 0x8, RZ ;  /* 0x00000008cc067810 */ /* 0x000fe40007ffe0ff */
[----:B------:R-:W-:Y:S01]  /*23b0*/  @!P4 LEA.HI.X R19, R16, c[0x0][0x174], R5, 0x1, P1 ;  /* 0x00005d001013ca11 */ /* 0x000fe200008f0c05 */
[----:B------:R1:W-:Y:S01]  /*23c0*/  @P2 STS [R237+0x4], RZ ;  /* 0x000004ffed002388 */ /* 0x0003e20000000800 */
[----:B------:R-:W-:-:S02]  /*23d0*/  @!P4 LEA.HI.X R25, R22, c[0x0][0x16c], R8, 0x1, P6 ;  /* 0x00005b001619ca11 */ /* 0x000fc400030f0c08 */
[-C--:B------:R-:W-:Y:S01]  /*23e0*/  ISETP.GE.AND P6, PT, R6, R9.reuse, PT ;  /* 0x000000090600720c */ /* 0x080fe20003fc6270 */
[----:B------:R1:W-:Y:S01]  /*23f0*/  @P2 STS [R237+0x8], RZ ;  /* 0x000008ffed002388 */ /* 0x0003e20000000800 */
[----:B------:R-:W-:-:S03]  /*2400*/  ISETP.GE.AND P1, PT, R204, R9, PT ;  /* 0x00000009cc00720c */ /* 0x000fc60003f26270 */
        /* <DEDUP_REMOVED lines=14> */
[----:B------:R1:W-:Y:S01]  /*24f0*/  @!P2 LDGSTS.E.BYPASS.LTC128B.128 [R237+0x4000], [R248.64+0x100] ;  /* 0x04000100f8edafae */ /* 0x0003e2000b901d46 */
[----:B------:R-:W-:-:S03]  /*2500*/  @!P3 LEA R4, P2, R14, c[0x0][0x170], 0x1 ;  /* 0x00005c000e04ba11 */ /* 0x000fc600078408ff */
[----:B------:R1:W-:Y:S01]  /*2510*/  @P5 STS [R237+0x1000], RZ ;  /* 0x001000ffed005388 */ /* 0x0003e20000000800 */
[----:B------:R-:W-:Y:S02]  /*2520*/  @!P3 LEA.HI.X R5, R14, c[0x0][0x174], R7, 0x1, P2 ;  /* 0x00005d000e05ba11 */ /* 0x000fe400010f0c07 */
[----:B------:R-:W-:Y:S01]  /*2530*/  SHF.R.S32.HI R7, RZ, 0x1f, R204 ;  /* 0x0000001fff077819 */ /* 0x000fe200000114cc */
[----:B------:R1:W-:Y:S01]  /*2540*/  @P5 STS [R237+0x1004], RZ ;  /* 0x001004ffed005388 */ /* 0x0003e20000000800 */
[----:B------:R-:W-:Y:S02]  /*2550*/  IADD3 R6, P2, R231, R226, RZ ;  /* 0x000000e2e7067210 */ /* 0x000fe40007f5e0ff */
[----:B------:R-:W-:Y:S01]  /*2560*/  SHF.L.U64.HI R230, R204, 0x2, R7 ;  /* 0x00000002cce67819 */ /* 0x000fe20000010207 */
[----:B------:R1:W-:Y:S04]  /*2570*/  @P5 STS [R237+0x1008], RZ ;  /* 0x001008ffed005388 */ /* 0x0003e80000000800 */
[----:B------:R-:W-:Y:S01]  /*2580*/  IMAD.X R7, R230, 0x1, R227, P2 ;  /* 0x00000001e6077824 */ /* 0x000fe200010e06e3 */
[----:B------:R1:W-:Y:S04]  /*2590*/  @P5 STS [R237+0x100c], RZ ;  /* 0x00100cffed005388 */ /* 0x0003e80000000800 */
[----:B------:R1:W5:Y:S04]  /*25a0*/  @!P6 LDG.E R236, [R6.64+0x20] ;  /* 0x0000200606ece981 */ /* 0x000368000c1e1900 */
        /* <DEDUP_REMOVED lines=51> */
[----:B------:R-:W-:-:S03]  /*28e0*/  MOV R193, 0x20 ;  /* 0x0000002000c17802 */ /* 0x000fc60000000f00 */
[----:B------:R1:W5:Y:S01]  /*28f0*/  @!P1 LDG.E R235, [R6.64] ;  /* 0x0000000606eb9981 */ /* 0x000362000c1e1900 */
[----:B------:R-:W-:Y:S01]  /*2900*/  R2P PR, R205, 0x6 ;  /* 0x00000006cd007804 */ /* 0x000fe20000000000 */
[----:B------:R-:W-:Y:S01]  /*2910*/  IMAD.IADD R221, R225, 0x1, R242 ;  /* 0x00000001e1dd7824 */ /* 0x000fe200078e02f2 */
[----:B------:R-:W-:Y:S02]  /*2920*/  IADD3 R194, R199, 0x3000, RZ ;  /* 0x00003000c7c27810 */ /* 0x000fe40007ffe0ff */
[----:B------:R-:W-:Y:S02]  /*2930*/  IADD3 R195, R200, 0x3000, RZ ;  /* 0x00003000c8c37810 */ /* 0x000fe40007ffe0ff */
[----:B------:R-:W-:Y:S02]  /*2940*/  SEL R193, R193, 0xffffffe0, !P1 ;  /* 0xffffffe0c1c17807 */ /* 0x000fe40004800000 */
[----:B------:R-:W-:Y:S02]  /*2950*/  SEL R192, R192, 0xffffffc0, !P2 ;  /* 0xffffffc0c0c07807 */ /* 0x000fe40005000000 */
[----:B------:R-:W-:Y:S01]  /*2960*/  SEL R194, R194, R199, !P0 ;  /* 0x000000c7c2c27207 */ /* 0x000fe20004000000 */
[----:B------:R-:W-:Y:S01]  /*2970*/  IMAD.IADD R191, R196, 0x1, R193 ;  /* 0x00000001c4bf7824 */ /* 0x000fe200078e02c1 */
[----:B------:R-:W-:-:S02]  /*2980*/  IADD3 R243, -R238, 0x40, R221 ;  /* 0x00000040eef37810 */ /* 0x000fc40007ffe1dd */
[----:B------:R-:W-:Y:S01]  /*2990*/  SEL R195, R195, R200, !P0 ;  /* 0x000000c8c3c37207 */ /* 0x000fe20004000000 */
[----:B------:R-:W-:Y:S01]  /*29a0*/  IMAD.MOV.U32 R234, RZ, RZ, c[0x0][0x2e4] ;  /* 0x0000b900ffea7624 */ /* 0x000fe200078e00ff */
        /* <DEDUP_REMOVED lines=48> */
[----:B------:R-:W-:Y:S01]  /*2cb0*/  IADD3 R243, R243, -c[0x0][0x2e8], RZ ;  /* 0x8000ba00f3f37a10 */ /* 0x000fe20007ffe0ff */
[----:B------:R-:W-:Y:S01]  /*2cc0*/  IMAD.SHL.U32 R194, R194, 0x2, RZ ;  /* 0x00000002c2c27824 */ /* 0x000fe200078e00ff */
[----:B------:R-:W-:Y:S01]  /*2cd0*/  SHF.L.U32 R195, R195, 0x1, RZ ;  /* 0x00000001c3c37819 */ /* 0x000fe200000006ff */
[----:B------:R-:W-:Y:S01]  /*2ce0*/  IMAD.IADD R190, R192, 0x1, R191 ;  /* 0x00000001c0be7824 */ /* 0x000fe200078e02bf */
[----:B-1----:R-:W-:-:S02]  /*2cf0*/  IADD3 R189, R196, R192, RZ ;  /* 0x000000c0c4bd7210 */ /* 0x002fc40007ffe0ff */
.L_x_446:
        /* <DEDUP_REMOVED lines=106> */
.L_x_442:
        /* <DEDUP_REMOVED lines=70> */
.L_x_443:
        /* <DEDUP_REMOVED lines=185> */
[----:B------:R-:W-:Y:S04]  /*4390*/  ISETP.NE.U32.AND P1, PT, R6, 0x1, PT ;  /* 0x000000010600780c */ /* 0x000fe80003f25070 */
[----:B------:R-:W-:Y:S02]  /*43a0*/  SEL R4, R4, 0x6000, !P1 ;  /* 0x0000600004047807 */ /* 0x000fe40004800000 */
[----:B------:R-:W-:Y:S03]  /*43b0*/  LEA R248, P0, R5, R248, 0x1 ;  /* 0x000000f805f87211 */ /* 0x000fe600078008ff */
[--C-:B------:R-:W-:Y:S01]  /*43c0*/  IMAD.IADD R237, R237, 0x1, R4.reuse ;  /* 0x00000001eded7824 */ /* 0x100fe200078e0204 */
[----:B------:R-:W-:Y:S01]  /*43d0*/  LEA.HI.X.SX32 R249, R5, R249, 0x1, P0 ;  /* 0x000000f905f97211 */ /* 0x000fe200000f0eff */
[----:B------:R-:W-:Y:S01]  /*43e0*/  IMAD.MOV.U32 R5, RZ, RZ, c[0x0][0x194] ;  /* 0x00006500ff057624 */ /* 0x000fe200078e00ff */
[----:B------:R-:W-:Y:S01]  /*43f0*/  LEA R6, P0, R7, R248, 0x6 ;  /* 0x000000f807067211 */ /* 0x000fe200078030ff */
[----:B------:R-:W-:Y:S02]  /*4400*/  IMAD.IADD R195, R195, 0x1, R4 ;  /* 0x00000001c3c37824 */ /* 0x000fe400078e0204 */
        /* <DEDUP_REMOVED lines=11> */
.L_x_444:
        /* <DEDUP_REMOVED lines=18> */
[----:B-1----:R-:W-:Y:S05]  /*45e0*/  LDSM.16.MT88.4 R4, [R197+0x20000] ;  /* 0x02000000c504783b */ /* 0x002fea0000004200 */
        /* <DEDUP_REMOVED lines=69> */
[----:B------:R-:W-:Y:S04]  /*4a40*/  IMAD.MOV.U32 R7, RZ, RZ, c[0x0][0x370] ;  /* 0x0000dc00ff077624 */ /* 0x000fe800078e00ff */
[----:B------:R-:W-:Y:S05]  /*4a50*/  IMAD.U32 R5, R7, -0x40, RZ ;  /* 0xffffffc007057824 */ /* 0x000fea00078e00ff */
[C---:B------:R-:W-:Y:S04]  /*4a60*/  LEA R246, P0, R5.reuse, R246, 0x1 ;  /* 0x000000f605f67211 */ /* 0x040fe800078008ff */
[----:B------:R-:W-:Y:S01]  /*4a70*/  LEA.HI.X.SX32 R247, R5, R247, 0x1, P0 ;  /* 0x000000f705f77211 */ /* 0x000fe200000f0eff */
[----:B------:R-:W-:Y:S01]  /*4a80*/  IMAD.MOV.U32 R5, RZ, RZ, c[0x0][0x374] ;  /* 0x0000dd00ff057624 */ /* 0x000fe200078e00ff */
        /* <DEDUP_REMOVED lines=12> */
.L_x_445:
        /* <DEDUP_REMOVED lines=11> */
[-C--:B-12---:R-:W-:Y:S03]  /*4c00*/  HMMA.16816.F32 R4, R148, R16.reuse, RZ ;  /* 0x000000109404723c */ /* 0x086fe600000018ff */
[----:B------:R-:W-:Y:S04]  /*4c10*/  LDSM.16.M88.4 R176, [R189+0x1000] ;  /* 0x00100000bdb0783b */ /* 0x000fe80000000200 */
[----:B------:R-:W-:Y:S01]  /*4c20*/  LDSM.16.MT88.4 R180, [R201+0x15000] ;  /* 0x01500000c9b4783b */ /* 0x000fe20000004200 */
[C---:B---3--:R-:W-:Y:S03]  /*4c30*/  HMMA.16816.F32 R8, R92.reuse, R16, RZ ;  /* 0x000000105c08723c */ /* 0x048fe600000018ff */
        /* <DEDUP_REMOVED lines=39> */
[C---:B------:R-:W-:Y:S01]  /*4eb0*/  IMAD.SHL.U32 R157, R250.reuse, 0x10, RZ ;  /* 0x00000010fa9d7824 */ /* 0x040fe200078e00ff */
        /* <DEDUP_REMOVED lines=20> */
[----:B------:R1:W5:Y:S02]  /*5000*/  @P3 LDG.E R236, [R154.64+-0xe0] ;  /* 0xffff20069aec3981 */ /* 0x000364000c1e1900 */
[C---:B------:R-:W-:Y:S01]  /*5010*/  IMAD R169, R250.reuse, 0x38, RZ ;  /* 0x00000038faa97824 */ /* 0x040fe200078e02ff */
[-C--:B------:R-:W-:Y:S01]  /*5020*/  HMMA.16816.F32 R92, R184, R170.reuse, R92 ;  /* 0x000000aab85c723c */ /* 0x080fe2000000185c */
[----:B------:R-:W-:Y:S04]  /*5030*/  RED.E.ADD.F32.FTZ.RN.STRONG.GPU [R244.64], R4 ;  /* 0x00000004f400798e */ /* 0x000fe8000c10e786 */
[----:B------:R2:W-:Y:S03]  /*5040*/  RED.E.ADD.F32.FTZ.RN.STRONG.GPU [R158.64], R5 ;  /* 0x000000059e00798e */ /* 0x0005e6000c10e786 */
[----:B------:R-:W-:Y:S01]  /*5050*/  HMMA.16816.F32 R96, R160, R170, R96 ;  /* 0x000000aaa060723c */ /* 0x000fe20000001860 */
[----:B------:R-:W-:Y:S06]  /*5060*/  RED.E.ADD.F32.FTZ.RN.STRONG.GPU [R166.64], R6 ;  /* 0x00000006a600798e */ /* 0x000fec000c10e786 */
[C---:B------:R-:W-:Y:S02]  /*5070*/  IMAD R161, R250.reuse, 0x18, RZ ;  /* 0x00000018faa17824 */ /* 0x040fe400078e02ff */
[C---:B------:R-:W-:Y:S03]  /*5080*/  IMAD.SHL.U32 R163, R250.reuse, 0x20, RZ ;  /* 0x00000020faa37824 */ /* 0x040fe600078e00ff */
[-C--:B------:R-:W-:Y:S02]  /*5090*/  LEA R164, P0, R161, R244.reuse, 0x2 ;  /* 0x000000f4a1a47211 */ /* 0x080fe400078010ff */
[-C--:B------:R-:W-:Y:S01]  /*50a0*/  LEA R162, P1, R163, R244.reuse, 0x2 ;  /* 0x000000f4a3a27211 */ /* 0x080fe200078210ff */
[C---:B-1----:R-:W-:Y:S01]  /*50b0*/  IMAD R155, R250.reuse, 0x28, RZ ;  /* 0x00000028fa9b7824 */ /* 0x042fe200078e02ff */
[-C--:B------:R-:W-:Y:S01]  /*50c0*/  LEA.HI.X.SX32 R165, R161, R245.reuse, 0x2, P0 ;  /* 0x000000f5a1a57211 */ /* 0x080fe200000f16ff */
[----:B------:R-:W-:Y:S01]  /*50d0*/  IMAD R161, R250, 0x30, RZ ;  /* 0x00000030faa17824 */ /* 0x000fe200078e02ff */
[-C--:B------:R-:W-:Y:S02]  /*50e0*/  LEA.HI.X.SX32 R163, R163, R245.reuse, 0x2, P1 ;  /* 0x000000f5a3a37211 */ /* 0x080fe400008f16ff */
        /* <DEDUP_REMOVED lines=382> */
.L_x_447:
[----:B---3--:R-:W-:-:S05]  /*68d0*/  @P0 IADD3 R52, R240, R241, RZ ;  /* 0x000000f1f0340210 */ /* 0x008fca0007ffe0ff */
        /* <DEDUP_REMOVED lines=12> */
.L_x_448:
[----:B------:R-:W-:Y:S01]  /*69a0*/  BAR.SYNC.DEFER_BLOCKING 0x0 ;  /* 0x0000000000007b1d */ /* 0x000fe20000010000 */
[----:B------:R-:W-:Y:S01]  /*69b0*/  MOV R58, R210 ;  /* 0x000000d2003a7202 */ /* 0x000fe20000000f00 */
[----:B------:R-:W-:Y:S01]  /*69c0*/  IMAD R238, R214, -0x40, R238 ;  /* 0xffffffc0d6ee7824 */ /* 0x000fe200078e02ee */
[----:B------:R-:W-:Y:S01]  /*69d0*/  MOV R59, R211 ;  /* 0x000000d3003b7202 */ /* 0x000fe20000000f00 */
[----:B------:R-:W-:Y:S02]  /*69e0*/  IMAD R44, R223, c[0x0][0x3a0], RZ ;  /* 0x0000e800df2c7a24 */ /* 0x000fe400078e02ff */
[----:B------:R-:W-:Y:S01]  /*69f0*/  BSSY B0, `(.L_x_449) ;  /* 0x0000022000007945 */ /* 0x000fe20003800000 */
[----:B------:R-:W-:Y:S01]  /*6a00*/  ISETP.GE.AND P2, PT, R209, R238, PT ;  /* 0x000000eed100720c */ /* 0x000fe20003f46270 */
[----:B------:R-:W-:-:S04]  /*6a10*/  IMAD.WIDE.U32 R46, R225, c[0x0][0x3a0], R58 ;  /* 0x0000e800e12e7a25 */ /* 0x000fc800078e003a */
[----:B------:R-:W-:Y:S01]  /*6a20*/  IMAD R41, R225, c[0x0][0x3a4], R44 ;  /* 0x0000e900e1297a24 */ /* 0x000fe200078e022c */
[----:B------:R-:W-:-:S04]  /*6a30*/  IADD3 R60, P0, R42, R46, RZ ;  /* 0x0000002e2a3c7210 */ /* 0x000fc80007f1e0ff */
[----:B------:R-:W-:Y:S01]  /*6a40*/  IADD3.X R61, R40, R47, R41, P0, !PT ;  /* 0x0000002f283d7210 */ /* 0x000fe200007fe429 */
[----:B------:R-:W-:-:S04]  /*6a50*/  IMAD R40, R232, c[0x0][0x3b8], RZ ;  /* 0x0000ee00e8287a24 */ /* 0x000fc800078e02ff */
[C---:B------:R-:W-:Y:S01]  /*6a60*/  IMAD R55, R233.reuse, c[0x0][0x3bc], R40 ;  /* 0x0000ef00e9377a24 */ /* 0x040fe200078e0228 */
[----:B------:R1:W2:Y:S01]  /*6a70*/  LDS.128 R36, [R215+0x13000] ;  /* 0x01300000d7247984 */ /* 0x0002a20000000c00 */
[----:B------:R-:W-:-:S03]  /*6a80*/  IMAD.WIDE.U32 R60, R233, c[0x0][0x3b8], R60 ;  /* 0x0000ee00e93c7a25 */ /* 0x000fc600078e003c */
[----:B------:R1:W3:Y:S02]  /*6a90*/  LDS.128 R32, [R215+0x15000] ;  /* 0x01500000d7207984 */ /* 0x0002e40000000c00 */
[----:B------:R-:W-:Y:S02]  /*6aa0*/  IADD3 R55, R55, R61, RZ ;  /* 0x0000003d37377210 */ /* 0x000fe40007ffe0ff */
[----:B------:R1:W4:Y:S04]  /*6ab0*/  LDS.128 R28, [R215+0x17000] ;  /* 0x01700000d71c7984 */ /* 0x0003280000000c00 */
[----:B------:R1:W1:Y:S04]  /*6ac0*/  LDS.128 R24, [R215+0x18000] ;  /* 0x01800000d7187984 */ /* 0x0002680000000c00 */
[----:B------:R1:W1:Y:S04]  /*6ad0*/  LDS.128 R20, [R215+0x19000] ;  /* 0x01900000d7147984 */ /* 0x0002680000000c00 */
[----:B------:R1:W1:Y:S04]  /*6ae0*/  LDS.128 R16, [R215+0x1a000] ;  /* 0x01a00000d7107984 */ /* 0x0002680000000c00 */
        /* <DEDUP_REMOVED lines=18> */
.L_x_450:
[----:B------:R-:W-:Y:S05]  /*6c10*/  BSYNC B0 ;  /* 0x0000000000007941 */ /* 0x000fea0003800000 */
.L_x_449:
[----:B----4-:R-:W-:Y:S01]  /*6c20*/  IADD3 R41, R209, 0x20, RZ ;  /* 0x00000020d1297810 */ /* 0x010fe20007ffe0ff */
[----:B------:R-:W-:Y:S03]  /*6c30*/  BSSY B0, `(.L_x_451) ;  /* 0x0000010000007945 */ /* 0x000fe60003800000 */
[----:B------:R-:W-:-:S13]  /*6c40*/  ISETP.GE.AND P1, PT, R41, R238, PT ;  /* 0x000000ee2900720c */ /* 0x000fda0003f26270 */
[----:B------:R-:W-:Y:S05]  /*6c50*/  @P1 BRA `(.L_x_452) ;  /* 0x000000d000001947 */ /* 0x000fea0003800000 */
[----:B------:R-:W-:Y:S01]  /*6c60*/  IADD3 R41, P0, R209, 0x20, RZ ;  /* 0x00000020d1297810 */ /* 0x000fe20007f1e0ff */
[----:B------:R-:W-:Y:S01]  /*6c70*/  IMAD.MOV.U32 R42, RZ, RZ, R60 ;  /* 0x000000ffff2a7224 */ /* 0x000fe200078e003c */
[----:B------:R-:W-:-:S03]  /*6c80*/  MOV R43, R55 ;  /* 0x00000037002b7202 */ /* 0x000fc60000000f00 */
[----:B------:R-:W-:Y:S02]  /*6c90*/  IMAD.X R40, RZ, RZ, R212, P0 ;  /* 0x000000ffff287224 */ /* 0x000fe400000e06d4 */
[----:B------:R-:W-:-:S04]  /*6ca0*/  IMAD.WIDE.U32 R42, R41, c[0x0][0x3a0], R42 ;  /* 0x0000e800292a7a25 */ /* 0x000fc800078e002a */
[----:B------:R-:W-:Y:S01]  /*6cb0*/  IMAD R40, R40, c[0x0][0x3a0], RZ ;  /* 0x0000e80028287a24 */ /* 0x000fe200078e02ff */
[----:B------:R-:W-:-:S03]  /*6cc0*/  LEA R44, P0, R42, c[0x0][0x340], 0x1 ;  /* 0x0000d0002a2c7a11 */ /* 0x000fc600078008ff */
[----:B------:R-:W-:-:S05]  /*6cd0*/  IMAD R40, R41, c[0x0][0x3a4], R40 ;  /* 0x0000e90029287a24 */ /* 0x000fca00078e0228 */
[----:B------:R-:W-:-:S04]  /*6ce0*/  IADD3 R40, R40, R43, RZ ;  /* 0x0000002b28287210 */ /* 0x000fc80007ffe0ff */
[----:B------:R-:W-:-:S05]  /*6cf0*/  LEA.HI.X R45, R42, c[0x0][0x344], R40, 0x1, P0 ;  /* 0x0000d1002a2d7a11 */ /* 0x000fca00000f0c28 */
[----:B--2---:R2:W-:Y:S04]  /*6d00*/  STG.E.128 [R44.64], R36 ;  /* 0x000000242c007986 */ /* 0x0045e8000c101d06 */
[----:B---3--:R2:W-:Y:S04]  /*6d10*/  STG.E.128 [R44.64+0x80], R32 ;  /* 0x000080202c007986 */ /* 0x0085e8000c101d06 */
[----:B------:R2:W-:Y:S02]  /*6d20*/  STG.E.128 [R44.64+0x100], R28 ;  /* 0x0001001c2c007986 */ /* 0x0005e4000c101d06 */
.L_x_452:
[----:B------:R-:W-:Y:S05]  /*6d30*/  BSYNC B0 ;  /* 0x0000000000007941 */ /* 0x000fea0003800000 */
.L_x_451:
[----:B------:R-:W-:Y:S01]  /*6d40*/  IMAD.WIDE.U32 R58, R225, c[0x0][0x3a8], R58 ;  /* 0x0000ea00e13a7a25 */ /* 0x000fe200078e003a */
[----:B------:R-:W-:Y:S03]  /*6d50*/  BSSY B0, `(.L_x_453) ;  /* 0x0000015000007945 */ /* 0x000fe60003800000 */
[----:B--2---:R-:W-:Y:S01]  /*6d60*/  IMAD R28, R223, c[0x0][0x3a8], RZ ;  /* 0x0000ea00df1c7a24 */ /* 0x004fe200078e02ff */
        /* <DEDUP_REMOVED lines=8> */
[----:B---3--:R-:W-:Y:S01]  /*6df0*/  MOV R32, R30 ;  /* 0x0000001e00207202 */ /* 0x008fe20000000f00 */
[----:B------:R-:W-:Y:S01]  /*6e00*/  IMAD R28, R212, c[0x0][0x3a8], RZ ;  /* 0x0000ea00d41c7a24 */ /* 0x000fe200078e02ff */
[----:B------:R-:W-:-:S03]  /*6e10*/  MOV R33, R29 ;  /* 0x0000001d00217202 */ /* 0x000fc60000000f00 */
[C---:B------:R-:W-:Y:S02]  /*6e20*/  IMAD R28, R209.reuse, c[0x0][0x3ac], R28 ;  /* 0x0000eb00d11c7a24 */ /* 0x040fe400078e021c */
[----:B------:R-:W-:-:S05]  /*6e30*/  IMAD.WIDE.U32 R32, R209, c[0x0][0x3a8], R32 ;  /* 0x0000ea00d1207a25 */ /* 0x000fca00078e0020 */
[----:B------:R-:W-:Y:S02]  /*6e40*/  IADD3 R28, R28, R33, RZ ;  /* 0x000000211c1c7210 */ /* 0x000fe40007ffe0ff */
[----:B------:R-:W-:-:S04]  /*6e50*/  LEA R34, P0, R32, c[0x0][0x348], 0x1 ;  /* 0x0000d20020227a11 */ /* 0x000fc800078008ff */
[----:B------:R-:W-:-:S05]  /*6e60*/  LEA.HI.X R35, R32, c[0x0][0x34c], R28, 0x1, P0 ;  /* 0x0000d30020237a11 */ /* 0x000fca00000f0c1c */
[----:B-1----:R1:W-:Y:S04]  /*6e70*/  STG.E.128 [R34.64], R24 ;  /* 0x0000001822007986 */ /* 0x0023e8000c101d06 */
[----:B------:R1:W-:Y:S04]  /*6e80*/  STG.E.128 [R34.64+0x80], R16 ;  /* 0x0000801022007986 */ /* 0x0003e8000c101d06 */
[----:B------:R1:W-:Y:S02]  /*6e90*/  STG.E.128 [R34.64+0x100], R8 ;  /* 0x0001000822007986 */ /* 0x0003e4000c101d06 */
.L_x_454:
[----:B------:R-:W-:Y:S05]  /*6ea0*/  BSYNC B0 ;  /* 0x0000000000007941 */ /* 0x000fea0003800000 */
.L_x_453:
[----:B------:R-:W-:Y:S05]  /*6eb0*/  @P1 BRA `(.L_x_441) ;  /* 0x000000c000001947 */ /* 0x000fea0003800000 */
[----:B-1----:R-:W-:Y:S02]  /*6ec0*/  IADD3 R9, P0, R209, 0x20, RZ ;  /* 0x00000020d1097810 */ /* 0x002fe40007f1e0ff */
        /* <DEDUP_REMOVED lines=8> */
[----:B------:R1:W-:Y:S04]  /*6f50*/  STG.E.128 [R16.64], R20 ;  /* 0x0000001410007986 */ /* 0x0003e8000c101d06 */
[----:B------:R1:W-:Y:S04]  /*6f60*/  STG.E.128 [R16.64+0x80], R12 ;  /* 0x0000800c10007986 */ /* 0x0003e8000c101d06 */
[----:B------:R1:W-:Y:S02]  /*6f70*/  STG.E.128 [R16.64+0x100], R4 ;  /* 0x0001000410007986 */ /* 0x0003e4000c101d06 */
.L_x_441:
[----:B------:R-:W-:Y:S05]  /*6f80*/  BSYNC B1 ;  /* 0x0000000000017941 */ /* 0x000fea0003800000 */
.L_x_427:
[----:B------:R-:W-:-:S04]  /*6f90*/  IADD3 R214, R214, c[0x0][0xc], RZ ;  /* 0x00000300d6d67a10 */ /* 0x000fc80007ffe0ff */
[----:B------:R-:W-:-:S13]  /*6fa0*/  ISETP.GE.AND P0, PT, R214, UR4, PT ;  /* 0x00000004d6007c0c */ /* 0x000fda000bf06270 */
[----:B------:R-:W-:Y:S01]  /*6fb0*/  @P0 CALL.REL.NOINC `(.L_x_455) ;  /* 0x0000001000000944 */ /* 0x000fe20003c00000 */
[----:B------:R-:W-:Y:S05]  /*6fc0*/  BRA `(.L_x_456) ;  /* 0xffff98c000007947 */ /* 0x000fea000383ffff */
.L_x_455:
[----:B------:R-:W-:Y:S05]  /*6fd0*/  EXIT ;  /* 0x000000000000794d */ /* 0x000fea0003800000 */
.L_x_457:
        /* <DEDUP_REMOVED lines=10> */
.L_x_1588:


//--------------------- .text._ZN5flash44flash_bwd_dq_dk_dv_loop_seqk_parallel_kernelI23Flash_bwd_kernel_traitsILi192ELi64ELi64ELi8ELi4ELi2ELi2ELb0ELb0EN7cutlass6half_tE19Flash_kernel_traitsILi192ELi64ELi64ELi8ES3_EELb0ELb0ELb1ELb1ELb0ELb0ELb0EEEvNS_16Flash_bwd_paramsE --------------------------
	.section	.text._ZN5flash44flash_bwd_dq_dk_dv_loop_seqk_parallel_kernelI23Flash_bwd_kernel_traitsILi192ELi64ELi64ELi8ELi4ELi2ELi2ELb0ELb0EN7cutlass6half_tE19Flash_kernel_traitsILi192ELi64ELi64ELi8ES3_EELb0ELb0ELb1ELb1ELb0ELb0ELb0EEEvNS_16Flash_bwd_paramsE,"ax",@progbits
	.sectioninfo	@"SHI_REGISTERS=255"
	.align	128
        .global         _ZN5flash44flash_bwd_dq_dk_dv_loop_seqk_parallel_kernelI23Flash_bwd_kernel_traitsILi192ELi64ELi64ELi8ELi4ELi2ELi2ELb0ELb0EN7cutlass6half_tE19Flash_kernel_traitsILi192ELi64ELi64ELi8ES3_EELb0ELb0ELb1ELb1ELb0ELb0ELb0EEEvNS_16Flash_bwd_paramsE
        .type           _ZN5flash44flash_bwd_dq_dk_dv_loop_seqk_parallel_kernelI23Flash_bwd_kernel_traitsILi192ELi64ELi64ELi8ELi4ELi2ELi2ELb0ELb0EN7cutlass6half_tE19Flash_kernel_traitsILi192ELi64ELi64ELi8ES3_EELb0ELb0ELb1ELb1ELb0ELb0ELb0EEEvNS_16Flash_bwd_paramsE,@function
        .size           _ZN5flash44flash_bwd_dq_dk_dv_loop_seqk_parallel_kernelI23Flash_bwd_kernel_traitsILi192ELi64ELi64ELi8ELi4ELi2ELi2ELb0ELb0EN7cutlass6half_tE19Flash_kernel_traitsILi192ELi64ELi64ELi8ES3_EELb0ELb0ELb1ELb1ELb0ELb0ELb0EEEvNS_16Flash_bwd_paramsE,(.L_x_1589 - _ZN5flash44flash_bwd_dq_dk_dv_loop_seqk_parallel_kernelI23Flash_bwd_kernel_traitsILi192ELi64ELi64ELi8ELi4ELi2ELi2ELb0ELb0EN7cutlass6half_tE19Flash_kernel_traitsILi192ELi64ELi64ELi8ES3_EELb0ELb0ELb1ELb1ELb0ELb0ELb0EEEvNS_16Flash_bwd_paramsE)
        .other          _ZN5flash44flash_bwd_dq_dk_dv_loop_seqk_parallel_kernelI23Flash_bwd_kernel_traitsILi192ELi64ELi64ELi8ELi4ELi2ELi2ELb0ELb0EN7cutlass6half_tE19Flash_kernel_traitsILi192ELi64ELi64ELi8ES3_EELb0ELb0ELb1ELb1ELb0ELb0ELb0EEEvNS_16Flash_bwd_paramsE,@"STO_CUDA_ENTRY STV_DEFAULT"
_ZN5flash44flash_bwd_dq_dk_dv_loop_seqk_parallel_kernelI23Flash_bwd_kernel_traitsILi192ELi64ELi64ELi8ELi4ELi2ELi2ELb0ELb0EN7cutlass6half_tE19Flash_kernel_traitsILi192ELi64ELi64ELi8ES3_EELb0ELb0ELb1ELb1ELb0ELb0ELb0EEEvNS_16Flash_bwd_paramsE:
.text._ZN5flash44flash_bwd_dq_dk_dv_loop_seqk_parallel_kernelI23Flash_bwd_kernel_traitsILi192ELi64ELi64ELi8ELi4ELi2ELi2ELb0ELb0EN7cutlass6half_tE19Flash_kernel_traitsILi192ELi64ELi64ELi8ES3_EELb0ELb0ELb1ELb1ELb0ELb0ELb0EEEvNS_16Flash_bwd_paramsE:
        /* <DEDUP_REMOVED lines=12> */
[----:B------:R-:W-:Y:S01]  /*00c0*/  IMAD.MOV.U32 R224, RZ, RZ, -0x10 ;  /* 0xfffffff0ffe07424 */ /* 0x000fe200078e00ff */
[----:B------:R-:W2:Y:S04]  /*00d0*/  S2R R210, SR_CTAID.Y ;  /* 0x0000000000d27919 */ /* 0x000ea80000002600 */
[----:B------:R-:W3:Y:S01]  /*00e0*/  S2R R244, SR_CTAID.Z ;  /* 0x0000000000f47919 */ /* 0x000ee20000002700 */
[----:B-1----:R-:W-:Y:S01]  /*00f0*/  SHF.R.S32.HI R10, RZ, 0x1f, R6 ;  /* 0x0000001fff0a7819 */ /* 0x002fe20000011406 */
[----:B------:R-:W-:-:S03]  /*0100*/  IMAD.SHL.U32 R201, R6, 0x2, RZ ;  /* 0x0000000206c97824 */ /* 0x000fc600078e00ff */
[CC--:B------:R-:W-:Y:S02]  /*0110*/  LEA.HI R16, R10.reuse, R6.reuse, RZ, 0x3 ;  /* 0x000000060a107211 */ /* 0x0c0fe400078f18ff */
[CC--:B------:R-:W-:Y:S02]  /*0120*/  LEA.HI R8, R10.reuse, R6.reuse, RZ, 0x2 ;  /* 0x000000060a087211 */ /* 0x0c0fe400078f10ff */
[----:B------:R-:W-:Y:S02]  /*0130*/  LEA.HI R15, R10, R6, RZ, 0x4 ;  /* 0x000000060a0f7211 */ /* 0x000fe400078f20ff */
[----:B------:R-:W-:Y:S02]  /*0140*/  LOP3.LUT R3, R16, 0xfffffff8, RZ, 0xc0, !PT ;  /* 0xfffffff810037812 */ /* 0x000fe400078ec0ff */
[----:B------:R-:W-:Y:S02]  /*0150*/  SHF.R.S32.HI R207, RZ, 0x3, R16 ;  /* 0x00000003ffcf7819 */ /* 0x000fe40000011410 */
[--C-:B------:R-:W-:Y:S01]  /*0160*/  SHF.R.S32.HI R7, RZ, 0x2, R8.reuse ;  /* 0x00000002ff077819 */ /* 0x100fe20000011408 */
[----:B------:R-:W-:Y:S01]  /*0170*/  IMAD.IADD R3, R6, 0x1, -R3 ;  /* 0x0000000106037824 */ /* 0x000fe200078e0a03 */
[----:B------:R-:W-:Y:S01]  /*0180*/  SHF.R.S32.HI R5, RZ, 0x1f, R8 ;  /* 0x0000001fff057819 */ /* 0x000fe20000011408 */
[----:B------:R-:W-:Y:S01]  /*0190*/  IMAD.SHL.U32 R206, R207, 0x40, RZ ;  /* 0x00000040cfce7824 */ /* 0x000fe200078e00ff */
[----:B------:R-:W-:Y:S01]  /*01a0*/  SHF.R.S32.HI R0, RZ, 0x4, R15 ;  /* 0x00000004ff007819 */ /* 0x000fe2000001140f */
[----:B------:R-:W-:Y:S01]  /*01b0*/  IMAD.SHL.U32 R208, R3, 0x8, RZ ;  /* 0x0000000803d07824 */ /* 0x000fe200078e00ff */
[----:B------:R-:W-:Y:S01]  /*01c0*/  LEA.HI R5, R5, R7, RZ, 0x3 ;  /* 0x0000000705057211 */ /* 0x000fe200078f18ff */
[----:B------:R-:W-:Y:S01]  /*01d0*/  IMAD.SHL.U32 R11, R3, 0x40, RZ ;  /* 0x00000040030b7824 */ /* 0x000fe200078e00ff */
[----:B------:R-:W-:-:S02]  /*01e0*/  LEA.HI R2, R15, R0, RZ, 0x1 ;  /* 0x000000000f027211 */ /* 0x000fc400078f08ff */
[----:B------:R-:W-:Y:S02]  /*01f0*/  LOP3.LUT R5, R5, 0xfffffff8, RZ, 0xc0, !PT ;  /* 0xfffffff805057812 */ /* 0x000fe400078ec0ff */
[-C--:B------:R-:W-:Y:S02]  /*0200*/  LEA.HI R9, R10, R6.reuse, RZ, 0x5 ;  /* 0x000000060a097211 */ /* 0x080fe400078f28ff */
[----:B------:R-:W-:Y:S01]  /*0210*/  LOP3.LUT R206, R206, 0x1c0, RZ, 0xc0, !PT ;  /* 0x000001c0cece7812 */ /* 0x000fe200078ec0ff */
[----:B------:R-:W-:Y:S01]  /*0220*/  IMAD.IADD R5, R7, 0x1, -R5 ;  /* 0x0000000107057824 */ /* 0x000fe200078e0a05 */
[----:B------:R-:W-:Y:S02]  /*0230*/  LOP3.LUT R2, R2, 0xfffffffe, RZ, 0xc0, !PT ;  /* 0xfffffffe02027812 */ /* 0x000fe400078ec0ff */
[----:B------:R-:W-:Y:S02]  /*0240*/  LOP3.LUT R15, R15, 0xfffffff0, RZ, 0xc0, !PT ;  /* 0xfffffff00f0f7812 */ /* 0x000fe400078ec0ff */
[----:B------:R-:W-:Y:S01]  /*0250*/  SHF.R.S32.HI R205, RZ, 0x5, R9 ;  /* 0x00000005ffcd7819 */ /* 0x000fe20000011409 */
[----:B------:R-:W-:Y:S01]  /*0260*/  IMAD.IADD R2, R0, 0x1, -R2 ;  /* 0x0000000100027824 */ /* 0x000fe200078e0a02 */
[----:B------:R-:W-:Y:S01]  /*0270*/  LOP3.LUT R4, R206, 0x38, R208, 0xf8, !PT ;  /* 0x00000038ce047812 */ /* 0x000fe200078ef8d0 */
[----:B------:R-:W-:Y:S01]  /*0280*/  IMAD.IADD R15, R6, 0x1, -R15 ;  /* 0x00000001060f7824 */ /* 0x000fe200078e0a0f */
[-C--:B------:R-:W-:Y:S01]  /*0290*/  LEA.HI R7, R10, R6.reuse, RZ, 0x7 ;  /* 0x000000060a077211 */ /* 0x080fe200078f38ff */
[C---:B------:R-:W-:Y:S01]  /*02a0*/  IMAD.SHL.U32 R12, R2.reuse, 0x200, RZ ;  /* 0x00000200020c7824 */ /* 0x040fe200078e00ff */
[----:B------:R-:W-:Y:S01]  /*02b0*/  SHF.R.U32.HI R206, RZ, 0x3, R206 ;  /* 0x00000003ffce7819 */ /* 0x000fe200000116ce */
[----:B------:R-:W-:Y:S01]  /*02c0*/  IMAD.SHL.U32 R199, R2, 0x20, RZ ;  /* 0x0000002002c77824 */ /* 0x000fe200078e00ff */
[----:B------:R-:W-:-:S02]  /*02d0*/  LEA.HI R10, R10, R6, RZ, 0x6 ;  /* 0x000000060a0a7211 */ /* 0x000fc400078f30ff */
[C---:B------:R-:W-:Y:S02]  /*02e0*/  LEA.HI R0, R9.reuse, R205, RZ, 0x1 ;  /* 0x000000cd09007211 */ /* 0x040fe400078f08ff */
[----:B------:R-:W-:Y:S02]  /*02f0*/  LOP3.LUT R204, R9, 0xffffffe0, RZ, 0xc0, !PT ;  /* 0xffffffe009cc7812 */ /* 0x000fe400078ec0ff */
[----:B------:R-:W-:Y:S02]  /*0300*/  SHF.R.S32.HI R200, RZ, 0x1f, R9 ;  /* 0x0000001fffc87819 */ /* 0x000fe40000011409 */
[----:B------:R-:W-:Y:S01]  /*0310*/  LOP3.LUT R206, R4, R206, RZ, 0x3c, !PT ;  /* 0x000000ce04ce7212 */ /* 0x000fe200078e3cff */
[----:B------:R-:W-:Y:S01]  /*0320*/  IMAD.IADD R204, R6, 0x1, -R204 ;  /* 0x0000000106cc7824 */ /* 0x000fe200078e0acc */
[----:B------:R-:W-:Y:S02]  /*0330*/  SHF.R.S32.HI R9, RZ, 0x6, R10 ;  /* 0x00000006ff097819 */ /* 0x000fe4000001140a */
[----:B------:R-:W-:-:S02]  /*0340*/  SHF.R.S32.HI R4, RZ, 0x1f, R15 ;  /* 0x0000001fff047819 */ /* 0x000fc4000001140f */
[----:B------:R-:W-:Y:S01]  /*0350*/  SHF.R.S32.HI R7, RZ, 0x7, R7 ;  /* 0x00000007ff077819 */ /* 0x000fe20000011407 */
[C---:B------:R-:W-:Y:S01]  /*0360*/  IMAD R206, R9.reuse, 0x200, R206 ;  /* 0x0000020009ce7824 */ /* 0x040fe200078e02ce */
[----:B------:R-:W-:Y:S01]  /*0370*/  LEA.HI R4, R4, R15, RZ, 0x3 ;  /* 0x0000000f04047211 */ /* 0x000fe200078f18ff */
[----:B------:R-:W-:Y:S01]  /*0380*/  IMAD.SHL.U32 R216, R9, 0x8, RZ ;  /* 0x0000000809d87824 */ /* 0x000fe200078e00ff */
[C---:B------:R-:W-:Y:S01]  /*0390*/  LOP3.LUT R13, R5.reuse, 0x1, RZ, 0xc0, !PT ;  /* 0x00000001050d7812 */ /* 0x040fe200078ec0ff */
[----:B------:R-:W-:Y:S01]  /*03a0*/  IMAD.SHL.U32 R9, R5, 0x40, RZ ;  /* 0x0000004005097824 */ /* 0x000fe200078e00ff */
[----:B------:R-:W-:Y:S01]  /*03b0*/  LOP3.LUT R8, R8, 0x7ffffffc, RZ, 0xc0, !PT ;  /* 0x7ffffffc08087812 */ /* 0x000fe200078ec0ff */
[C---:B------:R-:W-:Y:S01]  /*03c0*/  IMAD R14, R7.reuse, 0x800, R12 ;  /* 0x00000800070e7824 */ /* 0x040fe200078e020c */
[----:B------:R-:W-:Y:S01]  /*03d0*/  LEA.HI R200, R200, R205, RZ, 0x2 ;  /* 0x000000cdc8c87211 */ /* 0x000fe200078f10ff */
[----:B------:R-:W-:Y:S01]  /*03e0*/  IMAD.SHL.U32 R7, R7, 0x20, RZ ;  /* 0x0000002007077824 */ /* 0x000fe200078e00ff */
[----:B------:R-:W-:Y:S01]  /*03f0*/  LOP3.LUT R9, R9, 0x1c0, RZ, 0xc0, !PT ;  /* 0x000001c009097812 */ /* 0x000fe200078ec0ff */
[----:B------:R-:W-:Y:S01]  /*0400*/  IMAD.IADD R8, R6, 0x1, -R8 ;  /* 0x0000000106087824 */ /* 0x000fe200078e0a08 */
[C---:B------:R-:W-:Y:S01]  /*0410*/  LOP3.LUT P4, RZ, R3.reuse, 0x4, RZ, 0xc0, !PT ;  /* 0x0000000403ff7812 */ /* 0x040fe2000788c0ff */
[----:B------:R-:W-:Y:S01]  /*0420*/  IMAD.SHL.U32 R213, R206, 0x2, RZ ;  /* 0x00000002ced57824 */ /* 0x000fe200078e00ff */
[----:B------:R-:W-:-:S02]  /*0430*/  LOP3.LUT P3, RZ, R3, 0x2, RZ, 0xc0, !PT ;  /* 0x0000000203ff7812 */ /* 0x000fc4000786c0ff */
[----:B------:R-:W-:Y:S02]  /*0440*/  LOP3.LUT R203, R4, 0xfffffff8, RZ, 0xc0, !PT ;  /* 0xfffffff804cb7812 */ /* 0x000fe400078ec0ff */
[----:B------:R-:W-:Y:S02]  /*0450*/  ISETP.NE.U32.AND P0, PT, R13, 0x1, PT ;  /* 0x000000010d00780c */ /* 0x000fe40003f05070 */
[----:B------:R-:W-:Y:S01]  /*0460*/  LOP3.LUT R200, R200, 0xfffffffc, RZ, 0xc0, !PT ;  /* 0xfffffffcc8c87812 */ /* 0x000fe200078ec0ff */
[----:B------:R-:W-:Y:S01]  /*0470*/  IMAD.IADD R203, R15, 0x1, -R203 ;  /* 0x000000010fcb7824 */ /* 0x000fe200078e0acb */
[----:B------:R-:W-:Y:S02]  /*0480*/  LOP3.LUT R0, R0, 0xfffffffe, RZ, 0xc0, !PT ;  /* 0xfffffffe00007812 */ /* 0x000fe400078ec0ff */
[----:B------:R-:W-:Y:S01]  /*0490*/  LOP3.LUT R201, R7, 0x6, R201, 0xf8, !PT ;  /* 0x0000000607c97812 */ /* 0x000fe200078ef8c9 */
[----:B------:R-:W-:Y:S01]  /*04a0*/  IMAD.IADD R200, R205, 0x1, -R200 ;  /* 0x00000001cdc87824 */ /* 0x000fe200078e0ac8 */
[----:B------:R-:W-:Y:S01]  /*04b0*/  LOP3.LUT R215, R9, 0x20, R7, 0xf8, !PT ;  /* 0x0000002009d77812 */ /* 0x000fe200078ef807 */
[----:B------:R-:W-:Y:S01]  /*04c0*/  IMAD.IADD R3, R205, 0x1, -R0 ;  /* 0x00000001cd037824 */ /* 0x000fe200078e0a00 */
[----:B------:R-:W-:Y:S01]  /*04d0*/  R2P PR, R5, 0x6 ;  /* 0x0000000605007804 */ /* 0x000fe20000000000 */
[----:B------:R-:W-:Y:S01]  /*04e0*/  IMAD.SHL.U32 R5, R8, 0x2, RZ ;  /* 0x0000000208057824 */ /* 0x000fe200078e00ff */
[----:B------:R-:W-:Y:S01]  /*04f0*/  SHF.R.U32.HI R7, RZ, 0x3, R9 ;  /* 0x00000003ff077819 */ /* 0x000fe20000011609 */
[----:B------:R-:W-:Y:S01]  /*0500*/  IMAD.SHL.U32 R6, R203, 0x40, RZ ;  /* 0x00000040cb067824 */ /* 0x000fe200078e00ff */
[----:B------:R-:W-:Y:S01]  /*0510*/  LOP3.LUT R216, R216, 0x18, RZ, 0xc0, !PT ;  /* 0x00000018d8d87812 */ /* 0x000fe200078ec0ff */
[----:B------:R-:W-:Y:S01]  /*0520*/  IMAD R8, R200, 0x400, R5 ;  /* 0x00000400c8087824 */ /* 0x000fe200078e0205 */
[----:B------:R-:W-:Y:S01]  /*0530*/  LOP3.LUT R215, R215, R7, RZ, 0x3c, !PT ;  /* 0x00000007d7d77212 */ /* 0x000fe200078e3cff */
[C---:B------:R-:W-:Y:S01]  /*0540*/  IMAD.SHL.U32 R0, R3.reuse, 0x10, RZ ;  /* 0x0000001003007824 */ /* 0x040fe200078e00ff */
[----:B------:R-:W-:Y:S01]  /*0550*/  LOP3.LUT R199, R216, 0x20, R199, 0xf8, !PT ;  /* 0x00000020d8c77812 */ /* 0x000fe200078ef8c7 */
[----:B------:R-:W-:Y:S01]  /*0560*/  IMAD R5, R3, 0x400, R5 ;  /* 0x0000040003057824 */ /* 0x000fe200078e0205 */
[----:B------:R-:W-:Y:S01]  /*0570*/  LOP3.LUT R216, R7, R9, R216, 0x1e, !PT ;  /* 0x0000000907d87212 */ /* 0x000fe200078e1ed8 */
[----:B------:R-:W-:Y:S01]  /*0580*/  IMAD.IADD R215, R8, 0x1, R215 ;  /* 0x0000000108d77824 */ /* 0x000fe200078e02d7 */
[----:B------:R-:W-:Y:S01]  /*0590*/  SHF.R.S32.HI R7, RZ, 0x1f, R204 ;  /* 0x0000001fff077819 */ /* 0x000fe200000114cc */
[----:B------:R-:W-:Y:S01]  /*05a0*/  IMAD.SHL.U32 R8, R2, 0x8, RZ ;  /* 0x0000000802087824 */ /* 0x000fe200078e00ff */
[----:B------:R-:W-:Y:S01]  /*05b0*/  LOP3.LUT R11, R11, 0x1c0, RZ, 0xc0, !PT ;  /* 0x000001c00b0b7812 */ /* 0x000fe200078ec0ff */
[----:B------:R-:W-:Y:S01]  /*05c0*/  IMAD.SHL.U32 R215, R215, 0x2, RZ ;  /* 0x00000002d7d77824 */ /* 0x000fe200078e00ff */
[----:B------:R-:W-:Y:S01]  /*05d0*/  LOP3.LUT R6, R6, 0x1c0, RZ, 0xc0, !PT ;  /* 0x000001c006067812 */ /* 0x000fe200078ec0ff */
[----:B------:R-:W-:Y:S01]  /*05e0*/  IMAD.IADD R216, R5, 0x1, R216 ;  /* 0x0000000105d87824 */ /* 0x000fe200078e02d8 */
[----:B------:R-:W-:Y:S01]  /*05f0*/  LEA.HI R2, R7, R204, RZ, 0x2 ;  /* 0x000000cc07027211 */ /* 0x000fe200078f10ff */
[----:B------:R-:W-:Y:S01]  /*0600*/  IMAD.SHL.U32 R7, R4, 0x40, RZ ;  /* 0x0000004004077824 */ /* 0x000fe200078e00ff */
[----:B------:R-:W-:-:S02]  /*0610*/  LOP3.LUT R198, R11, 0x8, R16, 0xf8, !PT ;  /* 0x000000080bc67812 */ /* 0x000fc400078ef810 */
[----:B------:R-:W-:Y:S02]  /*0620*/  LOP3.LUT R0, R11, 0x10, R0, 0xf8, !PT ;  /* 0x000000100b007812 */ /* 0x000fe400078ef800 */
[----:B------:R-:W-:Y:S02]  /*0630*/  SHF.R.U32.HI R11, RZ, 0x3, R11 ;  /* 0x00000003ff0b7819 */ /* 0x000fe4000001160b */
[----:B------:R-:W-:Y:S02]  /*0640*/  SHF.R.U32.HI R196, RZ, 0x3, R6 ;  /* 0x00000003ffc47819 */ /* 0x000fe40000011606 */
[----:B------:R-:W-:Y:S02]  /*0650*/  SHF.R.S32.HI R202, RZ, 0x2, R2 ;  /* 0x00000002ffca7819 */ /* 0x000fe40000011402 */
[----:B------:R-:W-:Y:S02]  /*0660*/  LOP3.LUT R198, R198, R11, RZ, 0x3c, !PT ;  /* 0x0000000bc6c67212 */ /* 0x000fe400078e3cff */
[----:B------:R-:W-:Y:S01]  /*0670*/  LOP3.LUT R2, R7, 0xfffffe00, RZ, 0xc0, !PT ;  /* 0xfffffe0007027812 */ /* 0x000fe200078ec0ff */
[----:B------:R-:W-:Y:S01]  /*0680*/  IMAD R202, R200, 0x10, R202 ;  /* 0x00000010c8ca7824 */ /* 0x000fe200078e02ca */
[----:B------:R-:W-:Y:S01]  /*0690*/  LOP3.LUT R199, R196, R199, R6, 0x1e, !PT ;  /* 0x000000c7c4c77212 */ /* 0x000fe200078e1e06 */
[----:B------:R-:W-:Y:S01]  /*06a0*/  IMAD.IADD R198, R14, 0x1, R198 ;  /* 0x000000010ec67824 */ /* 0x000fe200078e02c6 */
[----:B------:R-:W-:Y:S01]  /*06b0*/  LOP3.LUT R4, R6, 0x8, R8, 0xf8, !PT ;  /* 0x0000000806047812 */ /* 0x000fe200078ef808 */
[--C-:B------:R-:W-:Y:S01]  /*06c0*/  IMAD R200, R200, 0x400, R2.reuse ;  /* 0x00000400c8c87824 */ /* 0x100fe200078e0202 */
[----:B------:R-:W-:Y:S01]  /*06d0*/  LOP3.LUT R199, R199, R2, RZ, 0xfc, !PT ;  /* 0x00000002c7c77212 */ /* 0x000fe200078efcff */
[----:B------:R-:W-:Y:S01]  /*06e0*/  IMAD R3, R3, 0x400, R2 ;  /* 0x0000040003037824 */ /* 0x000fe200078e0202 */
[----:B------:R-:W-:Y:S01]  /*06f0*/  LOP3.LUT R0, R0, 0x8, R16, 0xf8, !PT ;  /* 0x0000000800007812 */ /* 0x000fe200078ef810 */
[----:B------:R-:W-:Y:S01]  /*0700*/  IMAD.MOV.U32 R2, RZ, RZ, 0x40 ;  /* 0x00000040ff027424 */ /* 0x000fe200078e00ff */
[----:B------:R-:W-:Y:S01]  /*0710*/  LOP3.LUT R196, R4, R196, RZ, 0x3c, !PT ;  /* 0x000000c404c47212 */ /* 0x000fe200078e3cff */
[----:B------:R-:W-:Y:S01]  /*0720*/  IMAD.SHL.U32 R198, R198, 0x2, RZ ;  /* 0x00000002c6c67824 */ /* 0x000fe200078e00ff */
[----:B------:R-:W-:-:S02]  /*0730*/  SEL R188, R188, 0xffffffe0, !P3 ;  /* 0xffffffe0bcbc7807 */ /* 0x000fc40005800000 */
[----:B------:R-:W-:Y:S01]  /*0740*/  LOP3.LUT R0, R12, R0, R11, 0xf6, !PT ;  /* 0x000000000c007212 */ /* 0x000fe200078ef60b */
[----:B------:R-:W-:Y:S01]  /*0750*/  IMAD.IADD R200, R200, 0x1, R196 ;  /* 0x00000001c8c87824 */ /* 0x000fe200078e02c4 */
[----:B------:R-:W-:Y:S01]  /*0760*/  SEL R2, R2, 0xffffffc0, !P4 ;  /* 0xffffffc002027807 */ /* 0x000fe20006000000 */
[----:B------:R-:W-:Y:S01]  /*0770*/  IMAD.IADD R196, R196, 0x1, R3 ;  /* 0x00000001c4c47824 */ /* 0x000fe200078e0203 */
[----:B------:R-:W-:Y:S01]  /*0780*/  SEL R224, R224, 0x10, !P0 ;  /* 0x00000010e0e07807 */ /* 0x000fe20004000000 */
[----:B------:R-:W-:Y:S01]  /*0790*/  IMAD.IADD R188, R198, 0x1, R188 ;  /* 0x00000001c6bc7824 */ /* 0x000fe200078e02bc */
[C---:B------:R-:W-:Y:S01]  /*07a0*/  IADD3 R217, R215.reuse, 0x20, RZ ;  /* 0x00000020d7d97810 */ /* 0x040fe20007ffe0ff */
[----:B------:R-:W-:Y:S01]  /*07b0*/  IMAD.SHL.U32 R197, R0, 0x2, RZ ;  /* 0x0000000200c57824 */ /* 0x000fe200078e00ff */
[----:B------:R-:W-:Y:S01]  /*07c0*/  LEA R216, R216, 0x12000, 0x1 ;  /* 0x00012000d8d87811 */ /* 0x000fe200078e08ff */
[--C-:B------:R-:W-:Y:S01]  /*07d0*/  IMAD R0, R0, 0x2, R2.reuse ;  /* 0x0000000200007824 */ /* 0x100fe200078e0202 */
[C---:B------:R-:W-:Y:S01]  /*07e0*/  @P1 IADD3 R217, R215.reuse, -0x20, RZ ;  /* 0xffffffe0d7d91810 */ /* 0x040fe20007ffe0ff */
[----:B------:R-:W-:Y:S01]  /*07f0*/  IMAD.IADD R3, R198, 0x1, R2 ;  /* 0x00000001c6037824 */ /* 0x000fe200078e0202 */
[----:B------:R-:W-:Y:S01]  /*0800*/  IADD3 R218, R216, 0x40, RZ ;  /* 0x00000040d8da7810 */ /* 0x000fe20007ffe0ff */
[----:B------:R-:W-:Y:S01]  /*0810*/  IMAD.IADD R219, R215, 0x1, R224 ;  /* 0x00000001d7db7824 */ /* 0x000fe200078e02e0 */
[----:B------:R-:W-:Y:S01]  /*0820*/  IADD3 R211, R208, 0x40, RZ ;  /* 0x00000040d0d37810 */ /* 0x000fe20007ffe0ff */
[----:B------:R-:W-:Y:S01]  /*0830*/  IMAD.IADD R2, R2, 0x1, R188 ;  /* 0x0000000102027824 */ /* 0x000fe200078e02bc */
[----:B------:R-:W-:Y:S01]  /*0840*/  IADD3 R214, R208, 0x80, RZ ;  /* 0x00000080d0d67810 */ /* 0x000fe20007ffe0ff */
[----:B------:R-:W-:Y:S01]  /*0850*/  IMAD.IADD R224, R224, 0x1, R217 ;  /* 0x00000001e0e07824 */ /* 0x000fe200078e02d9 */
[----:B------:R-:W-:-:S02]  /*0860*/  LEA R196, R196, 0x1e000, 0x1 ;  /* 0x0001e000c4c47811 */ /* 0x000fc400078e08ff */
[----:B--23--:R-:W-:Y:S02]  /*0870*/  @P2 IADD3 R218, R216, -0x40, RZ ;  /* 0xffffffc0d8da2810 */ /* 0x00cfe40007ffe0ff */
.L_x_506:
[----:B-1----:R-:W1:Y:S01]  /*0880*/  LDC.U8 R6, c[0x0][0x312] ;  /* 0x0000c480ff067b82 */ /* 0x002e620000000000 */
[----:B------:R-:W-:Y:S01]  /*0890*/  ISETP.NE.U32.AND P3, PT, RZ, c[0x0][0x250], PT ;  /* 0x00009400ff007a0c */ /* 0x000fe20003f65070 */
[C---:B------:R-:W-:Y:S01]  /*08a0*/  IMAD.SHL.U32 R7, R210.reuse, 0x4, RZ ;  /* 0x00000004d2077824 */ /* 0x040fe200078e00ff */
[----:B------:R-:W-:Y:S01]  /*08b0*/  ISETP.NE.U32.AND P2, PT, RZ, c[0x0][0x240], PT ;  /* 0x00009000ff007a0c */ /* 0x000fe20003f45070 */
[----:B------:R-:W-:Y:S01]  /*08c0*/  IMAD.MOV.U32 R29, RZ, RZ, -0x1 ;  /* 0xffffffffff1d7424 */ /* 0x000fe200078e00ff */
[----:B------:R-:W-:Y:S02]  /*08d0*/  ISETP.NE.AND.EX P3, PT, RZ, c[0x0][0x254], PT, P3 ;  /* 0x00009500ff007a0c */ /* 0x000fe40003f65330 */
[----:B------:R-:W-:Y:S02]  /*08e0*/  SHF.R.S32.HI R5, RZ, 0x1f, R210 ;  /* 0x0000001fff057819 */ /* 0x000fe400000114d2 */
[----:B------:R-:W-:Y:S02]  /*08f0*/  ISETP.NE.AND.EX P2, PT, RZ, c[0x0][0x244], PT, P2 ;  /* 0x00009100ff007a0c */ /* 0x000fe40003f45320 */
[----:B------:R-:W-:-:S02]  /*0900*/  SHF.L.U64.HI R4, R210, 0x2, R5 ;  /* 0x00000002d2047819 */ /* 0x000fc40000010205 */
[C---:B------:R-:W-:Y:S02]  /*0910*/  IADD3 R240, P0, R7.reuse, c[0x0][0x240], RZ ;  /* 0x0000900007f07a10 */ /* 0x040fe40007f1e0ff */
[----:B------:R-:W-:Y:S02]  /*0920*/  ISETP.EQ.U32.AND P5, PT, RZ, c[0x0][0x248], PT ;  /* 0x00009200ff007a0c */ /* 0x000fe40003fa2070 */
[----:B------:R-:W-:Y:S02]  /*0930*/  IADD3.X R241, R4, c[0x0][0x244], RZ, P0, !PT ;  /* 0x0000910004f17a10 */ /* 0x000fe400007fe4ff */
[----:B------:R-:W-:Y:S02]  /*0940*/  @P3 IADD3 R10, P0, R7, c[0x0][0x250], RZ ;  /* 0x00009400070a3a10 */ /* 0x000fe40007f1e0ff */
[----:B-1----:R-:W-:Y:S01]  /*0950*/  ISETP.NE.AND P4, PT, R6, RZ, PT ;  /* 0x000000ff0600720c */ /* 0x002fe20003f85270 */
[----:B--2---:R1:W2:Y:S03]  /*0960*/  @P2 LDG.E R29, [R240.64] ;  /* 0x00000006f01d2981 */ /* 0x0042a6000c1e1900 */
[----:B------:R-:W-:-:S02]  /*0970*/  ISETP.EQ.OR.EX P5, PT, RZ, c[0x0][0x24c], !P4, P5 ;  /* 0x00009300ff007a0c */ /* 0x000fc400067a2750 */
[----:B----4-:R-:W-:Y:S01]  /*0980*/  IADD3 R8, P1, R7, c[0x0][0x248], RZ ;  /* 0x0000920007087a10 */ /* 0x010fe20007f3e0ff */
[----:B------:R-:W-:Y:S01]  /*0990*/  IMAD.MOV.U32 R239, RZ, RZ, RZ ;  /* 0x000000ffffef7224 */ /* 0x000fe200078e00ff */
[C---:B------:R-:W-:Y:S02]  /*09a0*/  @P3 IADD3.X R11, R4.reuse, c[0x0][0x254], RZ, P0, !PT ;  /* 0x00009500040b3a10 */ /* 0x040fe400007fe4ff */
[----:B------:R-:W-:-:S03]  /*09b0*/  IADD3.X R9, R4, c[0x0][0x24c], RZ, P1, !PT ;  /* 0x0000930004097a10 */ /* 0x000fc60000ffe4ff */
[----:B---3-5:R3:W5:Y:S04]  /*09c0*/  @P3 LDG.E R239, [R10.64] ;  /* 0x000000060aef3981 */ /* 0x028768000c1e1900 */
[----:B-1----:R1:W2:Y:S02]  /*09d0*/  @P2 LDG.E R240, [R240.64+0x4] ;  /* 0x00000406f0f02981 */ /* 0x0022a4000c1e1900 */
[----:B-1----:R-:W-:-:S06]  /*09e0*/  IMAD.MOV.U32 R241, RZ, RZ, -0x1 ;  /* 0xfffffffffff17424 */ /* 0x002fcc00078e00ff */
[----:B------:R3:W5:Y:S01]  /*09f0*/  @!P5 LDG.E R241, [R8.64] ;  /* 0x0000000608f1d981 */ /* 0x000762000c1e1900 */
[----:B------:R-:W-:-:S04]  /*0a00*/  ISETP.NE.U32.AND P0, PT, RZ, c[0x0][0x248], PT ;  /* 0x00009200ff007a0c */ /* 0x000fc80003f05070 */
[----:B------:R-:W-:Y:S01]  /*0a10*/  ISETP.NE.AND.EX P0, PT, RZ, c[0x0][0x24c], PT, P0 ;  /* 0x00009300ff007a0c */ /* 0x000fe20003f05300 */
[----:B------:R-:W-:Y:S02]  /*0a20*/  IMAD.MOV.U32 R6, RZ, RZ, c[0x0][0x218] ;  /* 0x00008600ff067624 */ /* 0x000fe400078e00ff */
[----:B--2---:R-:W-:Y:S02]  /*0a30*/  @P2 IMAD.IADD R240, R240, 0x1, -R29 ;  /* 0x00000001f0f02824 */ /* 0x004fe400078e0a1d */
[----:B------:R-:W-:-:S08]  /*0a40*/  @!P2 IMAD.MOV.U32 R240, RZ, RZ, c[0x0][0x214] ;  /* 0x00008500fff0a624 */ /* 0x000fd000078e00ff */
[----:B------:R-:W-:Y:S05]  /*0a50*/  @!P0 BRA `(.L_x_458) ;  /* 0x0000003000008947 */ /* 0x000fea0003800000 */
[----:B---3--:R-:W2:Y:S02]  /*0a60*/  @P4 LDG.E R6, [R8.64+0x4] ;  /* 0x0000040608064981 */ /* 0x008ea4000c1e1900 */
[----:B--2--5:R-:W-:-:S06]  /*0a70*/  @P4 IADD3 R6, R6, -R241, RZ ;  /* 0x800000f106064210 */ /* 0x024fcc0007ffe0ff */
[----:B------:R1:W5:Y:S02]  /*0a80*/  @!P4 LDG.E R6, [R8.64] ;  /* 0x000000060806c981 */ /* 0x000364000c1e1900 */
.L_x_458:
[----:B---3--:R-:W-:-:S04]  /*0a90*/  ISETP.NE.U32.AND P1, PT, RZ, c[0x0][0x258], PT ;  /* 0x00009600ff007a0c */ /* 0x008fc80003f25070 */
[----:B------:R-:W-:-:S13]  /*0aa0*/  ISETP.NE.AND.EX P1, PT, RZ, c[0x0][0x25c], PT, P1 ;  /* 0x00009700ff007a0c */ /* 0x000fda0003f25310 */
[----:B-1----:R-:W-:-:S04]  /*0ab0*/  @P1 IADD3 R8, P0, R7, c[0x0][0x258], RZ ;  /* 0x0000960007081a10 */ /* 0x002fc80007f1e0ff */
        /* <DEDUP_REMOVED lines=12> */
[----:B------:R-:W-:Y:S02]  /*0b80*/  IADD3 R7, R240, 0x3f, RZ ;  /* 0x0000003ff0077810 */ /* 0x000fe40007ffe0ff */
[----:B------:R-:W-:Y:S01]  /*0b90*/  IADD3 R6, R6, c[0x0][0x2e4], -R238 ;  /* 0x0000b90006067a10 */ /* 0x000fe20007ffe8ee */
[----:B------:R-:W-:Y:S01]  /*0ba0*/  IMAD.WIDE.U32 R12, R29, c[0x0][0x190], RZ ;  /* 0x000064001d0c7a25 */ /* 0x000fe200078e00ff */
[----:B------:R-:W-:Y:S02]  /*0bb0*/  ISETP.NE.AND P0, PT, R241, -0x1, PT ;  /* 0xfffffffff100780c */ /* 0x000fe40003f05270 */
[----:B------:R-:W-:Y:S02]  /*0bc0*/  IADD3 R6, R6, 0x3f, RZ ;  /* 0x0000003f06067810 */ /* 0x000fe40007ffe0ff */
[----:B------:R-:W-:-:S02]  /*0bd0*/  SHF.R.S32.HI R4, RZ, 0x1f, R7 ;  /* 0x0000001fff047819 */ /* 0x000fc40000011407 */
[----:B------:R-:W-:Y:S02]  /*0be0*/  SHF.R.S32.HI R237, RZ, 0x1f, R6 ;  /* 0x0000001fffed7819 */ /* 0x000fe40000011406 */
[----:B------:R-:W-:Y:S01]  /*0bf0*/  LEA.HI R4, R4, R7, RZ, 0x6 ;  /* 0x0000000704047211 */ /* 0x000fe200078f30ff */
[----:B------:R-:W-:Y:S01]  /*0c00*/  IMAD R7, R5, c[0x0][0x178], RZ ;  /* 0x00005e0005077a24 */ /* 0x000fe200078e02ff */
[----:B------:R-:W-:Y:S02]  /*0c10*/  LEA.HI R237, R237, R6, RZ, 0x6 ;  /* 0x00000006eded7211 */ /* 0x000fe400078f30ff */
[----:B------:R-:W-:Y:S01]  /*0c20*/  ISETP.NE.AND P1, PT, R29, -0x1, PT ;  /* 0xffffffff1d00780c */ /* 0x000fe20003f25270 */
[----:B------:R-:W-:Y:S01]  /*0c30*/  @P0 IMAD.IADD R9, R239, 0x1, R241 ;  /* 0x00000001ef090824 */ /* 0x000fe200078e02f1 */
[----:B------:R-:W-:Y:S01]  /*0c40*/  SHF.R.S32.HI R4, RZ, 0x6, R4 ;  /* 0x00000006ff047819 */ /* 0x000fe20000011404 */
[----:B------:R-:W-:Y:S01]  /*0c50*/  IMAD R7, R210, c[0x0][0x17c], R7 ;  /* 0x00005f00d2077a24 */ /* 0x000fe200078e0207 */
[----:B------:R-:W-:Y:S01]  /*0c60*/  SHF.R.S32.HI R237, RZ, 0x6, R237 ;  /* 0x00000006ffed7819 */ /* 0x000fe200000114ed */
[----:B------:R-:W-:Y:S01]  /*0c70*/  @P0 IMAD.WIDE.U32 R10, R9, c[0x0][0x198], RZ ;  /* 0x00006600090a0a25 */ /* 0x000fe200078e00ff */
[----:B------:R-:W-:-:S02]  /*0c80*/  SEL R17, R14, R12, !P1 ;  /* 0x0000000c0e117207 */ /* 0x000fc40004800000 */
[----:B------:R-:W-:Y:S01]  /*0c90*/  IMNMX R237, R4, R237, PT ;  /* 0x000000ed04ed7217 */ /* 0x000fe20003800200 */
[----:B------:R-:W-:Y:S02]  /*0ca0*/  IMAD R4, R29, c[0x0][0x194], RZ ;  /* 0x000065001d047a24 */ /* 0x000fe400078e02ff */
[----:B------:R-:W-:Y:S01]  /*0cb0*/  IMAD.IADD R7, R15, 0x1, R7 ;  /* 0x000000010f077824 */ /* 0x000fe200078e0207 */
[----:B------:R-:W-:Y:S01]  /*0cc0*/  LEA R21, R237, 0xffffffc0, 0x6 ;  /* 0xffffffc0ed157811 */ /* 0x000fe200078e30ff */
[----:B------:R-:W-:Y:S02]  /*0cd0*/  @P1 IMAD.IADD R7, R13, 0x1, R4 ;  /* 0x000000010d071824 */ /* 0x000fe400078e0204 */
[----:B------:R-:W-:Y:S01]  /*0ce0*/  @P0 IMAD R9, R9, c[0x0][0x19c], R11 ;  /* 0x0000670009090a24 */ /* 0x000fe200078e020b */
[----:B------:R-:W-:Y:S01]  /*0cf0*/  SHF.R.S32.HI R16, RZ, 0x1f, R21 ;  /* 0x0000001fff107819 */ /* 0x000fe20000011415 */
[----:B------:R-:W-:Y:S01]  /*0d00*/  @P0 IMAD.MOV.U32 R15, RZ, RZ, R10 ;  /* 0x000000ffff0f0224 */ /* 0x000fe200078e000a */
        /* <DEDUP_REMOVED lines=11> */
.L_x_460:
        /* <DEDUP_REMOVED lines=15> */
.L_x_461:
[----:B------:R-:W-:Y:S01]  /*0eb0*/  IABS R4, c[0x0][0x1c8] ;  /* 0x0000720000047a13 */ /* 0x000fe20000000000 */
[C---:B------:R-:W-:Y:S01]  /*0ec0*/  @P1 IMAD.WIDE.U32 R10, R29.reuse, c[0x0][0x370], RZ ;  /* 0x0000dc001d0a1a25 */ /* 0x040fe200078e00ff */
[----:B------:R-:W-:Y:S02]  /*0ed0*/  IABS R8, R244 ;  /* 0x000000f400087213 */ /* 0x000fe40000000000 */
[----:B------:R-:W1:Y:S01]  /*0ee0*/  I2F.RP R18, R4 ;  /* 0x0000000400127306 */ /* 0x000e620000209400 */
[----:B------:R-:W-:Y:S01]  /*0ef0*/  @P1 IMAD R26, R29, c[0x0][0x374], R11 ;  /* 0x0000dd001d1a1a24 */ /* 0x000fe200078e020b */
[----:B------:R-:W-:Y:S01]  /*0f00*/  @P1 MOV R28, R10 ;  /* 0x0000000a001c1202 */ /* 0x000fe20000000f00 */
[----:B------:R-:W-:Y:S01]  /*0f10*/  IMAD.MOV.U32 R22, RZ, RZ, c[0x0][0x224] ;  /* 0x00008900ff167624 */ /* 0x000fe200078e00ff */
[----:B------:R-:W-:Y:S01]  /*0f20*/  LOP3.LUT R10, R244, c[0x0][0x1c8], RZ, 0x3c, !PT ;  /* 0x00007200f40a7a12 */ /* 0x000fe200078e3cff */
[----:B------:R-:W-:Y:S01]  /*0f30*/  @!P1 IMAD.WIDE.U32 R30, R210, c[0x0][0x368], RZ ;  /* 0x0000da00d21e9a25 */ /* 0x000fe200078e00ff */
[----:B------:R-:W-:-:S02]  /*0f40*/  SHF.R.S32.HI R245, RZ, 0x1f, R244 ;  /* 0x0000001ffff57819 */ /* 0x000fc400000114f4 */
[----:B------:R-:W-:Y:S01]  /*0f50*/  SHF.R.S32.HI R22, RZ, 0x1f, R22 ;  /* 0x0000001fff167819 */ /* 0x000fe20000011416 */
[----:B------:R-:W-:Y:S01]  /*0f60*/  IMAD.MOV.U32 R20, RZ, RZ, c[0x0][0x22c] ;  /* 0x00008b00ff147624 */ /* 0x000fe200078e00ff */
[----:B------:R-:W-:Y:S01]  /*0f70*/  ISETP.GE.AND P4, PT, R10, RZ, PT ;  /* 0x000000ff0a00720c */ /* 0x000fe20003f86270 */
[----:B------:R-:W-:Y:S01]  /*0f80*/  @!P1 IMAD.MOV.U32 R28, RZ, RZ, R30 ;  /* 0x000000ffff1c9224 */ /* 0x000fe200078e001e */
[----:B------:R-:W2:Y:S01]  /*0f90*/  LDC.U8 R10, c[0x0][0x3d0] ;  /* 0x0000f400ff0a7b82 */ /* 0x000ea20000000000 */
[----:B------:R-:W-:Y:S02]  /*0fa0*/  IMAD R22, R22, R210, RZ ;  /* 0x000000d216167224 */ /* 0x000fe400078e02ff */
[----:B------:R-:W-:Y:S01]  /*0fb0*/  IMAD.WIDE.U32 R32, R210, c[0x0][0x224], RZ ;  /* 0x00008900d2207a25 */ /* 0x000fe200078e00ff */
[----:B-1----:R-:W1:Y:S03]  /*0fc0*/  MUFU.RCP R18, R18 ;  /* 0x0000001200127308 */ /* 0x002e660000001000 */
[----:B------:R-:W-:-:S02]  /*0fd0*/  IMAD R22, R5, c[0x0][0x224], R22 ;  /* 0x0000890005167a24 */ /* 0x000fc400078e0216 */
[----:B------:R-:W-:Y:S02]  /*0fe0*/  IMAD.SHL.U32 R30, R210, 0x80, RZ ;  /* 0x00000080d21e7824 */ /* 0x000fe400078e00ff */
[----:B------:R-:W-:Y:S01]  /*0ff0*/  IMAD.WIDE R24, R20, c[0x0][0x1c0], RZ ;  /* 0x0000700014187a25 */ /* 0x000fe200078e02ff */
[----:B------:R-:W-:Y:S02]  /*1000*/  IADD3 R22, R33, R22, RZ ;  /* 0x0000001621167210 */ /* 0x000fe40007ffe0ff */
[----:B------:R-:W-:Y:S02]  /*1010*/  SEL R30, R30, RZ, P2 ;  /* 0x000000ff1e1e7207 */ /* 0x000fe40001000000 */
[----:B-1----:R-:W-:-:S04]  /*1020*/  IADD3 R18, R18, 0xffffffe, RZ ;  /* 0x0ffffffe12127810 */ /* 0x002fc80007ffe0ff */
[----:B------:R-:W1:Y:S02]  /*1030*/  F2I.FTZ.U32.TRUNC.NTZ R19, R18 ;  /* 0x0000001200137305 */ /* 0x000e64000021f000 */
[----:B-1----:R-:W-:Y:S01]  /*1040*/  IADD3 R6, RZ, -R19, RZ ;  /* 0x80000013ff067210 */ /* 0x002fe20007ffe0ff */
[----:B------:R-:W-:-:S04]  /*1050*/  IMAD.MOV.U32 R18, RZ, RZ, RZ ;  /* 0x000000ffff127224 */ /* 0x000fc800078e00ff */
[----:B------:R-:W-:Y:S02]  /*1060*/  IMAD R12, R6, R4, RZ ;  /* 0x00000004060c7224 */ /* 0x000fe400078e02ff */
[----:B------:R-:W-:Y:S02]  /*1070*/  @!P1 IMAD R6, R5, c[0x0][0x368], RZ ;  /* 0x0000da0005069a24 */ /* 0x000fe400078e02ff */
[----:B------:R-:W-:Y:S01]  /*1080*/  IMAD.HI.U32 R12, R19, R12, R18 ;  /* 0x0000000c130c7227 */ /* 0x000fe200078e0012 */
[C---:B------:R-:W-:Y:S01]  /*1090*/  SHF.L.U64.HI R18, R210.reuse, 0x7, R5 ;  /* 0x00000007d2127819 */ /* 0x040fe20000010205 */
[----:B------:R-:W1:Y:S02]  /*10a0*/  LDC.U8 R19, c[0x0][0x328] ;  /* 0x0000ca00ff137b82 */ /* 0x000e640000000000 */
[----:B------:R-:W-:Y:S01]  /*10b0*/  @!P1 IMAD R6, R210, c[0x0][0x36c], R6 ;  /* 0x0000db00d2069a24 */ /* 0x000fe200078e0206 */
[----:B------:R-:W-:Y:S01]  /*10c0*/  SEL R18, R18, RZ, P2 ;  /* 0x000000ff12127207 */ /* 0x000fe20001000000 */
[----:B------:R-:W-:Y:S01]  /*10d0*/  IMAD.HI.U32 R12, R12, R8, RZ ;  /* 0x000000080c0c7227 */ /* 0x000fe200078e00ff */
[----:B------:R-:W-:-:S02]  /*10e0*/  IADD3 R30, P2, R21, R30, RZ ;  /* 0x0000001e151e7210 */ /* 0x000fc40007f5e0ff */
[----:B------:R-:W-:Y:S02]  /*10f0*/  @!P1 IADD3 R26, R31, R6, RZ ;  /* 0x000000061f1a9210 */ /* 0x000fe40007ffe0ff */
[----:B------:R-:W-:Y:S01]  /*1100*/  IADD3 R11, -R12, RZ, RZ ;  /* 0x000000ff0c0b7210 */ /* 0x000fe20007ffe1ff */
[----:B------:R-:W3:Y:S01]  /*1110*/  S2R R6, SR_CTAID.X ;  /* 0x0000000000067919 */ /* 0x000ee20000002500 */
[----:B------:R-:W-:Y:S01]  /*1120*/  IMAD.X R18, R16, 0x1, R18, P2 ;  /* 0x0000000110127824 */ /* 0x000fe200010e0612 */
[----:B--2---:R-:W-:Y:S02]  /*1130*/  ISETP.NE.AND P2, PT, R10, RZ, PT ;  /* 0x000000ff0a00720c */ /* 0x004fe40003f45270 */
[----:B------:R-:W-:Y:S01]  /*1140*/  IMAD R11, R4, R11, R8 ;  /* 0x0000000b040b7224 */ /* 0x000fe200078e0208 */
[----:B------:R-:W-:Y:S01]  /*1150*/  SHF.R.S32.HI R10, RZ, 0x1f, R223 ;  /* 0x0000001fff0a7819 */ /* 0x000fe200000114df */
[-C--:B------:R-:W-:Y:S02]  /*1160*/  IMAD R8, R25, R32.reuse, RZ ;  /* 0x0000002019087224 */ /* 0x080fe400078e02ff */
[----:B------:R-:W-:Y:S01]  /*1170*/  IMAD.WIDE.U32 R32, R24, R32, RZ ;  /* 0x0000002018207225 */ /* 0x000fe200078e00ff */
[----:B------:R-:W-:-:S03]  /*1180*/  ISETP.GT.U32.AND P5, PT, R4, R11, PT ;  /* 0x0000000b0400720c */ /* 0x000fc60003fa4070 */
[C---:B------:R-:W-:Y:S01]  /*1190*/  IMAD R8, R24.reuse, R22, R8 ;  /* 0x0000001618087224 */ /* 0x040fe200078e0208 */
[----:B-1----:R-:W-:Y:S01]  /*11a0*/  ISETP.NE.AND P3, PT, R19, RZ, PT ;  /* 0x000000ff1300720c */ /* 0x002fe20003f65270 */
[----:B------:R-:W-:-:S03]  /*11b0*/  IMAD.WIDE.U32 R22, R24, R29, RZ ;  /* 0x0000001d18167225 */ /* 0x000fc600078e00ff */
[----:B------:R-:W-:Y:S01]  /*11c0*/  IADD3 R8, R33, R8, RZ ;  /* 0x0000000821087210 */ /* 0x000fe20007ffe0ff */
[-C--:B------:R-:W-:Y:S02]  /*11d0*/  IMAD R19, R25, R30.reuse, RZ ;  /* 0x0000001e19137224 */ /* 0x080fe400078e02ff */
[----:B------:R-:W-:Y:S02]  /*11e0*/  IMAD.WIDE.U32 R30, R24, R30, RZ ;  /* 0x0000001e181e7225 */ /* 0x000fe400078e00ff */
[----:B------:R-:W-:Y:S02]  /*11f0*/  @!P5 IADD3 R11, R11, -R4, RZ ;  /* 0x800000040b0bd210 */ /* 0x000fe40007ffe0ff */
[----:B------:R-:W-:Y:S01]  /*1200*/  @!P5 IADD3 R12, R12, 0x1, RZ ;  /* 0x000000010c0cd810 */ /* 0x000fe20007ffe0ff */
[----:B------:R-:W-:Y:S01]  /*1210*/  IMAD R19, R24, R18, R19 ;  /* 0x0000001218137224 */ /* 0x000fe200078e0213 */
[----:B------:R-:W-:Y:S01]  /*1220*/  ISETP.GE.U32.AND P6, PT, R11, R4, PT ;  /* 0x000000040b00720c */ /* 0x000fe20003fc6070 */
[----:B------:R-:W-:Y:S01]  /*1230*/  IMAD R11, R25, R29, RZ ;  /* 0x0000001d190b7224 */ /* 0x000fe200078e02ff */
[----:B------:R-:W-:Y:S01]  /*1240*/  ISETP.NE.AND P5, PT, RZ, c[0x0][0x1c8], PT ;  /* 0x00007200ff007a0c */ /* 0x000fe20003fa5270 */
[----:B------:R-:W-:Y:S01]  /*1250*/  @P3 IMAD R25, R210, c[0x0][0x214], RZ ;  /* 0x00008500d2193a24 */ /* 0x000fe200078e02ff */
[----:B------:R-:W-:Y:S01]  /*1260*/  SEL R4, R32, R22, !P1 ;  /* 0x0000001620047207 */ /* 0x000fe20004800000 */
[----:B------:R-:W-:Y:S01]  /*1270*/  @P1 IMAD.IADD R8, R23, 0x1, R11 ;  /* 0x0000000117081824 */ /* 0x000fe200078e020b */
[----:B------:R-:W-:Y:S01]  /*1280*/  IADD3 R19, R31, R19, RZ ;  /* 0x000000131f137210 */ /* 0x000fe20007ffe0ff */
[----:B---3--:R-:W-:Y:S01]  /*1290*/  IMAD.WIDE.U32 R22, R6, c[0x0][0x3d8], RZ ;  /* 0x0000f60006167a25 */ /* 0x008fe200078e00ff */
[----:B------:R-:W-:-:S03]  /*12a0*/  @P3 SEL R25, R25, R29, !P1 ;  /* 0x0000001d19193207 */ /* 0x000fc60004800000 */
[----:B------:R-:W-:Y:S01]  /*12b0*/  IMAD R18, R6, c[0x0][0x3dc], R23 ;  /* 0x0000f70006127a24 */ /* 0x000fe200078e0217 */
[----:B------:R-:W-:Y:S01]  /*12c0*/  SEL R23, R22, RZ, P2 ;  /* 0x000000ff16177207 */ /* 0x000fe20001000000 */
[----:B------:R-:W-:Y:S01]  /*12d0*/  IMAD R24, R244, c[0x0][0x22c], RZ ;  /* 0x00008b00f4187a24 */ /* 0x000fe200078e02ff */
[----:B------:R-:W-:Y:S01]  /*12e0*/  @P6 IADD3 R12, R12, 0x1, RZ ;  /* 0x000000010c0c6810 */ /* 0x000fe20007ffe0ff */
[----:B------:R-:W-:Y:S01]  /*12f0*/  @!P3 IMAD R6, R210, c[0x0][0x1c0], R244 ;  /* 0x00007000d206ba24 */ /* 0x000fe200078e02f4 */
[----:B------:R-:W-:Y:S01]  /*1300*/  SEL R18, R18, RZ, P2 ;  /* 0x000000ff12127207 */ /* 0x000fe20001000000 */
[----:B------:R-:W-:Y:S01]  /*1310*/  @P3 IMAD R25, R244, c[0x0][0x234], R25 ;  /* 0x00008d00f4193a24 */ /* 0x000fe200078e0219 */
[----:B------:R-:W-:Y:S01]  /*1320*/  @!P4 IADD3 R12, -R12, RZ, RZ ;  /* 0x000000ff0c0cc210 */ /* 0x000fe20007ffe1ff */
[----:B------:R-:W-:Y:S01]  /*1330*/  @!P3 IMAD R25, R6, c[0x0][0x214], RZ ;  /* 0x000085000619ba24 */ /* 0x000fe200078e02ff */
[----:B------:R-:W-:Y:S02]  /*1340*/  @!P5 LOP3.LUT R12, RZ, c[0x0][0x1c8], RZ, 0x33, !PT ;  /* 0x00007200ff0cda12 */ /* 0x000fe400078e33ff */
[----:B------:R-:W-:-:S02]  /*1350*/  SHF.R.S32.HI R27, RZ, 0x1f, R24 ;  /* 0x0000001fff1b7819 */ /* 0x000fc40000011418 */
        /* <DEDUP_REMOVED lines=9> */
.L_x_462:
[----:B------:R-:W-:-:S04]  /*13f0*/  IMAD R6, R210, c[0x0][0x1c0], R244 ;  /* 0x00007000d2067a24 */ /* 0x000fc800078e02f4 */
[----:B------:R-:W-:Y:S02]  /*1400*/  IMAD R6, R6, c[0x0][0x224], RZ ;  /* 0x0000890006067a24 */ /* 0x000fe400078e02ff */
.L_x_463:
[----:B------:R-:W-:Y:S01]  /*1410*/  IMAD R20, R20, c[0x0][0x1c0], RZ ;  /* 0x0000700014147a24 */ /* 0x000fe200078e02ff */
[----:B------:R-:W-:Y:S01]  /*1420*/  IADD3 R28, P4, R208, R28, RZ ;  /* 0x0000001cd01c7210 */ /* 0x000fe20007f9e0ff */
[----:B------:R-:W-:Y:S01]  /*1430*/  IMAD.IADD R25, R21, 0x1, R25 ;  /* 0x0000000115197824 */ /* 0x000fe200078e0219 */
[----:B------:R-:W-:Y:S01]  /*1440*/  SHF.R.S32.HI R209, RZ, 0x1f, R208 ;  /* 0x0000001fffd17819 */ /* 0x000fe200000114d0 */
[----:B------:R-:W-:Y:S01]  /*1450*/  IMAD.SHL.U32 R22, R20, 0x40, RZ ;  /* 0x0000004014167824 */ /* 0x000fe200078e00ff */
[----:B------:R-:W-:Y:S01]  /*1460*/  BSSY B1, `(.L_x_459) ;  /* 0x0000738000017945 */ /* 0x000fe20003800000 */
[----:B------:R-:W-:Y:S02]  /*1470*/  IMAD R20, R205, R20, R204 ;  /* 0x00000014cd147224 */ /* 0x000fe400078e02cc */
[----:B------:R-:W-:Y:S01]  /*1480*/  IMAD.X R29, R209, 0x1, R26, P4 ;  /* 0x00000001d11d7824 */ /* 0x000fe200020e061a */
[----:B------:R-:W-:Y:S01]  /*1490*/  IADD3 R24, P3, P1, R30, R22, R24 ;  /* 0x000000161e187210 */ /* 0x000fe2000797e018 */
[C---:B------:R-:W-:Y:S01]  /*14a0*/  IMAD.IADD R26, R21.reuse, 0x1, R6 ;  /* 0x00000001151a7824 */ /* 0x040fe200078e0206 */
[----:B------:R-:W-:Y:S01]  /*14b0*/  SHF.R.S32.HI R30, RZ, 0x1f, R22 ;  /* 0x0000001fff1e7819 */ /* 0x000fe20000011416 */
[----:B------:R-:W-:Y:S01]  /*14c0*/  IMAD R22, R16, c[0x0][0x370], RZ ;  /* 0x0000dc0010167a24 */ /* 0x000fe200078e02ff */
[----:B------:R-:W-:Y:S01]  /*14d0*/  MOV R6, 0x4 ;  /* 0x0000000400067802 */ /* 0x000fe20000000f00 */
[----:B------:R-:W-:Y:S01]  /*14e0*/  IMAD.WIDE.U32 R28, R21, c[0x0][0x370], R28 ;  /* 0x0000dc00151c7a25 */ /* 0x000fe200078e001c */
[----:B------:R-:W-:-:S02]  /*14f0*/  IADD3.X R19, R19, R30, R27, P3, P1 ;  /* 0x0000001e13137210 */ /* 0x000fc40001fe241b */
[----:B------:R-:W-:Y:S01]  /*1500*/  IADD3 R23, P3, P1, R23, R24, R4 ;  /* 0x0000001817177210 */ /* 0x000fe2000797e004 */
[----:B------:R-:W-:Y:S01]  /*1510*/  IMAD R22, R21, c[0x0][0x374], R22 ;  /* 0x0000dd0015167a24 */ /* 0x000fe200078e0216 */
[----:B------:R-:W-:Y:S01]  /*1520*/  IADD3 R21, P4, R207, R21, RZ ;  /* 0x00000015cf157210 */ /* 0x000fe20007f9e0ff */
[----:B------:R-:W-:Y:S01]  /*1530*/  IMAD.WIDE R26, R26, R6, c[0x0][0x3c8] ;  /* 0x0000f2001a1a7625 */ /* 0x000fe200078e0206 */
[----:B------:R-:W-:Y:S02]  /*1540*/  IADD3.X R8, R18, R19, R8, P3, P1 ;  /* 0x0000001312087210 */ /* 0x000fe40001fe2408 */
[----:B------:R-:W-:Y:S01]  /*1550*/  IADD3 R18, -R238, R240, R223 ;  /* 0x000000f0ee127210 */ /* 0x000fe20007ffe1df */
[----:B------:R-:W-:Y:S01]  /*1560*/  IMAD.MOV.U32 R225, RZ, RZ, R27 ;  /* 0x000000ffffe17224 */ /* 0x000fe200078e001b */
[----:B------:R-:W-:Y:S01]  /*1570*/  IADD3 R23, P1, R20, R23, RZ ;  /* 0x0000001714177210 */ /* 0x000fe20007f3e0ff */
[----:B------:R-:W-:Y:S01]  /*1580*/  IMAD.IADD R29, R29, 0x1, R22 ;  /* 0x000000011d1d7824 */ /* 0x000fe200078e0216 */
[----:B------:R-:W-:Y:S01]  /*1590*/  IADD3 R18, R18, -c[0x0][0x2e8], RZ ;  /* 0x8000ba0012127a10 */ /* 0x000fe20007ffe0ff */
[----:B------:R-:W-:Y:S01]  /*15a0*/  IMAD R19, R245, c[0x0][0x378], RZ ;  /* 0x0000de00f5137a24 */ /* 0x000fe200078e02ff */
[----:B------:R-:W-:Y:S01]  /*15b0*/  SHF.R.S32.HI R4, RZ, 0x1f, R207 ;  /* 0x0000001fff047819 */ /* 0x000fe200000114cf */
[----:B------:R-:W-:Y:S01]  /*15c0*/  IMAD.WIDE.U32 R28, R244, c[0x0][0x378], R28 ;  /* 0x0000de00f41c7a25 */ /* 0x000fe200078e001c */
[----:B------:R-:W-:-:S02]  /*15d0*/  LEA.HI.X.SX32 R8, R20, R8, 0x1, P1 ;  /* 0x0000000814087211 */ /* 0x000fc400008f0eff */
[----:B------:R-:W-:Y:S01]  /*15e0*/  SHF.R.S32.HI R20, RZ, 0x1f, R18 ;  /* 0x0000001fff147819 */ /* 0x000fe20000011412 */
[----:B------:R-:W-:Y:S01]  /*15f0*/  IMAD.X R16, R4, 0x1, R16, P4 ;  /* 0x0000000104107824 */ /* 0x000fe200020e0610 */
[----:B------:R-:W-:Y:S01]  /*1600*/  MOV R226, R26 ;  /* 0x0000001a00e27202 */ /* 0x000fe20000000f00 */
[----:B------:R-:W-:Y:S01]  /*1610*/  IMAD.WIDE.U32 R26, R21, c[0x0][0x190], R208 ;  /* 0x00006400151a7a25 */ /* 0x000fe200078e00d0 */
[----:B------:R-:W-:Y:S02]  /*1620*/  LEA.HI R20, R20, R18, RZ, 0x6 ;  /* 0x0000001214147211 */ /* 0x000fe400078f30ff */
[----:B------:R-:W-:Y:S01]  /*1630*/  LEA R246, P1, R23, c[0x0][0x350], 0x2 ;  /* 0x0000d40017f67a11 */ /* 0x000fe200078210ff */
[----:B------:R-:W-:Y:S01]  /*1640*/  IMAD R16, R16, c[0x0][0x190], RZ ;  /* 0x0000640010107a24 */ /* 0x000fe200078e02ff */
[----:B------:R-:W-:Y:S01]  /*1650*/  SHF.R.S32.HI R20, RZ, 0x6, R20 ;  /* 0x00000006ff147819 */ /* 0x000fe20000011414 */
[C---:B------:R-:W-:Y:S01]  /*1660*/  IMAD R19, R244.reuse, c[0x0][0x37c], R19 ;  /* 0x0000df00f4137a24 */ /* 0x040fe200078e0213 */
[----:B------:R-:W-:Y:S01]  /*1670*/  IADD3 R26, P3, R17, R26, RZ ;  /* 0x0000001a111a7210 */ /* 0x000fe20007f7e0ff */
[----:B------:R-:W-:Y:S01]  /*1680*/  IMAD R16, R21, c[0x0][0x194], R16 ;  /* 0x0000650015107a24 */ /* 0x000fe200078e0210 */
[----:B------:R-:W-:Y:S01]  /*1690*/  IMNMX R222, RZ, R20, !PT ;  /* 0x00000014ffde7217 */ /* 0x000fe20007800200 */
[----:B------:R-:W-:Y:S01]  /*16a0*/  IMAD R17, R245, c[0x0][0x1a8], RZ ;  /* 0x00006a00f5117a24 */ /* 0x000fe200078e02ff */
[----:B------:R-:W-:Y:S01]  /*16b0*/  LEA.HI.X R247, R23, c[0x0][0x354], R8, 0x2, P1 ;  /* 0x0000d50017f77a11 */ /* 0x000fe200008f1408 */
[----:B------:R-:W-:Y:S01]  /*16c0*/  IMAD.MOV.U32 R18, RZ, RZ, R28 ;  /* 0x000000ffff127224 */ /* 0x000fe200078e001c */
[----:B------:R-:W-:Y:S01]  /*16d0*/  ISETP.GT.AND P4, PT, R237, R222, PT ;  /* 0x000000deed00720c */ /* 0x000fe20003f84270 */
[----:B------:R-:W-:Y:S01]  /*16e0*/  IMAD R8, R244, c[0x0][0x1ac], R17 ;  /* 0x00006b00f4087a24 */ /* 0x000fe200078e0211 */
[----:B------:R-:W-:Y:S01]  /*16f0*/  IADD3 R19, R29, R19, RZ ;  /* 0x000000131d137210 */ /* 0x000fe20007ffe0ff */
[----:B------:R-:W-:Y:S01]  /*1700*/  IMAD R17, R4, c[0x0][0x370], RZ ;  /* 0x0000dc0004117a24 */ /* 0x000fe200078e02ff */
[----:B------:R-:W-:Y:S01]  /*1710*/  IADD3.X R27, R7, R27, R16, P3, !PT ;  /* 0x0000001b071b7210 */ /* 0x000fe20001ffe410 */
[----:B------:R-:W-:Y:S01]  /*1720*/  IMAD.WIDE R6, R25, R6, c[0x0][0x200] ;  /* 0x0000800019067625 */ /* 0x000fe200078e0206 */
[----:B------:R-:W-:-:S03]  /*1730*/  IADD3 R237, R237, -0x1, RZ ;  /* 0xffffffffeded7810 */ /* 0x000fc60007ffe0ff */
[----:B------:R-:W-:Y:S01]  /*1740*/  IMAD.WIDE.U32 R22, R244, c[0x0][0x1a8], R26 ;  /* 0x00006a00f4167a25 */ /* 0x000fe200078e001a */
[----:B------:R-:W-:-:S03]  /*1750*/  MOV R227, R7 ;  /* 0x0000000700e37202 */ /* 0x000fc60000000f00 */
[C---:B------:R-:W-:Y:S01]  /*1760*/  IMAD R17, R207.reuse, c[0x0][0x374], R17 ;  /* 0x0000dd00cf117a24 */ /* 0x040fe200078e0211 */
[----:B------:R-:W-:Y:S01]  /*1770*/  LEA R250, P3, R22, c[0x0][0x160], 0x1 ;  /* 0x0000580016fa7a11 */ /* 0x000fe200078608ff */
[----:B------:R-:W-:-:S04]  /*1780*/  IMAD.WIDE.U32 R18, R207, c[0x0][0x370], R18 ;  /* 0x0000dc00cf127a25 */ /* 0x000fc800078e0012 */
[----:B------:R-:W-:Y:S01]  /*1790*/  IMAD.IADD R8, R23, 0x1, R8 ;  /* 0x0000000117087824 */ /* 0x000fe200078e0208 */
[----:B------:R-:W-:Y:S01]  /*17a0*/  IADD3 R17, R19, R17, RZ ;  /* 0x0000001113117210 */ /* 0x000fe20007ffe0ff */
[----:B------:R-:W-:Y:S01]  /*17b0*/  IMAD.MOV.U32 R228, RZ, RZ, R6 ;  /* 0x000000ffffe47224 */ /* 0x000fe200078e0006 */
[----:B------:R-:W-:Y:S02]  /*17c0*/  LEA R248, P1, R18, c[0x0][0x330], 0x1 ;  /* 0x0000cc0012f87a11 */ /* 0x000fe400078208ff */
[----:B------:R-:W-:Y:S02]  /*17d0*/  LEA.HI.X R251, R22, c[0x0][0x164], R8, 0x1, P3 ;  /* 0x0000590016fb7a11 */ /* 0x000fe400018f0c08 */
[----:B------:R-:W-:Y:S01]  /*17e0*/  LEA.HI.X R249, R18, c[0x0][0x334], R17, 0x1, P1 ;  /* 0x0000cd0012f97a11 */ /* 0x000fe200008f0c11 */
[----:B------:R-:W-:Y:S05]  /*17f0*/  @P4 BRA `(.L_x_464) ;  /* 0x000007c000004947 */ /* 0x000fea0003800000 */
        /* <DEDUP_REMOVED lines=15> */
.L_x_465:
        /* <DEDUP_REMOVED lines=11> */
[----:B------:R-:W-:Y:S02]  /*19a0*/  IADD3 R9, R13, R8, RZ ;  /* 0x000000080d097210 */ /* 0x000fe40007ffe0ff */
[----:B------:R-:W-:-:S05]  /*19b0*/  MOV R8, R12 ;  /* 0x0000000c00087202 */ /* 0x000fca0000000f00 */
[----:B------:R-:W-:-:S05]  /*19c0*/  IMAD.WIDE.U32 R12, R210, c[0x0][0x390], R8 ;  /* 0x0000e400d20c7a25 */ /* 0x000fca00078e0008 */
[----:B------:R-:W-:Y:S02]  /*19d0*/  IADD3 R8, R13, R5, RZ ;  /* 0x000000050d087210 */ /* 0x000fe40007ffe0ff */
[----:B------:R-:W-:Y:S02]  /*19e0*/  MOV R9, R12 ;  /* 0x0000000c00097202 */ /* 0x000fe40000000f00 */
.L_x_466:
        /* <DEDUP_REMOVED lines=27> */
.L_x_468:
[----:B------:R-:W-:Y:S05]  /*1ba0*/  BSYNC B0 ;  /* 0x0000000000007941 */ /* 0x000fea0003800000 */
.L_x_467:
        /* <DEDUP_REMOVED lines=17> */
[----:B------:R2:W-:Y:S04]  /*1cc0*/  @!P1 STG.E.128 [R14.64+0x80], RZ ;  /* 0x000080ff0e009986 */ /* 0x0005e8000c101d06 */
[----:B------:R2:W-:Y:S02]  /*1cd0*/  @!P0 STG.E.128 [R14.64+0x100], RZ ;  /* 0x000100ff0e008986 */ /* 0x0005e4000c101d06 */
.L_x_470:
[----:B------:R-:W-:Y:S05]  /*1ce0*/  BSYNC B0 ;  /* 0x0000000000007941 */ /* 0x000fea0003800000 */
.L_x_469:
[----:B------:R-:W-:Y:S01]  /*1cf0*/  IMAD.WIDE.U32 R6, R223, c[0x0][0x3a8], R208 ;  /* 0x0000ea00df067a25 */ /* 0x000fe200078e00d0 */
        /* <DEDUP_REMOVED lines=24> */
.L_x_472:
[----:B------:R-:W-:Y:S05]  /*1e80*/  BSYNC B0 ;  /* 0x0000000000007941 */ /* 0x000fea0003800000 */
.L_x_471:
[----:B------:R-:W-:Y:S05]  /*1e90*/  @P3 BRA `(.L_x_473) ;  /* 0x0000694000003947 */ /* 0x000fea0003800000 */
[----:B------:R-:W-:Y:S01]  /*1ea0*/  IADD3 R5, P0, R207, 0x20, RZ ;  /* 0x00000020cf057810 */ /* 0x000fe20007f1e0ff */
[----:B------:R-:W-:Y:S01]  /*1eb0*/  IMAD.MOV.U32 R7, RZ, RZ, R6 ;  /* 0x000000ffff077224 */ /* 0x000fe200078e0006 */
[----:B------:R-:W-:-:S02]  /*1ec0*/  MOV R6, R8 ;  /* 0x0000000800067202 */ /* 0x000fc40000000f00 */
        /* <DEDUP_REMOVED lines=15> */
.L_x_464:
        /* <DEDUP_REMOVED lines=31> */
.L_x_475:
[----:B------:R-:W-:Y:S05]  /*21b0*/  BSYNC B0 ;  /* 0x0000000000007941 */ /* 0x000fea0003800000 */
.L_x_474:
        /* <DEDUP_REMOVED lines=39> */
.L_x_477:
[----:B------:R-:W-:Y:S05]  /*2430*/  BSYNC B0 ;  /* 0x0000000000007941 */ /* 0x000fea0003800000 */
.L_x_476:
        /* <DEDUP_REMOVED lines=18> */
.L_x_479:
        /* <DEDUP_REMOVED lines=28> */
.L_x_480:
[----:B------:R-:W-:Y:S05]  /*2720*/  BSYNC B0 ;  /* 0x0000000000007941 */ /* 0x000fea0003800000 */
.L_x_478:
        /* <DEDUP_REMOVED lines=17> */
.L_x_482:
        /* <DEDUP_REMOVED lines=38> */
.L_x_483:
[----:B------:R-:W-:Y:S05]  /*2aa0*/  BSYNC B0 ;  /* 0x0000000000007941 */ /* 0x000fea0003800000 */
.L_x_481:
[C---:B------:R-:W-:Y:S01]  /*2ab0*/  IADD3 R8, R202.reuse, 0x8, RZ ;  /* 0x00000008ca087810 */ /* 0x040fe20007ffe0ff */
[C---:B------:R-:W-:Y:S01]  /*2ac0*/  IMAD.SHL.U32 R230, R202.reuse, 0x4, RZ ;  /* 0x00000004cae67824 */ /* 0x040fe200078e00ff */
[-C--:B------:R-:W-:Y:S01]  /*2ad0*/  ISETP.GE.AND P3, PT, R202, R6.reuse, PT ;  /* 0x00000006ca00720c */ /* 0x080fe20003f66270 */
[----:B------:R-:W-:Y:S01]  /*2ae0*/  IMAD.MOV.U32 R234, RZ, RZ, 0x7f800000 ;  /* 0x7f800000ffea7424 */ /* 0x000fe200078e00ff */
[----:B------:R-:W-:Y:S01]  /*2af0*/  ISETP.GE.AND P2, PT, R8, R6, PT ;  /* 0x000000060800720c */ /* 0x000fe20003f46270 */
[----:B------:R-:W-:Y:S01]  /*2b00*/  IMAD R6, R212, -0x40, R238 ;  /* 0xffffffc0d4067824 */ /* 0x000fe200078e02ee */
[----:B------:R-:W-:Y:S02]  /*2b10*/  SHF.R.S32.HI R229, RZ, 0x1f, R202 ;  /* 0x0000001fffe57819 */ /* 0x000fe400000114ca */
[----:B------:R-:W-:Y:S02]  /*2b20*/  IADD3 R16, P1, R230, R228, RZ ;  /* 0x000000e4e6107210 */ /* 0x000fe40007f3e0ff */
[----:B------:R-:W-:-:S02]  /*2b30*/  ISETP.GE.AND P6, PT, R207, R6, PT ;  /* 0x00000006cf00720c */ /* 0x000fc40003fc6270 */
[----:B------:R-:W-:Y:S02]  /*2b40*/  SHF.L.U64.HI R229, R202, 0x2, R229 ;  /* 0x00000002cae57819 */ /* 0x000fe400000102e5 */
[----:B------:R-:W-:Y:S02]  /*2b50*/  MOV R235, 0x7f800000 ;  /* 0x7f80000000eb7802 */ /* 0x000fe40000000f00 */
[----:B------:R-:W-:Y:S01]  /*2b60*/  IADD3.X R17, R229, R227, RZ, P1, !PT ;  /* 0x000000e3e5117210 */ /* 0x000fe20000ffe4ff */
[----:B------:R-:W-:-:S04]  /*2b70*/  IMAD R8, R10, c[0x0][0x198], RZ ;  /* 0x000066000a087a24 */ /* 0x000fc800078e02ff */
[----:B------:R1:W5:Y:S04]  /*2b80*/  @!P3 LDG.E R234, [R16.64] ;  /* 0x0000000610eab981 */ /* 0x000368000c1e1900 */
[----:B------:R2:W-:Y:S04]  /*2b90*/  @P6 STS.128 [R213+0x12000], RZ ;  /* 0x012000ffd5006388 */ /* 0x0005e80000000c00 */
[----:B------:R2:W-:Y:S04]  /*2ba0*/  @P6 STS.128 [R213+0x14000], RZ ;  /* 0x014000ffd5006388 */ /* 0x0005e80000000c00 */
[----:B------:R2:W-:Y:S04]  /*2bb0*/  @P6 STS.128 [R213+0x16000], RZ ;  /* 0x016000ffd5006388 */ /* 0x0005e80000000c00 */
[----:B------:R1:W5:Y:S01]  /*2bc0*/  @!P2 LDG.E R235, [R16.64+0x20] ;  /* 0x0000200610eba981 */ /* 0x000362000c1e1900 */
[C---:B------:R-:W-:Y:S01]  /*2bd0*/  IMAD R8, R223.reuse, c[0x0][0x19c], R8 ;  /* 0x00006700df087a24 */ /* 0x040fe200078e0208 */
[----:B------:R-:W-:Y:S01]  /*2be0*/  BSSY B0, `(.L_x_484) ;  /* 0x0000028000007945 */ /* 0x000fe20003800000 */
        /* <DEDUP_REMOVED lines=8> */
[----:B--2---:R-:W-:Y:S01]  /*2c70*/  ISETP.GE.AND P4, PT, R208, c[0x0][0x220], PT ;  /* 0x00008800d0007a0c */ /* 0x004fe20003f86270 */
        /* <DEDUP_REMOVED lines=30> */
.L_x_485:
[----:B--2---:R-:W-:Y:S05]  /*2e60*/  BSYNC B0 ;  /* 0x0000000000007941 */ /* 0x004fea0003800000 */
.L_x_484:
        /* <DEDUP_REMOVED lines=38> */
.L_x_487:
[----:B------:R-:W-:Y:S05]  /*30d0*/  BSYNC B0 ;  /* 0x0000000000007941 */ /* 0x000fea0003800000 */
.L_x_486:
[----:B------:R1:W-:Y:S01]  /*30e0*/  @P6 STS.128 [R213+0x18000], RZ ;  /* 0x018000ffd5006388 */ /* 0x0003e20000000c00 */
[----:B------:R-:W-:Y:S01]  /*30f0*/  IMAD.WIDE.U32 R8, R223, c[0x0][0x1a0], R208 ;  /* 0x00006800df087a25 */ /* 0x000fe200078e00d0 */
[----:B------:R-:W-:Y:S02]  /*3100*/  BSSY B0, `(.L_x_488) ;  /* 0x000002b000007945 */ /* 0x000fe40003800000 */
[----:B------:R1:W-:Y:S01]  /*3110*/  @P6 STS.128 [R213+0x1a000], RZ ;  /* 0x01a000ffd5006388 */ /* 0x0003e20000000c00 */
[----:B------:R-:W-:Y:S01]  /*3120*/  IMAD R6, R10, c[0x0][0x1a0], RZ ;  /* 0x000068000a067a24 */ /* 0x000fe200078e02ff */
[----:B------:R-:W-:Y:S01]  /*3130*/  IADD3 R14, P1, R14, R8, RZ ;  /* 0x000000080e0e7210 */ /* 0x000fe20007f3e0ff */
[----:B------:R-:W-:Y:S01]  /*3140*/  IMAD R7, R11, c[0x0][0x1b8], RZ ;  /* 0x00006e000b077a24 */ /* 0x000fe200078e02ff */
[----:B------:R1:W-:Y:S01]  /*3150*/  @P6 STS.128 [R213+0x1c000], RZ ;  /* 0x01c000ffd5006388 */ /* 0x0003e20000000c00 */
[----:B------:R-:W-:Y:S02]  /*3160*/  IMAD R6, R223, c[0x0][0x1a4], R6 ;  /* 0x00006900df067a24 */ /* 0x000fe400078e0206 */
        /* <DEDUP_REMOVED lines=36> */
.L_x_489:
[----:B------:R-:W-:Y:S05]  /*33b0*/  BSYNC B0 ;  /* 0x0000000000007941 */ /* 0x000fea0003800000 */
.L_x_488:
[----:B------:R1:W-:Y:S01]  /*33c0*/  @P5 STS.128 [R213+0x19000], RZ ;  /* 0x019000ffd5005388 */ /* 0x0003e20000000c00 */
[----:B------:R-:W-:Y:S03]  /*33d0*/  BSSY B0, `(.L_x_490) ;  /* 0x0000025000007945 */ /* 0x000fe60003800000 */
[----:B------:R1:W-:Y:S04]  /*33e0*/  @P5 STS.128 [R213+0x1b000], RZ ;  /* 0x01b000ffd5005388 */ /* 0x0003e80000000c00 */
[----:B------:R1:W-:Y:S01]  /*33f0*/  @P5 STS.128 [R213+0x1d000], RZ ;  /* 0x01d000ffd5005388 */ /* 0x0003e20000000c00 */
[----:B------:R-:W-:Y:S05]  /*3400*/  @P5 BRA `(.L_x_491) ;  /* 0x0000021000005947 */ /* 0x000fea0003800000 */
[----:B------:R-:W-:Y:S01]  /*3410*/  IADD3 R6, P1, R207, 0x20, RZ ;  /* 0x00000020cf067810 */ /* 0x000fe20007f3e0ff */
[----:B------:R-:W-:Y:S01]  /*3420*/  IMAD.MOV.U32 R8, RZ, RZ, R12 ;  /* 0x000000ffff087224 */ /* 0x000fe200078e000c */
[----:B------:R-:W-:Y:S01]  /*3430*/  ISETP.GE.AND P4, PT, R208, c[0x0][0x220], PT ;  /* 0x00008800d0007a0c */ /* 0x000fe20003f86270 */
[----:B------:R-:W-:Y:S01]  /*3440*/  IMAD.MOV.U32 R9, RZ, RZ, R7 ;  /* 0x000000ffff097224 */ /* 0x000fe200078e0007 */
[----:B------:R-:W-:Y:S01]  /*3450*/  ISETP.GE.AND P3, PT, R211, c[0x0][0x220], PT ;  /* 0x00008800d3007a0c */ /* 0x000fe20003f66270 */
[----:B------:R-:W-:Y:S01]  /*3460*/  IMAD.X R4, RZ, RZ, R4, P1 ;  /* 0x000000ffff047224 */ /* 0x000fe200008e0604 */
[----:B------:R-:W-:Y:S01]  /*3470*/  ISETP.GE.AND P1, PT, R214, c[0x0][0x220], PT ;  /* 0x00008800d6007a0c */ /* 0x000fe20003f26270 */
[----:B------:R-:W-:-:S04]  /*3480*/  IMAD.WIDE.U32 R8, R6, c[0x0][0x1a0], R8 ;  /* 0x0000680006087a25 */ /* 0x000fc800078e0008 */
[----:B------:R-:W-:-:S04]  /*3490*/  IMAD R4, R4, c[0x0][0x1a0], RZ ;  /* 0x0000680004047a24 */ /* 0x000fc800078e02ff */
[----:B------:R-:W-:Y:S01]  /*34a0*/  IMAD R4, R6, c[0x0][0x1a4], R4 ;  /* 0x0000690006047a24 */ /* 0x000fe200078e0204 */
[C---:B------:R-:W-:Y:S01]  /*34b0*/  @!P4 LEA R6, P5, R8.reuse, c[0x0][0x170], 0x1 ;  /* 0x00005c000806ca11 */ /* 0x040fe200078a08ff */
[----:B------:R1:W-:Y:S02]  /*34c0*/  @P4 STS.128 [R213+0x19000], RZ ;  /* 0x019000ffd5004388 */ /* 0x0003e40000000c00 */
[----:B-1----:R-:W-:Y:S01]  /*34d0*/  @!P3 LEA R10, P2, R8, c[0x0][0x170], 0x1 ;  /* 0x00005c00080aba11 */ /* 0x002fe200078408ff */
        /* <DEDUP_REMOVED lines=20> */
.L_x_491:
[----:B------:R-:W-:Y:S05]  /*3620*/  BSYNC B0 ;  /* 0x0000000000007941 */ /* 0x000fea0003800000 */
.L_x_490:
[----:B------:R-:W-:Y:S01]  /*3630*/  ISETP.NE.U32.AND P3, PT, RZ, c[0x0][0x318], PT ;  /* 0x0000c600ff007a0c */ /* 0x000fe20003f65070 */
[----:B------:R-:W0:Y:S03]  /*3640*/  LDGDEPBAR ;  /* 0x00000000000079af */ /* 0x000e260000000000 */
[----:B------:R-:W-:-:S13]  /*3650*/  ISETP.NE.AND.EX P3, PT, RZ, c[0x0][0x31c], PT, P3 ;  /* 0x0000c700ff007a0c */ /* 0x000fda0003f65330 */
[----:B------:R-:W-:Y:S02]  /*3660*/  @P3 IMAD R4, R5, c[0x0][0x320], RZ ;  /* 0x0000c80005043a24 */ /* 0x000fe400078e02ff */
[----:B-1----:R-:W-:-:S04]  /*3670*/  @P3 IMAD.WIDE.U32 R6, R210, c[0x0][0x320], R244 ;  /* 0x0000c800d2063a25 */ /* 0x002fc800078e00f4 */
[----:B------:R-:W-:Y:S01]  /*3680*/  @P3 IMAD R4, R210, c[0x0][0x324], R4 ;  /* 0x0000c900d2043a24 */ /* 0x000fe200078e0204 */
[----:B------:R-:W-:-:S03]  /*3690*/  @P3 LEA R8, P1, R6, c[0x0][0x318], 0x2 ;  /* 0x0000c60006083a11 */ /* 0x000fc600078210ff */
[----:B------:R-:W-:-:S05]  /*36a0*/  @P3 IMAD.IADD R4, R7, 0x1, R4 ;  /* 0x0000000107043824 */ /* 0x000fca00078e0204 */
[----:B------:R-:W-:-:S05]  /*36b0*/  @P3 LEA.HI.X R9, R6, c[0x0][0x31c], R4, 0x2, P1 ;  /* 0x0000c70006093a11 */ /* 0x000fca00008f1404 */
[----:B--2---:R-:W2:Y:S01]  /*36c0*/  @P3 LDG.E R5, [R8.64] ;  /* 0x0000000608053981 */ /* 0x004ea2000c1e1900 */
[----:B------:R-:W2:Y:S01]  /*36d0*/  @P3 MUFU.RCP R4, c[0x0][0x238] ;  /* 0x00008e0000043b08 */ /* 0x000ea20000001000 */
[----:B------:R-:W-:Y:S01]  /*36e0*/  R2P PR, R203, 0x6 ;  /* 0x00000006cb007804 */ /* 0x000fe20000000000 */
[----:B------:R-:W-:Y:S01]  /*36f0*/  IMAD R221, R212, 0x40, R201 ;  /* 0x00000040d4dd7824 */ /* 0x000fe200078e02c9 */
[----:B------:R-:W-:Y:S01]  /*3700*/  IADD3 R195, R199, 0x3000, RZ ;  /* 0x00003000c7c37810 */ /* 0x000fe20007ffe0ff */
[----:B------:R-:W-:Y:S01]  /*3710*/  IMAD.MOV.U32 R192, RZ, RZ, 0x40 ;  /* 0x00000040ffc07424 */ /* 0x000fe200078e00ff */
[----:B------:R-:W-:Y:S01]  /*3720*/  IADD3 R194, R200, 0x3000, RZ ;  /* 0x00003000c8c27810 */ /* 0x000fe20007ffe0ff */
[----:B------:R-:W-:Y:S01]  /*3730*/  IMAD.MOV.U32 R233, RZ, RZ, RZ ;  /* 0x000000ffffe97224 */ /* 0x000fe200078e00ff */
[----:B------:R-:W-:Y:S01]  /*3740*/  SEL R193, R193, 0xffffffe0, !P1 ;  /* 0xffffffe0c1c17807 */ /* 0x000fe20004800000 */
[----:B------:R-:W-:Y:S01]  /*3750*/  IMAD.MOV.U32 R232, RZ, RZ, c[0x0][0x2e4] ;  /* 0x0000b900ffe87624 */ /* 0x000fe200078e00ff */
[----:B------:R-:W-:Y:S01]  /*3760*/  IADD3 R220, R223, R240, RZ ;  /* 0x000000f0dfdc7210 */ /* 0x000fe20007ffe0ff */
[----:B------:R-:W-:Y:S01]  /*3770*/  IMAD.MOV.U32 R231, RZ, RZ, R236 ;  /* 0x000000ffffe77224 */ /* 0x000fe200078e00ec */
[----:B------:R-:W-:Y:S01]  /*3780*/  SEL R195, R195, R199, !P0 ;  /* 0x000000c7c3c37207 */ /* 0x000fe20004000000 */
[----:B------:R-:W-:Y:S01]  /*3790*/  IMAD.IADD R191, R196, 0x1, R193 ;  /* 0x00000001c4bf7824 */ /* 0x000fe200078e02c1 */
[----:B------:R-:W-:Y:S01]  /*37a0*/  SEL R192, R192, 0xffffffc0, !P2 ;  /* 0xffffffc0c0c07807 */ /* 0x000fe20005000000 */
[----:B------:R-:W-:Y:S01]  /*37b0*/  CS2R R142, SRZ ;  /* 0x00000000008e7805 */ /* 0x000fe2000001ff00 */
[----:B------:R-:W-:Y:S01]  /*37c0*/  IADD3 R243, -R240, R202, -R221 ;  /* 0x000000caf0f37210 */ /* 0x000fe20007ffe9dd */
[----:B------:R-:W-:Y:S01]  /*37d0*/  CS2R R140, SRZ ;  /* 0x00000000008c7805 */ /* 0x000fe2000001ff00 */
[----:B------:R-:W-:Y:S01]  /*37e0*/  SEL R194, R194, R200, !P0 ;  /* 0x000000c8c2c27207 */ /* 0x000fe20004000000 */
        /* <DEDUP_REMOVED lines=49> */
[----:B------:R-:W-:Y:S01]  /*3b00*/  IMAD.IADD R243, R243, 0x1, R238 ;  /* 0x00000001f3f37824 */ /* 0x000fe200078e02ee */
[----:B------:R-:W-:Y:S01]  /*3b10*/  IADD3 R242, R242, -c[0x0][0x2e8], RZ ;  /* 0x8000ba00f2f27a10 */ /* 0x000fe20007ffe0ff */
[----:B------:R-:W-:Y:S01]  /*3b20*/  IMAD.IADD R190, R192, 0x1, R191 ;  /* 0x00000001c0be7824 */ /* 0x000fe200078e02bf */
[----:B------:R-:W-:Y:S01]  /*3b30*/  IADD3 R189, R196, R192, RZ ;  /* 0x000000c0c4bd7210 */ /* 0x000fe20007ffe0ff */
[----:B--2---:R-:W-:-:S02]  /*3b40*/  @P3 FMUL.FTZ R233, R5, R4 ;  /* 0x0000000405e93220 */ /* 0x004fc40000410000 */
.L_x_496:
[----:B------:R-:W0:Y:S01]  /*3b50*/  LDGDEPBAR ;  /* 0x00000000000079af */ /* 0x000e220000000000 */
[C---:B------:R-:W-:Y:S02]  /*3b60*/  IMAD.IADD R98, R194.reuse, 0x1, R193 ;  /* 0x00000001c2627824 */ /* 0x040fe400078e02c1 */
[--C-:B------:R-:W-:Y:S02]  /*3b70*/  IMAD.IADD R97, R194, 0x1, R192.reuse ;  /* 0x00000001c2617824 */ /* 0x100fe400078e02c0 */
[----:B------:R-:W-:Y:S01]  /*3b80*/  IMAD.IADD R96, R98, 0x1, R192 ;  /* 0x0000000162607824 */ /* 0x000fe200078e02c0 */
        /* <DEDUP_REMOVED lines=8> */
[----:B------:R-:W-:Y:S06]  /*3c10*/  LDSM.16.M88.4 R84, [R97] ;  /* 0x000000006154783b */ /* 0x000fec0000000200 */
[----:B------:R-:W4:Y:S01]  /*3c20*/  LDSM.16.M88.4 R88, [R3+0x12000] ;  /* 0x012000000358783b */ /* 0x000f220000000200 */
[C---:B-1----:R-:W-:Y:S05]  /*3c30*/  HMMA.16816.F32 R4, R16.reuse, R8, RZ ;  /* 0x000000081004723c */ /* 0x042fea00000018ff */
[----:B------:R-:W-:Y:S03]  /*3c40*/  LDSM.16.M88.4 R92, [R2+0x12000] ;  /* 0x01200000025c783b */ /* 0x000fe60000000200 */
[C---:B------:R-:W-:Y:S08]  /*3c50*/  HMMA.16816.F32 R8, R16.reuse, R10, RZ ;  /* 0x0000000a1008723c */ /* 0x040ff000000018ff */
[C---:B--2---:R-:W-:Y:S08]  /*3c60*/  HMMA.16816.F32 R12, R16.reuse, R68, RZ ;  /* 0x00000044100c723c */ /* 0x044ff000000018ff */
[----:B------:R-:W-:Y:S01]  /*3c70*/  HMMA.16816.F32 R16, R16, R70, RZ ;  /* 0x000000461010723c */ /* 0x000fe200000018ff */
[----:B------:R-:W1:Y:S07]  /*3c80*/  LDSM.16.M88.4 R68, [R3+0x12800] ;  /* 0x012800000344783b */ /* 0x000e6e0000000200 */
[C---:B---3--:R-:W-:Y:S08]  /*3c90*/  HMMA.16816.F32 R4, R72.reuse, R76, R4 ;  /* 0x0000004c4804723c */ /* 0x048ff00000001804 */
[C---:B------:R-:W-:Y:S01]  /*3ca0*/  HMMA.16816.F32 R8, R72.reuse, R78, R8 ;  /* 0x0000004e4808723c */ /* 0x040fe20000001808 */
[----:B------:R-:W2:Y:S07]  /*3cb0*/  LDSM.16.M88.4 R76, [R96] ;  /* 0x00000000604c783b */ /* 0x000eae0000000200 */
[C---:B----4-:R-:W-:Y:S07]  /*3cc0*/  HMMA.16816.F32 R12, R72.reuse, R80, R12 ;  /* 0x00000050480c723c */ /* 0x050fee000000180c */
[----:B------:R-:W-:Y:S01]  /*3cd0*/  IADD3 R80, P0, R230, R226, RZ ;  /* 0x000000e2e6507210 */ /* 0x000fe20007f1e0ff */
[----:B------:R-:W-:Y:S01]  /*3ce0*/  HMMA.16816.F32 R16, R72, R82, R16 ;  /* 0x000000524810723c */ /* 0x000fe20000001810 */
[----:B------:R-:W3:Y:S03]  /*3cf0*/  LDSM.16.M88.4 R72, [R2+0x12800] ;  /* 0x012800000248783b */ /* 0x000ee60000000200 */
[----:B------:R-:W-:Y:S04]  /*3d00*/  IMAD.X R81, R229, 0x1, R225, P0 ;  /* 0x00000001e5517824 */ /* 0x000fe800000e06e1 */
[C---:B------:R-:W-:Y:S01]  /*3d10*/  HMMA.16816.F32 R4, R84.reuse, R88, R4 ;  /* 0x000000585404723c */ /* 0x040fe20000001804 */
[----:B-----5:R4:W5:Y:S06]  /*3d20*/  LDG.E R153, [R80.64] ;  /* 0x0000000650997981 */ /* 0x02096c000c1e1900 */
[----:B------:R4:W5:Y:S01]  /*3d30*/  LDG.E R152, [R80.64+0x20] ;  /* 0x0000200650987981 */ /* 0x000962000c1e1900 */
[C---:B------:R-:W-:Y:S05]  /*3d40*/  HMMA.16816.F32 R8, R84.reuse, R90, R8 ;  /* 0x0000005a5408723c */ /* 0x040fea0000001808 */
[----:B------:R-:W-:Y:S03]  /*3d50*/  LDSM.16.M88.4 R88, [R198+0x14000] ;  /* 0x01400000c658783b */ /* 0x000fe60000000200 */
[C---:B-1----:R-:W-:Y:S08]  /*3d60*/  HMMA.16816.F32 R12, R84.reuse, R68, R12 ;  /* 0x00000044540c723c */ /* 0x042ff0000000180c */
[----:B------:R-:W-:Y:S01]  /*3d70*/  HMMA.16816.F32 R16, R84, R70, R16 ;  /* 0x000000465410723c */ /* 0x000fe20000001810 */
[----:B------:R-:W-:Y:S06]  /*3d80*/  LDSM.16.M88.4 R68, [R198+0x14800] ;  /* 0x01480000c644783b */ /* 0x000fec0000000200 */
[----:B------:R-:W-:Y:S01]  /*3d90*/  LDSM.16.M88.4 R84, [R98+0x2000] ;  /* 0x002000006254783b */ /* 0x000fe20000000200 */
[C---:B--2---:R-:W-:Y:S05]  /*3da0*/  HMMA.16816.F32 R4, R76.reuse, R92, R4 ;  /* 0x0000005c4c04723c */ /* 0x044fea0000001804 */
[----:B----4-:R-:W1:Y:S03]  /*3db0*/  LDSM.16.M88.4 R80, [R194+0x2000] ;  /* 0x00200000c250783b */ /* 0x010e660000000200 */
[C---:B------:R-:W-:Y:S03]  /*3dc0*/  HMMA.16816.F32 R8, R76.reuse, R94, R8 ;  /* 0x0000005e4c08723c */ /* 0x040fe60000001808 */
[----:B------:R-:W2:Y:S05]  /*3dd0*/  LDSM.16.M88.4 R92, [R188+0x14000] ;  /* 0x01400000bc5c783b */ /* 0x000eaa0000000200 */
[C---:B---3--:R-:W-:Y:S08]  /*3de0*/  HMMA.16816.F32 R12, R76.reuse, R72, R12 ;  /* 0x000000484c0c723c */ /* 0x048ff0000000180c */
[----:B------:R-:W-:Y:S01]  /*3df0*/  HMMA.16816.F32 R16, R76, R74, R16 ;  /* 0x0000004a4c10723c */ /* 0x000fe20000001810 */
[----:B------:R-:W3:Y:S06]  /*3e00*/  LDSM.16.M88.4 R72, [R188+0x14800] ;  /* 0x01480000bc48783b */ /* 0x000eec0000000200 */
[----:B------:R-:W-:Y:S01]  /*3e10*/  LDSM.16.M88.4 R76, [R97+0x2000] ;  /* 0x00200000614c783b */ /* 0x000fe20000000200 */
[C---:B-1----:R-:W-:Y:S08]  /*3e20*/  HMMA.16816.F32 R4, R80.reuse, R88, R4 ;  /* 0x000000585004723c */ /* 0x042ff00000001804 */
[C---:B------:R-:W-:Y:S01]  /*3e30*/  HMMA.16816.F32 R8, R80.reuse, R90, R8 ;  /* 0x0000005a5008723c */ /* 0x040fe20000001808 */
[----:B------:R-:W1:Y:S07]  /*3e40*/  LDSM.16.M88.4 R88, [R3+0x14000] ;  /* 0x014000000358783b */ /* 0x000e6e0000000200 */
[C---:B------:R-:W-:Y:S08]  /*3e50*/  HMMA.16816.F32 R12, R80.reuse, R68, R12 ;  /* 0x00000044500c723c */ /* 0x040ff0000000180c */
[----:B------:R-:W-:Y:S01]  /*3e60*/  HMMA.16816.F32 R16, R80, R70, R16 ;  /* 0x000000465010723c */ /* 0x000fe20000001810 */
[----:B------:R-:W4:Y:S06]  /*3e70*/  LDSM.16.M88.4 R68, [R3+0x14800] ;  /* 0x014800000344783b */ /* 0x000f2c0000000200 */
[----:B------:R-:W-:Y:S01]  /*3e80*/  LDSM.16.M88.4 R80, [R96+0x2000] ;  /* 0x002000006050783b */ /* 0x000fe20000000200 */
[C---:B--2---:R-:W-:Y:S08]  /*3e90*/  HMMA.16816.F32 R4, R84.reuse, R92, R4 ;  /* 0x0000005c5404723c */ /* 0x044ff00000001804 */
[C---:B------:R-:W-:Y:S01]  /*3ea0*/  HMMA.16816.F32 R8, R84.reuse, R94, R8 ;  /* 0x0000005e5408723c */ /* 0x040fe20000001808 */
[----:B------:R-:W2:Y:S07]  /*3eb0*/  LDSM.16.M88.4 R92, [R2+0x14000] ;  /* 0x01400000025c783b */ /* 0x000eae0000000200 */
[C---:B---3--:R-:W-:Y:S08]  /*3ec0*/  HMMA.16816.F32 R12, R84.reuse, R72, R12 ;  /* 0x00000048540c723c */ /* 0x048ff0000000180c */
[----:B------:R-:W-:Y:S01]  /*3ed0*/  HMMA.16816.F32 R16, R84, R74, R16 ;  /* 0x0000004a5410723c */ /* 0x000fe20000001810 */
[----:B------:R-:W3:Y:S06]  /*3ee0*/  LDSM.16.M88.4 R72, [R2+0x14800] ;  /* 0x014800000248783b */ /* 0x000eec0000000200 */
[----:B------:R-:W-:Y:S01]  /*3ef0*/  LDSM.16.M88.4 R84, [R194+0x4000] ;  /* 0x00400000c254783b */ /* 0x000fe20000000200 */
[C---:B-1----:R-:W-:Y:S08]  /*3f00*/  HMMA.16816.F32 R4, R76.reuse, R88, R4 ;  /* 0x000000584c04723c */ /* 0x042ff00000001804 */
[C---:B------:R-:W-:Y:S01]  /*3f10*/  HMMA.16816.F32 R8, R76.reuse, R90, R8 ;  /* 0x0000005a4c08723c */ /* 0x040fe20000001808 */
[----:B------:R-:W1:Y:S07]  /*3f20*/  LDSM.16.M88.4 R88, [R198+0x16000] ;  /* 0x01600000c658783b */ /* 0x000e6e0000000200 */
[C---:B----4-:R-:W-:Y:S08]  /*3f30*/  HMMA.16816.F32 R12, R76.reuse, R68, R12 ;  /* 0x000000444c0c723c */ /* 0x050ff0000000180c */
        /* <DEDUP_REMOVED lines=10> */
[C---:B-1----:R-:W-:Y:S07]  /*3fe0*/  HMMA.16816.F32 R4, R84.reuse, R88, R4 ;  /* 0x000000585404723c */ /* 0x042fee0000001804 */
[----:B------:R-:W-:Y:S01]  /*3ff0*/  IMAD.SHL.U32 R88, R237, 0x40, RZ ;  /* 0x00000040ed587824 */ /* 0x000fe200078e00ff */
[C---:B------:R-:W-:Y:S04]  /*4000*/  HMMA.16816.F32 R8, R84.reuse, R90, R8 ;  /* 0x0000005a5408723c */ /* 0x040fe80000001808 */
[----:B------:R-:W-:Y:S04]  /*4010*/  IMAD.IADD R89, R243, 0x1, R88 ;  /* 0x00000001f3597824 */ /* 0x000fe800078e0258 */
[C---:B----4-:R-:W-:Y:S04]  /*4020*/  HMMA.16816.F32 R12, R84.reuse, R68, R12 ;  /* 0x00000044540c723c */ /* 0x050fe8000000180c */
[----:B------:R-:W-:Y:S02]  /*4030*/  IADD3 R91, R89, 0x8, RZ ;  /* 0x00000008595b7810 */ /* 0x000fe40007ffe0ff */
[----:B------:R-:W-:Y:S02]  /*4040*/  IABS R90, R89 ;  /* 0x00000059005a7213 */ /* 0x000fe40000000000 */
[----:B------:R-:W-:Y:S01]  /*4050*/  HMMA.16816.F32 R16, R84, R70, R16 ;  /* 0x000000465410723c */ /* 0x000fe20000001810 */
[----:B------:R-:W1:Y:S02]  /*4060*/  LDSM.16.M88.4 R68, [R97+0x4000] ;  /* 0x004000006144783b */ /* 0x000e640000000200 */
[----:B------:R-:W-:Y:S01]  /*4070*/  ISETP.GE.AND P1, PT, R91, RZ, PT ;  /* 0x000000ff5b00720c */ /* 0x000fe20003f26270 */
[----:B------:R-:W-:Y:S03]  /*4080*/  I2F R90, R90 ;  /* 0x0000005a005a7306 */ /* 0x000fe60000201400 */
[----:B------:R-:W4:Y:S01]  /*4090*/  LDSM.16.M88.4 R84, [R3+0x16800] ;  /* 0x016800000354783b */ /* 0x000f220000000200 */
[C---:B--2---:R-:W-:Y:S07]  /*40a0*/  HMMA.16816.F32 R4, R76.reuse, R92, R4 ;  /* 0x0000005c4c04723c */ /* 0x044fee0000001804 */
[C---:B------:R-:W-:Y:S01]  /*40b0*/  IADD3 R92, R89.reuse, 0x7, RZ ;  /* 0x00000007595c7810 */ /* 0x040fe20007ffe0ff */
[C---:B------:R-:W-:Y:S03]  /*40c0*/  HMMA.16816.F32 R8, R76.reuse, R94, R8 ;  /* 0x0000005e4c08723c */ /* 0x040fe60000001808 */
[----:B------:R-:W-:Y:S02]  /*40d0*/  ISETP.GE.AND P0, PT, R92, RZ, PT ;  /* 0x000000ff5c00720c */ /* 0x000fe40003f06270 */
[C---:B------:R-:W-:Y:S02]  /*40e0*/  IADD3 R93, R89.reuse, -0x1, RZ ;  /* 0xffffffff595d7810 */ /* 0x040fe40007ffe0ff */
[C---:B------:R-:W-:Y:S01]  /*40f0*/  IADD3 R94, R89.reuse, -0x8, RZ ;  /* 0xfffffff8595e7810 */ /* 0x040fe20007ffe0ff */
[C---:B---3--:R-:W-:Y:S04]  /*4100*/  HMMA.16816.F32 R12, R76.reuse, R72, R12 ;  /* 0x000000484c0c723c */ /* 0x048fe8000000180c */
[----:B------:R-:W-:Y:S02]  /*4110*/  @!P1 IADD3 R91, -R89, -0x8, RZ ;  /* 0xfffffff8595b9810 */ /* 0x000fe40007ffe1ff */
[----:B------:R-:W-:Y:S02]  /*4120*/  ISETP.GE.AND P1, PT, R93, RZ, PT ;  /* 0x000000ff5d00720c */ /* 0x000fe40003f26270 */
[----:B------:R-:W-:Y:S01]  /*4130*/  HMMA.16816.F32 R16, R76, R74, R16 ;  /* 0x0000004a4c10723c */ /* 0x000fe20000001810 */
[----:B------:R-:W-:Y:S01]  /*4140*/  LDSM.16.M88.4 R72, [R96+0x4000] ;  /* 0x004000006048783b */ /* 0x000fe20000000200 */
[----:B------:R-:W2:Y:S02]  /*4150*/  I2F R91, R91 ;  /* 0x0000005b005b7306 */ /* 0x000ea40000201400 */
[C---:B------:R-:W-:Y:S02]  /*4160*/  @!P0 IADD3 R92, -R89.reuse, -0x7, RZ ;  /* 0xfffffff9595c8810 */ /* 0x040fe40007ffe1ff */
[----:B------:R-:W-:Y:S01]  /*4170*/  ISETP.GE.AND P0, PT, R94, RZ, PT ;  /* 0x000000ff5e00720c */ /* 0x000fe20003f06270 */
[----:B------:R-:W3:Y:S01]  /*4180*/  LDSM.16.M88.4 R76, [R2+0x16000] ;  /* 0x01600000024c783b */ /* 0x000ee20000000200 */
[C---:B------:R-:W-:Y:S01]  /*4190*/  IADD3 R95, R89.reuse, -0x9, RZ ;  /* 0xfffffff7595f7810 */ /* 0x040fe20007ffe0ff */
[C---:B-1----:R-:W-:Y:S03]  /*41a0*/  HMMA.16816.F32 R4, R68.reuse, R80, R4 ;  /* 0x000000504404723c */ /* 0x042fe60000001804 */
[----:B------:R-:W1:Y:S02]  /*41b0*/  I2F R92, R92 ;  /* 0x0000005c005c7306 */ /* 0x000e640000201400 */
[----:B------:R-:W-:Y:S02]  /*41c0*/  @!P1 IADD3 R93, -R89, 0x1, RZ ;  /* 0x00000001595d9810 */ /* 0x000fe40007ffe1ff */
[----:B------:R-:W-:Y:S01]  /*41d0*/  ISETP.GE.AND P1, PT, R95, RZ, PT ;  /* 0x000000ff5f00720c */ /* 0x000fe20003f26270 */
[C---:B------:R-:W-:Y:S01]  /*41e0*/  HMMA.16816.F32 R8, R68.reuse, R82, R8 ;  /* 0x000000524408723c */ /* 0x040fe20000001808 */
[----:B------:R-:W1:Y:S03]  /*41f0*/  LDSM.16.M88.4 R80, [R2+0x16800] ;  /* 0x016800000250783b */ /* 0x000e660000000200 */
[C---:B------:R-:W-:Y:S01]  /*4200*/  @!P0 IADD3 R94, -R89.reuse, 0x8, RZ ;  /* 0x00000008595e8810 */ /* 0x040fe20007ffe1ff */
[----:B------:R-:W1:Y:S03]  /*4210*/  I2F R93, R93 ;  /* 0x0000005d005d7306 */ /* 0x000e660000201400 */
[C---:B----4-:R-:W-:Y:S04]  /*4220*/  HMMA.16816.F32 R12, R68.reuse, R84, R12 ;  /* 0x00000054440c723c */ /* 0x050fe8000000180c */
[C---:B------:R-:W-:Y:S03]  /*4230*/  @!P1 IADD3 R95, -R89.reuse, 0x9, RZ ;  /* 0x00000009595f9810 */ /* 0x040fe60007ffe1ff */
[----:B------:R-:W4:Y:S01]  /*4240*/  I2F R84, R94 ;  /* 0x0000005e00547306 */ /* 0x000f220000201400 */
[----:B------:R-:W-:Y:S01]  /*4250*/  IADD3 R85, R89, -0x10, RZ ;  /* 0xfffffff059557810 */ /* 0x000fe20007ffe0ff */
[----:B------:R-:W-:Y:S03]  /*4260*/  HMMA.16816.F32 R16, R68, R86, R16 ;  /* 0x000000564410723c */ /* 0x000fe60000001810 */
[----:B------:R-:W-:Y:S04]  /*4270*/  ISETP.GE.AND P0, PT, R85, RZ, PT ;  /* 0x000000ff5500720c */ /* 0x000fe80003f06270 */
[C---:B------:R-:W-:Y:S01]  /*4280*/  IADD3 R69, R89.reuse, -0x11, RZ ;  /* 0xffffffef59457810 */ /* 0x040fe20007ffe0ff */
[----:B------:R-:W2:Y:S01]  /*4290*/  I2F R95, R95 ;  /* 0x0000005f005f7306 */ /* 0x000ea20000201400 */
[----:B------:R-:W-:Y:S02]  /*42a0*/  IADD3 R70, R89, -0x18, RZ ;  /* 0xffffffe859467810 */ /* 0x000fe40007ffe0ff */
[----:B------:R-:W-:Y:S01]  /*42b0*/  ISETP.GE.AND P2, PT, R69, RZ, PT ;  /* 0x000000ff4500720c */ /* 0x000fe20003f46270 */
[C---:B---3--:R-:W-:Y:S05]  /*42c0*/  HMMA.16816.F32 R4, R72.reuse, R76, R4 ;  /* 0x0000004c4804723c */ /* 0x048fea0000001804 */
[C---:B------:R-:W-:Y:S02]  /*42d0*/  IADD3 R68, R89.reuse, -0x19, RZ ;  /* 0xffffffe759447810 */ /* 0x040fe40007ffe0ff */
[C---:B------:R-:W-:Y:S01]  /*42e0*/  @!P0 IADD3 R85, -R89.reuse, 0x10, RZ ;  /* 0x0000001059558810 */ /* 0x040fe20007ffe1ff */
[C---:B------:R-:W-:Y:S03]  /*42f0*/  HMMA.16816.F32 R8, R72.reuse, R78, R8 ;  /* 0x0000004e4808723c */ /* 0x040fe60000001808 */
[----:B------:R-:W-:Y:S02]  /*4300*/  ISETP.GE.AND P1, PT, R70, RZ, PT ;  /* 0x000000ff4600720c */ /* 0x000fe40003f26270 */
[----:B------:R-:W3:Y:S01]  /*4310*/  I2F R85, R85 ;  /* 0x0000005500557306 */ /* 0x000ee20000201400 */
[----:B------:R-:W-:Y:S02]  /*4320*/  ISETP.GE.AND P0, PT, R68, RZ, PT ;  /* 0x000000ff4400720c */ /* 0x000fe40003f06270 */
[C---:B-1----:R-:W-:Y:S04]  /*4330*/  HMMA.16816.F32 R12, R72.reuse, R80, R12 ;  /* 0x00000050480c723c */ /* 0x042fe8000000180c */
[----:B------:R-:W-:Y:S04]  /*4340*/  @!P2 IADD3 R69, -R89, 0x11, RZ ;  /* 0x000000115945a810 */ /* 0x000fe80007ffe1ff */
[-C--:B--2---:R-:W-:Y:S01]  /*4350*/  FFMA.FTZ R6, R91, -R233.reuse, R6 ;  /* 0x800000e95b067223 */ /* 0x084fe20000010006 */
[C---:B------:R-:W-:Y:S01]  /*4360*/  @!P1 IADD3 R70, -R89.reuse, 0x18, RZ ;  /* 0x0000001859469810 */ /* 0x040fe20007ffe1ff */
[----:B------:R-:W1:Y:S01]  /*4370*/  I2F R69, R69 ;  /* 0x0000004500457306 */ /* 0x000e620000201400 */
[----:B------:R-:W-:Y:S03]  /*4380*/  HMMA.16816.F32 R16, R72, R82, R16 ;  /* 0x000000524810723c */ /* 0x000fe60000001810 */
[-C--:B------:R-:W-:Y:S01]  /*4390*/  FFMA.FTZ R7, R92, -R233.reuse, R7 ;  /* 0x800000e95c077223 */ /* 0x080fe20000010007 */
[----:B------:R-:W-:Y:S01]  /*43a0*/  @!P0 IADD3 R68, -R89, 0x19, RZ ;  /* 0x0000001959448810 */ /* 0x000fe20007ffe1ff */
[CC--:B------:R-:W-:Y:S01]  /*43b0*/  FFMA.FTZ R5, R93.reuse, -R233.reuse, R5 ;  /* 0x800000e95d057223 */ /* 0x0c0fe20000010005 */
[----:B------:R-:W-:Y:S01]  /*43c0*/  ISETP.GE.AND P0, PT, R88, R242, PT ;  /* 0x000000f25800720c */ /* 0x000fe20003f06270 */
[CC--:B------:R-:W-:Y:S02]  /*43d0*/  FFMA.FTZ R4, R90.reuse, -R233.reuse, R4 ;  /* 0x800000e95a047223 */ /* 0x0c0fe40000010004 */
[-C--:B------:R-:W-:Y:S01]  /*43e0*/  FFMA.FTZ R11, R93, -R233.reuse, R11 ;  /* 0x800000e95d0b7223 */ /* 0x080fe2000001000b */
[----:B------:R-:W2:Y:S02]  /*43f0*/  I2F R70, R70 ;  /* 0x0000004600467306 */ /* 0x000ea40000201400 */
[-C--:B------:R-:W-:Y:S02]  /*4400*/  FFMA.FTZ R10, R90, -R233.reuse, R10 ;  /* 0x800000e95a0a7223 */ /* 0x080fe4000001000a */
[CC--:B----4-:R-:W-:Y:S02]  /*4410*/  FFMA.FTZ R8, R84.reuse, -R233.reuse, R8 ;  /* 0x800000e954087223 */ /* 0x0d0fe40000010008 */
[CC--:B------:R-:W-:Y:S02]  /*4420*/  FFMA.FTZ R9, R95.reuse, -R233.reuse, R9 ;  /* 0x800000e95f097223 */ /* 0x0c0fe40000010009 */
[-C--:B------:R-:W-:Y:S02]  /*4430*/  FFMA.FTZ R14, R84, -R233.reuse, R14 ;  /* 0x800000e9540e7223 */ /* 0x080fe4000001000e */
[-C--:B------:R-:W-:Y:S01]  /*4440*/  FFMA.FTZ R15, R95, -R233.reuse, R15 ;  /* 0x800000e95f0f7223 */ /* 0x080fe2000001000f */
[----:B------:R-:W4:Y:S01]  /*4450*/  I2F R68, R68 ;  /* 0x0000004400447306 */ /* 0x000f220000201400 */
[-C--:B---3--:R-:W-:Y:S02]  /*4460*/  FFMA.FTZ R12, R85, -R233.reuse, R12 ;  /* 0x800000e9550c7223 */ /* 0x088fe4000001000c */
[-C--:B-1----:R-:W-:Y:S02]  /*4470*/  FFMA.FTZ R13, R69, -R233.reuse, R13 ;  /* 0x800000e9450d7223 */ /* 0x082fe4000001000d */
[-C--:B------:R-:W-:Y:S02]  /*4480*/  FFMA.FTZ R18, R85, -R233.reuse, R18 ;  /* 0x800000e955127223 */ /* 0x080fe40000010012 */
[-C--:B------:R-:W-:Y:S02]  /*4490*/  FFMA.FTZ R19, R69, -R233.reuse, R19 ;  /* 0x800000e945137223 */ /* 0x080fe40000010013 */
[-C--:B--2---:R-:W-:Y:S02]  /*44a0*/  FFMA.FTZ R16, R70, -R233.reuse, R16 ;  /* 0x800000e946107223 */ /* 0x084fe40000010010 */
[----:B----4-:R-:W-:Y:S02]  /*44b0*/  FFMA.FTZ R17, R68, -R233, R17 ;  /* 0x800000e944117223 */ /* 0x010fe40000010011 */
[----:B------:R-:W-:Y:S01]  /*44c0*/  IMAD.MOV.U32 R68, RZ, RZ, c[0x0][0x2e4] ;  /* 0x0000b900ff447624 */ /* 0x000fe200078e00ff */
[----:B------:R-:W-:-:S05]  /*44d0*/  @!P0 BRA `(.L_x_492) ;  /* 0x0000008000008947 */ /* 0x000fca0003800000 */
[----:B------:R-:W-:Y:S02]  /*44e0*/  IADD3 R69, R232, R220, -R238 ;  /* 0x000000dce8457210 */ /* 0x000fe40007ffe8ee */
[----:B------:R-:W-:Y:S02]  /*44f0*/  IADD3 R68, R88, 0x40, RZ ;  /* 0x0000004058447810 */ /* 0x000fe40007ffe0ff */
[----:B------:R-:W-:Y:S02]  /*4500*/  IADD3 R70, R223, 0x40, RZ ;  /* 0x00000040df467810 */ /* 0x000fe40007ffe0ff */
[----:B------:R-:W-:Y:S01]  /*4510*/  ISETP.GE.AND P1, PT, R68, R69, PT ;  /* 0x000000454400720c */ /* 0x000fe20003f26270 */
[----:B------:R-:W-:Y:S01]  /*4520*/  IMAD.MOV.U32 R68, RZ, RZ, R232 ;  /* 0x000000ffff447224 */ /* 0x000fe200078e00e8 */
[----:B------:R-:W-:Y:S11]  /*4530*/  ISETP.LT.AND P0, PT, R70, R238, PT ;  /* 0x000000ee4600720c */ /* 0x000ff60003f01270 */
[----:B------:R-:W-:Y:S02]  /*4540*/  @!UPT UIADD3 URZ, URZ, URZ, URZ ;  /* 0x0000003f3f3ff290 */ /* 0x000fe4000fffe03f */
[----:B------:R-:W-:-:S05]  /*4550*/  @!P1 BRA P0, `(.L_x_493) ;  /* 0x0000045000009947 */ /* 0x000fca0000000000 */
.L_x_492:
[----:B------:R-:W-:Y:S01]  /*4560*/  IADD3 R71, R238, 0x1, -R240 ;  /* 0x00000001ee477810 */ /* 0x000fe20007ffe8f0 */
[----:B------:R-:W-:Y:S01]  /*4570*/  IMAD.IADD R78, R202, 0x1, R88 ;  /* 0x00000001ca4e7824 */ /* 0x000fe200078e0258 */
[-C--:B------:R-:W-:Y:S01]  /*4580*/  IADD3 R70, -R68, R238.reuse, -R240 ;  /* 0x000000ee44467210 */ /* 0x080fe20007ffe9f0 */
[----:B------:R-:W-:Y:S01]  /*4590*/  IMAD.MOV.U32 R232, RZ, RZ, R68 ;  /* 0x000000ffffe87224 */ /* 0x000fe200078e0044 */
[----:B------:R-:W-:Y:S02]  /*45a0*/  IADD3 R71, R71, c[0x0][0x2e8], RZ ;  /* 0x0000ba0047477a10 */ /* 0x000fe40007ffe0ff */
[C---:B------:R-:W-:Y:S01]  /*45b0*/  IADD3 R69, R78.reuse, 0x8, RZ ;  /* 0x000000084e457810 */ /* 0x040fe20007ffe0ff */
[C---:B------:R-:W-:Y:S01]  /*45c0*/  IMAD.IADD R79, R78.reuse, 0x1, R70 ;  /* 0x000000014e4f7824 */ /* 0x040fe200078e0246 */
[C---:B------:R-:W-:Y:S01]  /*45d0*/  IADD3 R77, R221.reuse, 0x1, RZ ;  /* 0x00000001dd4d7810 */ /* 0x040fe20007ffe0ff */
[----:B------:R-:W-:Y:S01]  /*45e0*/  IMAD.IADD R78, R78, 0x1, R71 ;  /* 0x000000014e4e7824 */ /* 0x000fe200078e0247 */
[----:B------:R-:W-:Y:S01]  /*45f0*/  IADD3 R76, R221, 0x8, RZ ;  /* 0x00000008dd4c7810 */ /* 0x000fe20007ffe0ff */
[--C-:B------:R-:W-:Y:S01]  /*4600*/  IMAD.IADD R70, R70, 0x1, R69.reuse ;  /* 0x0000000146467824 */ /* 0x100fe200078e0245 */
[----:B------:R-:W-:Y:S01]  /*4610*/  IMNMX R79, RZ, R79, !PT ;  /* 0x0000004fff4f7217 */ /* 0x000fe20007800200 */
[----:B------:R-:W-:Y:S01]  /*4620*/  IMAD.IADD R69, R71, 0x1, R69 ;  /* 0x0000000147457824 */ /* 0x000fe200078e0245 */
[----:B------:R-:W-:Y:S02]  /*4630*/  IMNMX R78, R78, R238, PT ;  /* 0x000000ee4e4e7217 */ /* 0x000fe40003800200 */
[-C--:B------:R-:W-:Y:S02]  /*4640*/  ISETP.GE.AND P0, PT, R221, R79.reuse, PT ;  /* 0x0000004fdd00720c */ /* 0x080fe40003f06270 */
[-C--:B------:R-:W-:Y:S02]  /*4650*/  ISETP.GE.AND P6, PT, R77, R79.reuse, PT ;  /* 0x0000004f4d00720c */ /* 0x080fe40003fc6270 */
        /* <DEDUP_REMOVED lines=24> */
[-C--:B------:R-:W-:Y:S02]  /*47e0*/  ISETP.GE.OR P6, PT, R77, R69.reuse, !P6 ;  /* 0x000000454d00720c */ /* 0x080fe400077c6670 */
        /* <DEDUP_REMOVED lines=28> */
.L_x_493:
[C---:B------:R-:W-:Y:S01]  /*49b0*/  FMUL.FTZ R68, R234.reuse, 1.4426950216293334961 ;  /* 0x3fb8aa3bea447820 */ /* 0x040fe20000410000 */
[----:B------:R-:W-:Y:S02]  /*49c0*/  FSETP.NEU.FTZ.AND P0, PT, R234, -INF , PT ;  /* 0xff800000ea00780b */ /* 0x000fe40003f1d000 */
[----:B------:R-:W-:Y:S02]  /*49d0*/  SHF.L.U32 R151, R200, 0x1, RZ ;  /* 0x00000001c8977819 */ /* 0x000fe400000006ff */
[----:B------:R-:W-:Y:S02]  /*49e0*/  FSEL R68, R68, RZ, P0 ;  /* 0x000000ff44447208 */ /* 0x000fe40000000000 */
[----:B------:R-:W-:Y:S02]  /*49f0*/  FSETP.NEU.FTZ.AND P0, PT, R235, -INF , PT ;  /* 0xff800000eb00780b */ /* 0x000fe40003f1d000 */
[-C--:B------:R-:W-:Y:S01]  /*4a00*/  IADD3 R150, R193, R151.reuse, RZ ;  /* 0x00000097c1967210 */ /* 0x080fe20007ffe0ff */
[--C-:B------:R-:W-:Y:S01]  /*4a10*/  FFMA.FTZ R169, R4, c[0x0][0x23c], -R68.reuse ;  /* 0x00008f0004a97a23 */ /* 0x100fe20000010844 */
[C---:B------:R-:W-:Y:S01]  /*4a20*/  IADD3 R149, R192.reuse, R151, RZ ;  /* 0x00000097c0957210 */ /* 0x040fe20007ffe0ff */
[----:B------:R-:W-:Y:S01]  /*4a30*/  FMUL.FTZ R4, R235, 1.4426950216293334961 ;  /* 0x3fb8aa3beb047820 */ /* 0x000fe20000410000 */
[----:B------:R-:W-:Y:S01]  /*4a40*/  IADD3 R148, R192, R150, RZ ;  /* 0x00000096c0947210 */ /* 0x000fe20007ffe0ff */
[--C-:B------:R-:W-:Y:S01]  /*4a50*/  FFMA.FTZ R168, R5, c[0x0][0x23c], -R68.reuse ;  /* 0x00008f0005a87a23 */ /* 0x100fe20000010844 */
[----:B------:R-:W-:Y:S01]  /*4a60*/  MOV R252, c[0x0][0x22c] ;  /* 0x00008b0000fc7a02 */ /* 0x000fe20000000f00 */
[--C-:B------:R-:W-:Y:S01]  /*4a70*/  FFMA.FTZ R167, R8, c[0x0][0x23c], -R68.reuse ;  /* 0x00008f0008a77a23 */ /* 0x100fe20000010844 */
[----:B------:R-:W-:Y:S01]  /*4a80*/  FSEL R4, R4, RZ, P0 ;  /* 0x000000ff04047208 */ /* 0x000fe20000000000 */
[--C-:B------:R-:W-:Y:S01]  /*4a90*/  FFMA.FTZ R166, R9, c[0x0][0x23c], -R68.reuse ;  /* 0x00008f0009a67a23 */ /* 0x100fe20000010844 */
[----:B------:R-:W-:Y:S01]  /*4aa0*/  MUFU.EX2 R169, R169 ;  /* 0x000000a900a97308 */ /* 0x000fe20000000800 */
[----:B------:R-:W-:Y:S01]  /*4ab0*/  FFMA.FTZ R165, R12, c[0x0][0x23c], -R68 ;  /* 0x00008f000ca57a23 */ /* 0x000fe20000010844 */
[----:B------:R-:W-:Y:S01]  /*4ac0*/  ISETP.GT.AND P6, PT, R237, R222, PT ;  /* 0x000000deed00720c */ /* 0x000fe20003fc4270 */
[--C-:B------:R-:W-:Y:S02]  /*4ad0*/  FFMA.FTZ R161, R6, c[0x0][0x23c], -R4.reuse ;  /* 0x00008f0006a17a23 */ /* 0x100fe40000010804 */
[--C-:B------:R-:W-:Y:S02]  /*4ae0*/  FFMA.FTZ R160, R7, c[0x0][0x23c], -R4.reuse ;  /* 0x00008f0007a07a23 */ /* 0x100fe40000010804 */
[--C-:B------:R-:W-:Y:S02]  /*4af0*/  FFMA.FTZ R159, R10, c[0x0][0x23c], -R4.reuse ;  /* 0x00008f000a9f7a23 */ /* 0x100fe40000010804 */
[--C-:B------:R-:W-:Y:S01]  /*4b00*/  FFMA.FTZ R158, R11, c[0x0][0x23c], -R4.reuse ;  /* 0x00008f000b9e7a23 */ /* 0x100fe20000010804 */
[----:B------:R-:W1:Y:S01]  /*4b10*/  MUFU.EX2 R168, R168 ;  /* 0x000000a800a87308 */ /* 0x000e620000000800 */
[--C-:B------:R-:W-:Y:S02]  /*4b20*/  FFMA.FTZ R155, R18, c[0x0][0x23c], -R4.reuse ;  /* 0x00008f00129b7a23 */ /* 0x100fe40000010804 */
[--C-:B------:R-:W-:Y:S02]  /*4b30*/  FFMA.FTZ R157, R14, c[0x0][0x23c], -R4.reuse ;  /* 0x00008f000e9d7a23 */ /* 0x100fe40000010804 */
[--C-:B------:R-:W-:Y:S02]  /*4b40*/  FFMA.FTZ R156, R15, c[0x0][0x23c], -R4.reuse ;  /* 0x00008f000f9c7a23 */ /* 0x100fe40000010804 */
[----:B------:R-:W-:Y:S02]  /*4b50*/  FFMA.FTZ R4, R19, c[0x0][0x23c], -R4 ;  /* 0x00008f0013047a23 */ /* 0x000fe40000010804 */
[--C-:B------:R-:W-:Y:S01]  /*4b60*/  FFMA.FTZ R164, R13, c[0x0][0x23c], -R68.reuse ;  /* 0x00008f000da47a23 */ /* 0x100fe20000010844 */
[----:B------:R-:W-:Y:S01]  /*4b70*/  MUFU.EX2 R161, R161 ;  /* 0x000000a100a17308 */ /* 0x000fe20000000800 */
[--C-:B------:R-:W-:Y:S02]  /*4b80*/  FFMA.FTZ R163, R16, c[0x0][0x23c], -R68.reuse ;  /* 0x00008f0010a37a23 */ /* 0x100fe40000010844 */
[----:B------:R-:W-:Y:S02]  /*4b90*/  FFMA.FTZ R68, R17, c[0x0][0x23c], -R68 ;  /* 0x00008f0011447a23 */ /* 0x000fe40000010844 */
[----:B------:R-:W-:Y:S05]  /*4ba0*/  IMAD R252, R252, c[0x0][0x1c0], RZ ;  /* 0x00007000fcfc7a24 */ /* 0x000fea00078e02ff */
[----:B------:R-:W2:Y:S10]  /*4bb0*/  MUFU.EX2 R160, R160 ;  /* 0x000000a000a07308 */ /* 0x000eb40000000800 */
[----:B------:R-:W-:Y:S10]  /*4bc0*/  MUFU.EX2 R167, R167 ;  /* 0x000000a700a77308 */ /* 0x000ff40000000800 */
[----:B------:R-:W3:Y:S10]  /*4bd0*/  MUFU.EX2 R166, R166 ;  /* 0x000000a600a67308 */ /* 0x000ef40000000800 */
[----:B------:R-:W-:Y:S10]  /*4be0*/  MUFU.EX2 R159, R159 ;  /* 0x0000009f009f7308 */ /* 0x000ff40000000800 */
[----:B------:R-:W4:Y:S10]  /*4bf0*/  MUFU.EX2 R158, R158 ;  /* 0x0000009e009e7308 */ /* 0x000f340000000800 */
[----:B------:R4:W-:Y:S10]  /*4c00*/  MUFU.EX2 R154, R4 ;  /* 0x00000004009a7308 */ /* 0x0009f40000000800 */
[----:B------:R-:W-:Y:S10]  /*4c10*/  MUFU.EX2 R165, R165 ;  /* 0x000000a500a57308 */ /* 0x000ff40000000800 */
[----:B------:R-:W1:Y:S10]  /*4c20*/  MUFU.EX2 R164, R164 ;  /* 0x000000a400a47308 */ /* 0x000e740000000800 */
[----:B------:R-:W-:Y:S10]  /*4c30*/  MUFU.EX2 R157, R157 ;  /* 0x0000009d009d7308 */ /* 0x000ff40000000800 */
[----:B------:R-:W1:Y:S10]  /*4c40*/  MUFU.EX2 R156, R156 ;  /* 0x0000009c009c7308 */ /* 0x000e740000000800 */
[----:B------:R-:W-:Y:S10]  /*4c50*/  MUFU.EX2 R162, R68 ;  /* 0x0000004400a27308 */ /* 0x000ff40000000800 */
[----:B------:R-:W4:Y:S10]  /*4c60*/  MUFU.EX2 R163, R163 ;  /* 0x000000a300a37308 */ /* 0x000f340000000800 */
[----:B------:R-:W4:Y:S01]  /*4c70*/  MUFU.EX2 R155, R155 ;  /* 0x0000009b009b7308 */ /* 0x000f220000000800 */
[----:B-1----:R-:W-:Y:S02]  /*4c80*/  F2FP.PACK_AB R7, R168, R169 ;  /* 0x000000a9a807723e */ /* 0x002fe400000000ff */
[----:B--2---:R-:W-:Y:S02]  /*4c90*/  F2FP.PACK_AB R6, R160, R161 ;  /* 0x000000a1a006723e */ /* 0x004fe400000000ff */
[----:B---3--:R-:W-:Y:S01]  /*4ca0*/  F2FP.PACK_AB R5, R166, R167 ;  /* 0x000000a7a605723e */ /* 0x008fe200000000ff */
[----:B------:R1:W-:Y:S01]  /*4cb0*/  STS [R215+0x20000], R7 ;  /* 0x02000007d7007388 */ /* 0x0003e20000000800 */
[----:B----4-:R-:W-:Y:S05]  /*4cc0*/  F2FP.PACK_AB R4, R158, R159 ;  /* 0x0000009f9e04723e */ /* 0x010fea00000000ff */
[----:B------:R2:W-:Y:S06]  /*4cd0*/  STS [R215+0x20400], R6 ;  /* 0x02040006d7007388 */ /* 0x0005ec0000000800 */
[----:B------:R3:W-:Y:S06]  /*4ce0*/  STS [R219+0x20000], R5 ;  /* 0x02000005db007388 */ /* 0x0007ec0000000800 */
[----:B------:R4:W-:Y:S01]  /*4cf0*/  STS [R219+0x20400], R4 ;  /* 0x02040004db007388 */ /* 0x0009e20000000800 */
[----:B-1----:R-:W-:Y:S05]  /*4d00*/  F2FP.PACK_AB R7, R164, R165 ;  /* 0x000000a5a407723e */ /* 0x002fea00000000ff */
[----:B------:R-:W-:Y:S01]  /*4d10*/  STS [R217+0x20000], R7 ;  /* 0x02000007d9007388 */ /* 0x000fe20000000800 */
[----:B--2---:R-:W-:Y:S05]  /*4d20*/  F2FP.PACK_AB R6, R156, R157 ;  /* 0x0000009d9c06723e */ /* 0x004fea00000000ff */
[----:B------:R-:W-:Y:S01]  /*4d30*/  STS [R217+0x20400], R6 ;  /* 0x02040006d9007388 */ /* 0x000fe20000000800 */
[----:B---3--:R-:W-:Y:S05]  /*4d40*/  F2FP.PACK_AB R5, R162, R163 ;  /* 0x000000a3a205723e */ /* 0x008fea00000000ff */
[----:B------:R-:W-:Y:S01]  /*4d50*/  STS [R224+0x20000], R5 ;  /* 0x02000005e0007388 */ /* 0x000fe20000000800 */
[----:B----4-:R-:W-:Y:S05]  /*4d60*/  F2FP.PACK_AB R4, R154, R155 ;  /* 0x0000009b9a04723e */ /* 0x010fea00000000ff */
        /* <DEDUP_REMOVED lines=9> */
[C---:B-1----:R-:W-:Y:S05]  /*4e00*/  HMMA.16816.F32 R4, R16.reuse, R8, RZ ;  /* 0x000000081004723c */ /* 0x042fea00000018ff */
[----:B------:R-:W-:Y:S03]  /*4e10*/  LDSM.16.M88.4 R92, [R148+0xc000] ;  /* 0x00c00000945c783b */ /* 0x000fe60000000200 */
[C---:B------:R-:W-:Y:S03]  /*4e20*/  HMMA.16816.F32 R8, R16.reuse, R10, RZ ;  /* 0x0000000a1008723c */ /* 0x040fe600000018ff */
[----:B------:R-:W-:Y:S05]  /*4e30*/  LDSM.16.M88.4 R96, [R2+0x18000] ;  /* 0x018000000260783b */ /* 0x000fea0000000200 */
        /* <DEDUP_REMOVED lines=8> */
[----:B------:R-:W2:Y:S06]  /*4ec0*/  LDSM.16.M88.4 R72, [R2+0x18800] ;  /* 0x018800000248783b */ /* 0x000eac0000000200 */
[----:B------:R-:W3:Y:S01]  /*4ed0*/  LDSM.16.M88.4 R80, [R198+0x1a000] ;  /* 0x01a00000c650783b */ /* 0x000ee20000000200 */
[C---:B------:R-:W-:Y:S08]  /*4ee0*/  HMMA.16816.F32 R4, R84.reuse, R88, R4 ;  /* 0x000000585404723c */ /* 0x040ff00000001804 */
        /* <DEDUP_REMOVED lines=34> */
[C---:B---3--:R-:W-:Y:S08]  /*5110*/  HMMA.16816.F32 R4, R76.reuse, R80, R4 ;  /* 0x000000504c04723c */ /* 0x048ff00000001804 */
[C---:B------:R-:W-:Y:S01]  /*5120*/  HMMA.16816.F32 R8, R76.reuse, R82, R8 ;  /* 0x000000524c08723c */ /* 0x040fe20000001808 */
[----:B------:R-:W-:Y:S07]  /*5130*/  LDSM.16.M88.4 R80, [R3+0x1c000] ;  /* 0x01c000000350783b */ /* 0x000fee0000000200 */
[C---:B--2---:R-:W-:Y:S08]  /*5140*/  HMMA.16816.F32 R12, R76.reuse, R72, R12 ;  /* 0x000000484c0c723c */ /* 0x044ff0000000180c */
        /* <DEDUP_REMOVED lines=11> */
[C---:B------:R-:W-:Y:S08]  /*5200*/  HMMA.16816.F32 R8, R92.reuse, R98, R8 ;  /* 0x000000625c08723c */ /* 0x040ff00000001808 */
[C---:B--2---:R-:W-:Y:S08]  /*5210*/  HMMA.16816.F32 R12, R92.reuse, R72, R12 ;  /* 0x000000485c0c723c */ /* 0x044ff0000000180c */
[----:B------:R-:W-:Y:S01]  /*5220*/  HMMA.16816.F32 R16, R92, R74, R16 ;  /* 0x0000004a5c10723c */ /* 0x000fe20000001810 */
[----:B------:R-:W2:Y:S07]  /*5230*/  LDSM.16.M88.4 R72, [R2+0x1c800] ;  /* 0x01c800000248783b */ /* 0x000eae0000000200 */
[C---:B---3--:R-:W-:Y:S08]  /*5240*/  HMMA.16816.F32 R4, R76.reuse, R80, R4 ;  /* 0x000000504c04723c */ /* 0x048ff00000001804 */
[C---:B------:R-:W-:Y:S08]  /*5250*/  HMMA.16816.F32 R8, R76.reuse, R82, R8 ;  /* 0x000000524c08723c */ /* 0x040ff00000001808 */
[C---:B-1----:R-:W-:Y:S07]  /*5260*/  HMMA.16816.F32 R12, R76.reuse, R68, R12 ;  /* 0x000000444c0c723c */ /* 0x042fee000000180c */
[----:B------:R-:W-:Y:S01]  /*5270*/  LEA R68, -R252, RZ, 0x6 ;  /* 0x000000fffc447211 */ /* 0x000fe200078e31ff */
[----:B------:R-:W-:Y:S04]  /*5280*/  HMMA.16816.F32 R16, R76, R70, R16 ;  /* 0x000000464c10723c */ /* 0x000fe80000001810 */
[C---:B------:R-:W-:Y:S04]  /*5290*/  LEA R246, P0, R68.reuse, R246, 0x2 ;  /* 0x000000f644f67211 */ /* 0x040fe800078010ff */
[C---:B----4-:R-:W-:Y:S05]  /*52a0*/  HMMA.16816.F32 R4, R84.reuse, R88, R4 ;  /* 0x000000585404723c */ /* 0x050fea0000001804 */
[----:B------:R-:W-:Y:S03]  /*52b0*/  LEA.HI.X.SX32 R247, R68, R247, 0x2, P0 ;  /* 0x000000f744f77211 */ /* 0x000fe600000f16ff */
        /* <DEDUP_REMOVED lines=43> */
[----:B------:R-:W-:Y:S02]  /*5570*/  LEA R74, P0, R70, R250, 0x1 ;  /* 0x000000fa464a7211 */ /* 0x000fe400078008ff */
[----:B------:R-:W-:Y:S01]  /*5580*/  ISETP.NE.U32.AND P5, PT, R68, 0x1, PT ;  /* 0x000000014400780c */ /* 0x000fe20003fa5070 */
[----:B------:R-:W-:Y:S01]  /*5590*/  IMAD.MOV.U32 R68, RZ, RZ, c[0x0][0x194] ;  /* 0x00006500ff447624 */ /* 0x000fe200078e00ff */
[----:B------:R-:W-:Y:S02]  /*55a0*/  LEA.HI.X.SX32 R75, R70, R251, 0x1, P0 ;  /* 0x000000fb464b7211 */ /* 0x000fe400000f0eff */
[----:B------:R-:W-:Y:S02]  /*55b0*/  SEL R71, R71, 0x6000, !P5 ;  /* 0x0000600047477807 */ /* 0x000fe40006800000 */
[C---:B------:R-:W-:Y:S02]  /*55c0*/  @!P3 LEA R80, P5, R69.reuse, R74, 0x6 ;  /* 0x0000004a4550b211 */ /* 0x040fe400078a30ff */
[C---:B------:R-:W-:Y:S01]  /*55d0*/  LEA R72, P4, R69.reuse, R70, 0x5 ;  /* 0x0000004645487211 */ /* 0x040fe200078828ff */
[--C-:B------:R-:W-:Y:S01]  /*55e0*/  IMAD.IADD R236, R236, 0x1, R71.reuse ;  /* 0x00000001ecec7824 */ /* 0x100fe200078e0247 */
[----:B------:R-:W-:Y:S01]  /*55f0*/  @!P3 LEA.HI.X R81, R69, R75, R68, 0x6, P5 ;  /* 0x0000004b4551b211 */ /* 0x000fe200028f3444 */
[--C-:B------:R-:W-:Y:S01]  /*5600*/  IMAD.IADD R231, R231, 0x1, R71.reuse ;  /* 0x00000001e7e77824 */ /* 0x100fe200078e0247 */
[-C--:B------:R-:W-:Y:S01]  /*5610*/  @!P1 LEA R78, P0, R72, R250.reuse, 0x1 ;  /* 0x000000fa484e9211 */ /* 0x080fe200078008ff */
[----:B------:R-:W-:Y:S01]  /*5620*/  IMAD.IADD R194, R194, 0x1, R71 ;  /* 0x00000001c2c27824 */ /* 0x000fe200078e0247 */
[----:B------:R1:W-:Y:S01]  /*5630*/  @P3 STS [R236], RZ ;  /* 0x000000ffec003388 */ /* 0x0003e20000000800 */
[----:B------:R-:W-:Y:S03]  /*5640*/  SHF.R.S32.HI R73, RZ, 0x1f, R70 ;  /* 0x0000001fff497819 */ /* 0x000fe60000011446 */
[----:B------:R1:W-:Y:S01]  /*5650*/  @P3 STS [R236+0x4], RZ ;  /* 0x000004ffec003388 */ /* 0x0003e20000000800 */
[----:B------:R-:W-:Y:S02]  /*5660*/  LEA.HI.X R73, R69, R73, R68, 0x5, P4 ;  /* 0x0000004945497211 */ /* 0x000fe400020f2c44 */
[C---:B------:R-:W-:Y:S01]  /*5670*/  @!P2 LEA R76, P4, R72.reuse, R250, 0x1 ;  /* 0x000000fa484ca211 */ /* 0x040fe200078808ff */
[----:B------:R1:W-:Y:S01]  /*5680*/  @P3 STS [R236+0x8], RZ ;  /* 0x000008ffec003388 */ /* 0x0003e20000000800 */
[CCC-:B------:R-:W-:Y:S01]  /*5690*/  @!P1 LEA.HI.X R79, R72.reuse, R251.reuse, R73.reuse, 0x1, P0 ;  /* 0x000000fb484f9211 */ /* 0x1c0fe200000f0c49 */
[----:B------:R-:W-:Y:S01]  /*56a0*/  IMAD.MOV.U32 R250, RZ, RZ, R74 ;  /* 0x000000fffffa7224 */ /* 0x000fe200078e004a */
[----:B------:R-:W-:Y:S01]  /*56b0*/  @!P2 LEA.HI.X R77, R72, R251, R73, 0x1, P4 ;  /* 0x000000fb484da211 */ /* 0x000fe200020f0c49 */
[----:B------:R1:W-:Y:S01]  /*56c0*/  @P3 STS [R236+0xc], RZ ;  /* 0x00000cffec003388 */ /* 0x0003e20000000800 */
[----:B------:R-:W-:Y:S03]  /*56d0*/  IMAD.MOV.U32 R251, RZ, RZ, R75 ;  /* 0x000000fffffb7224 */ /* 0x000fe600078e004b */
        /* <DEDUP_REMOVED lines=45> */
.L_x_494:
        /* <DEDUP_REMOVED lines=19> */
[----:B------:R-:W2:Y:S05]  /*5ae0*/  LDSM.16.MT88.4 R8, [R184+0xc000] ;  /* 0x00c00000b808783b */ /* 0x000eaa0000004200 */
[----:B------:R-:W3:Y:S05]  /*5af0*/  LDSM.16.MT88.4 R12, [R0+0x20000] ;  /* 0x02000000000c783b */ /* 0x000eea0000004200 */
[----:B------:R-:W4:Y:S05]  /*5b00*/  LDSM.16.MT88.4 R16, [R184+0xe000] ;  /* 0x00e00000b810783b */ /* 0x000f2a0000004200 */
[----:B------:R-:W5:Y:S05]  /*5b10*/  LDSM.16.MT88.4 R68, [R184+0x10000] ;  /* 0x01000000b844783b */ /* 0x000f6a0000004200 */
[----:B-1----:R-:W-:Y:S05]  /*5b20*/  LDSM.16.MT88.4 R72, [R197+0x20800] ;  /* 0x02080000c548783b */ /* 0x002fea0000004200 */
[----:B------:R-:W1:Y:S05]  /*5b30*/  LDSM.16.MT88.4 R76, [R184+0xc800] ;  /* 0x00c80000b84c783b */ /* 0x000e6a0000004200 */
[----:B------:R-:W1:Y:S05]  /*5b40*/  LDSM.16.MT88.4 R80, [R0+0x20800] ;  /* 0x020800000050783b */ /* 0x000e6a0000004200 */
[----:B------:R-:W1:Y:S01]  /*5b50*/  LDSM.16.MT88.4 R84, [R184+0xe800] ;  /* 0x00e80000b854783b */ /* 0x000e620000004200 */
[-C--:B--2---:R-:W-:Y:S04]  /*5b60*/  HMMA.16816.F32 R20, R4, R8.reuse, R20 ;  /* 0x000000080414723c */ /* 0x084fe80000001814 */
[----:B------:R-:W-:Y:S04]  /*5b70*/  LDSM.16.MT88.4 R88, [R0+0x21800] ;  /* 0x021800000058783b */ /* 0x000fe80000004200 */
[C---:B---3--:R-:W-:Y:S08]  /*5b80*/  HMMA.16816.F32 R24, R12.reuse, R8, R24 ;  /* 0x000000080c18723c */ /* 0x048ff00000001818 */
[-C--:B------:R-:W-:Y:S08]  /*5b90*/  HMMA.16816.F32 R28, R12, R10.reuse, R28 ;  /* 0x0000000a0c1c723c */ /* 0x080ff0000000181c */
[C---:B------:R-:W-:Y:S01]  /*5ba0*/  HMMA.16816.F32 R32, R4.reuse, R10, R32 ;  /* 0x0000000a0420723c */ /* 0x040fe20000001820 */
[----:B------:R-:W2:Y:S07]  /*5bb0*/  LDSM.16.MT88.4 R8, [R184+0x10800] ;  /* 0x01080000b808783b */ /* 0x000eae0000004200 */
        /* <DEDUP_REMOVED lines=8> */
[----:B------:R-:W-:Y:S07]  /*5c40*/  LDSM.16.MT88.4 R12, [R184+0xd000] ;  /* 0x00d00000b80c783b */ /* 0x000fee0000004200 */
[----:B------:R-:W-:Y:S01]  /*5c50*/  HMMA.16816.F32 R64, R4, R70, R64 ;  /* 0x000000460440723c */ /* 0x000fe20000001840 */
[----:B------:R-:W3:Y:S05]  /*5c60*/  LDSM.16.MT88.4 R4, [R197+0x21000] ;  /* 0x02100000c504783b */ /* 0x000eea0000004200 */
[----:B------:R-:W4:Y:S02]  /*5c70*/  LDSM.16.MT88.4 R68, [R184+0xf000] ;  /* 0x00f00000b844783b */ /* 0x000f240000004200 */
        /* <DEDUP_REMOVED lines=10> */
[-C--:B--2---:R-:W-:Y:S08]  /*5d20*/  HMMA.16816.F32 R52, R72, R8.reuse, R52 ;  /* 0x000000084834723c */ /* 0x084ff00000001834 */
[C---:B------:R-:W-:Y:S08]  /*5d30*/  HMMA.16816.F32 R56, R80.reuse, R8, R56 ;  /* 0x000000085038723c */ /* 0x040ff00000001838 */
[-C--:B------:R-:W-:Y:S01]  /*5d40*/  HMMA.16816.F32 R60, R80, R10.reuse, R60 ;  /* 0x0000000a503c723c */ /* 0x080fe2000000183c */
[----:B------:R-:W2:Y:S07]  /*5d50*/  LDSM.16.MT88.4 R80, [R197+0x21800] ;  /* 0x02180000c550783b */ /* 0x000eae0000004200 */
[----:B------:R-:W-:Y:S01]  /*5d60*/  HMMA.16816.F32 R64, R72, R10, R64 ;  /* 0x0000000a4840723c */ /* 0x000fe20000001840 */
[----:B------:R-:W5:Y:S05]  /*5d70*/  LDSM.16.MT88.4 R8, [R184+0xf800] ;  /* 0x00f80000b808783b */ /* 0x000f6a0000004200 */
[----:B------:R-:W1:Y:S02]  /*5d80*/  LDSM.16.MT88.4 R72, [R184+0x11800] ;  /* 0x01180000b848783b */ /* 0x000e640000004200 */
[-C--:B---3--:R-:W-:Y:S03]  /*5d90*/  HMMA.16816.F32 R20, R4, R12.reuse, R20 ;  /* 0x0000000c0414723c */ /* 0x088fe60000001814 */
[----:B------:R-:W-:Y:S05]  /*5da0*/  BAR.SYNC.DEFER_BLOCKING 0x0 ;  /* 0x0000000000007b1d */ /* 0x000fea0000010000 */
[C---:B------:R-:W-:Y:S08]  /*5db0*/  HMMA.16816.F32 R24, R16.reuse, R12, R24 ;  /* 0x0000000c1018723c */ /* 0x040ff00000001818 */
[-C--:B------:R-:W-:Y:S08]  /*5dc0*/  HMMA.16816.F32 R28, R16, R14.reuse, R28 ;  /* 0x0000000e101c723c */ /* 0x080ff0000000181c */
[C---:B------:R-:W-:Y:S08]  /*5dd0*/  HMMA.16816.F32 R32, R4.reuse, R14, R32 ;  /* 0x0000000e0420723c */ /* 0x040ff00000001820 */
[-C--:B----4-:R-:W-:Y:S08]  /*5de0*/  HMMA.16816.F32 R36, R4, R68.reuse, R36 ;  /* 0x000000440424723c */ /* 0x090ff00000001824 */
[C---:B------:R-:W-:Y:S08]  /*5df0*/  HMMA.16816.F32 R40, R16.reuse, R68, R40 ;  /* 0x000000441028723c */ /* 0x040ff00000001828 */
[-C--:B------:R-:W-:Y:S08]  /*5e00*/  HMMA.16816.F32 R44, R16, R70.reuse, R44 ;  /* 0x00000046102c723c */ /* 0x080ff0000000182c */
[C---:B------:R-:W-:Y:S08]  /*5e10*/  HMMA.16816.F32 R48, R4.reuse, R70, R48 ;  /* 0x000000460430723c */ /* 0x040ff00000001830 */
[-C--:B-1----:R-:W-:Y:S08]  /*5e20*/  HMMA.16816.F32 R52, R4, R76.reuse, R52 ;  /* 0x0000004c0434723c */ /* 0x082ff00000001834 */
[C---:B------:R-:W-:Y:S08]  /*5e30*/  HMMA.16816.F32 R56, R16.reuse, R76, R56 ;  /* 0x0000004c1038723c */ /* 0x040ff00000001838 */
[-C--:B------:R-:W-:Y:S08]  /*5e40*/  HMMA.16816.F32 R60, R16, R78.reuse, R60 ;  /* 0x0000004e103c723c */ /* 0x080ff0000000183c */
[----:B------:R-:W-:Y:S08]  /*5e50*/  HMMA.16816.F32 R64, R4, R78, R64 ;  /* 0x0000004e0440723c */ /* 0x000ff00000001840 */
[-C--:B--2---:R-:W-:Y:S08]  /*5e60*/  HMMA.16816.F32 R20, R80, R84.reuse, R20 ;  /* 0x000000545014723c */ /* 0x084ff00000001814 */
        /* <DEDUP_REMOVED lines=16> */
[C---:B------:R-:W-:Y:S01]  /*5f70*/  IMAD.U32 R6, R5.reuse, -0x40, RZ ;  /* 0xffffffc005067824 */ /* 0x040fe200078e00ff */
[----:B------:R-:W-:Y:S04]  /*5f80*/  ISETP.GE.AND P1, PT, R214, c[0x0][0x220], PT ;  /* 0x00008800d6007a0c */ /* 0x000fe80003f26270 */
[C---:B------:R-:W-:Y:S02]  /*5f90*/  LEA R10, P0, R6.reuse, R248, 0x1 ;  /* 0x000000f8060a7211 */ /* 0x040fe400078008ff */
[----:B------:R-:W-:Y:S02]  /*5fa0*/  SHF.R.S32.HI R8, RZ, 0x1f, R6 ;  /* 0x0000001fff087819 */ /* 0x000fe40000011406 */
[----:B------:R-:W-:Y:S01]  /*5fb0*/  LEA.HI.X.SX32 R11, R6, R249, 0x1, P0 ;  /* 0x000000f9060b7211 */ /* 0x000fe200000f0eff */
[----:B------:R1:W-:Y:S01]  /*5fc0*/  @P3 STS.128 [R213+0xc000], RZ ;  /* 0x00c000ffd5003388 */ /* 0x0003e20000000c00 */
[C---:B------:R-:W-:Y:S02]  /*5fd0*/  @!P3 LEA R14, P5, R5.reuse, R10, 0x6 ;  /* 0x0000000a050eb211 */ /* 0x040fe400078a30ff */
[C---:B------:R-:W-:Y:S01]  /*5fe0*/  LEA R7, P4, R5.reuse, R6, 0x5 ;  /* 0x0000000605077211 */ /* 0x040fe200078828ff */
        /* <DEDUP_REMOVED lines=38> */
.L_x_495:
        /* <DEDUP_REMOVED lines=10> */
[----:B------:R-:W-:Y:S01]  /*62f0*/  LDSM.16.M88.4 R172, [R189] ;  /* 0x00000000bdac783b */ /* 0x000fe20000000200 */
[-C--:B-12---:R-:W-:Y:S03]  /*6300*/  HMMA.16816.F32 R4, R96, R16.reuse, RZ ;  /* 0x000000106004723c */ /* 0x086fe600000018ff */
[----:B------:R-:W1:Y:S04]  /*6310*/  LDSM.16.MT88.4 R176, [R184+0x13000] ;  /* 0x01300000b8b0783b */ /* 0x000e680000004200 */
[----:B------:R-:W-:Y:S01]  /*6320*/  LDSM.16.MT88.4 R180, [R184+0x17000] ;  /* 0x01700000b8b4783b */ /* 0x000fe20000004200 */
[C---:B---3--:R-:W-:Y:S08]  /*6330*/  HMMA.16816.F32 R8, R92.reuse, R16, RZ ;  /* 0x000000105c08723c */ /* 0x048ff000000018ff */
        /* <DEDUP_REMOVED lines=10> */
[----:B------:R-:W2:Y:S07]  /*63e0*/  LDSM.16.M88.4 R148, [R189+0x1000] ;  /* 0x00100000bd94783b */ /* 0x000eae0000000200 */
[-C--:B------:R-:W-:Y:S08]  /*63f0*/  HMMA.16816.F32 R4, R152, R156.reuse, R4 ;  /* 0x0000009c9804723c */ /* 0x080ff00000001804 */
[C---:B------:R-:W-:Y:S08]  /*6400*/  HMMA.16816.F32 R8, R160.reuse, R156, R8 ;  /* 0x0000009ca008723c */ /* 0x040ff00000001808 */
[-C--:B------:R-:W-:Y:S08]  /*6410*/  HMMA.16816.F32 R12, R160, R158.reuse, R12 ;  /* 0x0000009ea00c723c */ /* 0x080ff0000000180c */
[C---:B------:R-:W-:Y:S01]  /*6420*/  HMMA.16816.F32 R16, R152.reuse, R158, R16 ;  /* 0x0000009e9810723c */ /* 0x040fe20000001810 */
[----:B------:R-:W3:Y:S07]  /*6430*/  LDSM.16.MT88.4 R156, [R184+0x15000] ;  /* 0x01500000b89c783b */ /* 0x000eee0000004200 */
[-C--:B------:R-:W-:Y:S08]  /*6440*/  HMMA.16816.F32 R68, R152, R164.reuse, R68 ;  /* 0x000000a49844723c */ /* 0x080ff00000001844 */
[C---:B------:R-:W-:Y:S08]  /*6450*/  HMMA.16816.F32 R72, R160.reuse, R164, R72 ;  /* 0x000000a4a048723c */ /* 0x040ff00000001848 */
[-C--:B------:R-:W-:Y:S08]  /*6460*/  HMMA.16816.F32 R76, R160, R166.reuse, R76 ;  /* 0x000000a6a04c723c */ /* 0x080ff0000000184c */
[C---:B------:R-:W-:Y:S01]  /*6470*/  HMMA.16816.F32 R80, R152.reuse, R166, R80 ;  /* 0x000000a69850723c */ /* 0x040fe20000001850 */
[----:B------:R-:W-:Y:S07]  /*6480*/  LDSM.16.M88.4 R164, [R190+0x1000] ;  /* 0x00100000bea4783b */ /* 0x000fee0000000200 */
[-C--:B------:R-:W-:Y:S08]  /*6490*/  HMMA.16816.F32 R84, R152, R168.reuse, R84 ;  /* 0x000000a89854723c */ /* 0x080ff00000001854 */
[C---:B------:R-:W-:Y:S08]  /*64a0*/  HMMA.16816.F32 R88, R160.reuse, R168, R88 ;  /* 0x000000a8a058723c */ /* 0x040ff00000001858 */
[-C--:B------:R-:W-:Y:S01]  /*64b0*/  HMMA.16816.F32 R92, R160, R170.reuse, R92 ;  /* 0x000000aaa05c723c */ /* 0x080fe2000000185c */
[----:B------:R-:W-:Y:S07]  /*64c0*/  LDSM.16.MT88.4 R160, [R184+0x13800] ;  /* 0x01380000b8a0783b */ /* 0x000fee0000004200 */
[----:B------:R-:W-:Y:S01]  /*64d0*/  HMMA.16816.F32 R96, R152, R170, R96 ;  /* 0x000000aa9860723c */ /* 0x000fe20000001860 */
[----:B------:R-:W4:Y:S04]  /*64e0*/  LDSM.16.M88.4 R152, [R190] ;  /* 0x00000000be98783b */ /* 0x000f280000000200 */
[----:B------:R-:W4:Y:S03]  /*64f0*/  LDSM.16.MT88.4 R168, [R184+0x15800] ;  /* 0x01580000b8a8783b */ /* 0x000f260000004200 */
[-C--:B-1----:R-:W-:Y:S01]  /*6500*/  HMMA.16816.F32 R4, R172, R176.reuse, R4 ;  /* 0x000000b0ac04723c */ /* 0x082fe20000001804 */
[----:B------:R-:W1:Y:S07]  /*6510*/  LDSM.16.MT88.4 R184, [R184+0x17800] ;  /* 0x01780000b8b8783b */ /* 0x000e6e0000004200 */
[C---:B--2---:R-:W-:Y:S08]  /*6520*/  HMMA.16816.F32 R8, R148.reuse, R176, R8 ;  /* 0x000000b09408723c */ /* 0x044ff00000001808 */
[-C--:B------:R-:W-:Y:S08]  /*6530*/  HMMA.16816.F32 R12, R148, R178.reuse, R12 ;  /* 0x000000b2940c723c */ /* 0x080ff0000000180c */
[C---:B------:R-:W-:Y:S08]  /*6540*/  HMMA.16816.F32 R16, R172.reuse, R178, R16 ;  /* 0x000000b2ac10723c */ /* 0x040ff00000001810 */
[-C--:B---3--:R-:W-:Y:S08]  /*6550*/  HMMA.16816.F32 R68, R172, R156.reuse, R68 ;  /* 0x0000009cac44723c */ /* 0x088ff00000001844 */
[C---:B------:R-:W-:Y:S08]  /*6560*/  HMMA.16816.F32 R72, R148.reuse, R156, R72 ;  /* 0x0000009c9448723c */ /* 0x040ff00000001848 */
[-C--:B------:R-:W-:Y:S08]  /*6570*/  HMMA.16816.F32 R76, R148, R158.reuse, R76 ;  /* 0x0000009e944c723c */ /* 0x080ff0000000184c */
[C---:B------:R-:W-:Y:S08]  /*6580*/  HMMA.16816.F32 R80, R172.reuse, R158, R80 ;  /* 0x0000009eac50723c */ /* 0x040ff00000001850 */
[-C--:B------:R-:W-:Y:S08]  /*6590*/  HMMA.16816.F32 R84, R172, R180.reuse, R84 ;  /* 0x000000b4ac54723c */ /* 0x080ff00000001854 */
[C---:B------:R-:W-:Y:S08]  /*65a0*/  HMMA.16816.F32 R88, R148.reuse, R180, R88 ;  /* 0x000000b49458723c */ /* 0x040ff00000001858 */
[-C--:B------:R-:W-:Y:S07]  /*65b0*/  HMMA.16816.F32 R92, R148, R182.reuse, R92 ;  /* 0x000000b6945c723c */ /* 0x080fee000000185c */
[----:B------:R-:W-:Y:S01]  /*65c0*/  @P6 IADD3 R150, P0, R230, R228, RZ ;  /* 0x000000e4e6966210 */ /* 0x000fe20007f1e0ff */
[----:B------:R-:W-:Y:S04]  /*65d0*/  HMMA.16816.F32 R96, R172, R182, R96 ;  /* 0x000000b6ac60723c */ /* 0x000fe80000001860 */
[----:B------:R-:W-:Y:S02]  /*65e0*/  @P6 IMAD.X R151, R229, 0x1, R227, P0 ;  /* 0x00000001e5976824 */ /* 0x000fe400000e06e3 */
[C---:B------:R-:W-:Y:S02]  /*65f0*/  IMAD.SHL.U32 R149, R252.reuse, 0x8, RZ ;  /* 0x00000008fc957824 */ /* 0x040fe400078e00ff */
[-C--:B----4-:R-:W-:Y:S01]  /*6600*/  HMMA.16816.F32 R4, R152, R160.reuse, R4 ;  /* 0x000000a09804723c */ /* 0x090fe20000001804 */
[----:B------:R2:W5:Y:S04]  /*6610*/  @P6 LDG.E R234, [R150.64+-0x100] ;  /* 0xffff000696ea6981 */ /* 0x000568000c1e1900 */
[----:B------:R2:W5:Y:S01]  /*6620*/  @P6 LDG.E R235, [R150.64+-0xe0] ;  /* 0xffff200696eb6981 */ /* 0x000562000c1e1900 */
[----:B------:R-:W-:Y:S02]  /*6630*/  IMAD.SHL.U32 R148, R252, 0x10, RZ ;  /* 0x00000010fc947824 */ /* 0x000fe400078e00ff */
[C---:B------:R-:W-:Y:S04]  /*6640*/  HMMA.16816.F32 R8, R164.reuse, R160, R8 ;  /* 0x000000a0a408723c */ /* 0x040fe80000001808 */
[CC--:B------:R-:W-:Y:S04]  /*6650*/  LEA R158, P1, R148.reuse, R246.reuse, 0x2 ;  /* 0x000000f6949e7211 */ /* 0x0c0fe800078210ff */
[-C--:B------:R-:W-:Y:S04]  /*6660*/  HMMA.16816.F32 R12, R164, R162.reuse, R12 ;  /* 0x000000a2a40c723c */ /* 0x080fe8000000180c */
[-C--:B------:R-:W-:Y:S03]  /*6670*/  LEA.HI.X.SX32 R159, R148, R247.reuse, 0x2, P1 ;  /* 0x000000f7949f7211 */ /* 0x080fe600008f16ff */
[----:B------:R3:W-:Y:S01]  /*6680*/  RED.E.ADD.F32.FTZ.RN.STRONG.GPU [R246.64], R4 ;  /* 0x00000004f600798e */ /* 0x0007e2000c10e786 */
[C---:B------:R-:W-:Y:S04]  /*6690*/  HMMA.16816.F32 R16, R152.reuse, R162, R16 ;  /* 0x000000a29810723c */ /* 0x040fe80000001810 */
[CC--:B--2---:R-:W-:Y:S04]  /*66a0*/  LEA R150, P0, R149.reuse, R246.reuse, 0x2 ;  /* 0x000000f695967211 */ /* 0x0c4fe800078010ff */
[-C--:B------:R-:W-:Y:S04]  /*66b0*/  HMMA.16816.F32 R68, R152, R168.reuse, R68 ;  /* 0x000000a89844723c */ /* 0x080fe80000001844 */
[-C--:B------:R-:W-:Y:S04]  /*66c0*/  LEA.HI.X.SX32 R151, R149, R247.reuse, 0x2, P0 ;  /* 0x000000f795977211 */ /* 0x080fe800000f16ff */
[C---:B------:R-:W-:Y:S01]  /*66d0*/  HMMA.16816.F32 R72, R164.reuse, R168, R72 ;  /* 0x000000a8a448723c */ /* 0x040fe20000001848 */
[----:B------:R2:W-:Y:S04]  /*66e0*/  RED.E.ADD.F32.FTZ.RN.STRONG.GPU [R150.64], R5 ;  /* 0x000000059600798e */ /* 0x0005e8000c10e786 */
[----:B------:R4:W-:Y:S03]  /*66f0*/  RED.E.ADD.F32.FTZ.RN.STRONG.GPU [R158.64], R6 ;  /* 0x000000069e00798e */ /* 0x0009e6000c10e786 */
[-C--:B------:R-:W-:Y:S04]  /*6700*/  HMMA.16816.F32 R76, R164, R170.reuse, R76 ;  /* 0x000000aaa44c723c */ /* 0x080fe8000000184c */
[C---:B---3--:R-:W-:Y:S04]  /*6710*/  IMAD.SHL.U32 R4, R252.reuse, 0x20, RZ ;  /* 0x00000020fc047824 */ /* 0x048fe800078e00ff */
[C---:B------:R-:W-:Y:S08]  /*6720*/  HMMA.16816.F32 R80, R152.reuse, R170, R80 ;  /* 0x000000aa9850723c */ /* 0x040ff00000001850 */
[-C--:B-1----:R-:W-:Y:S04]  /*6730*/  HMMA.16816.F32 R84, R152, R184.reuse, R84 ;  /* 0x000000b89854723c */ /* 0x082fe80000001854 */
[C---:B--2---:R-:W-:Y:S04]  /*6740*/  IMAD R5, R252.reuse, 0x28, RZ ;  /* 0x00000028fc057824 */ /* 0x044fe800078e02ff */
[C---:B------:R-:W-:Y:S04]  /*6750*/  HMMA.16816.F32 R88, R164.reuse, R184, R88 ;  /* 0x000000b8a458723c */ /* 0x040fe80000001858 */
[C---:B----4-:R-:W-:Y:S04]  /*6760*/  IMAD R6, R252.reuse, 0x30, RZ ;  /* 0x00000030fc067824 */ /* 0x050fe800078e02ff */
[-C--:B------:R-:W-:Y:S08]  /*6770*/  HMMA.16816.F32 R92, R164, R186.reuse, R92 ;  /* 0x000000baa45c723c */ /* 0x080ff0000000185c */
[----:B------:R-:W-:Y:S07]  /*6780*/  HMMA.16816.F32 R96, R152, R186, R96 ;  /* 0x000000ba9860723c */ /* 0x000fee0000001860 */
[----:B------:R-:W-:Y:S01]  /*6790*/  IMAD R152, R252, 0x18, RZ ;  /* 0x00000018fc987824 */ /* 0x000fe200078e02ff */
[-C--:B------:R-:W-:Y:S01]  /*67a0*/  LEA R154, P1, R4, R246.reuse, 0x2 ;  /* 0x000000f6049a7211 */ /* 0x080fe200078210ff */
[----:B------:R-:W-:Y:S03]  /*67b0*/  IMAD R252, R252, 0x38, RZ ;  /* 0x00000038fcfc7824 */ /* 0x000fe600078e02ff */
[-C--:B------:R-:W-:Y:S02]  /*67c0*/  LEA R156, P0, R152, R246.reuse, 0x2 ;  /* 0x000000f6989c7211 */ /* 0x080fe400078010ff */
[-C--:B------:R-:W-:Y:S02]  /*67d0*/  LEA.HI.X.SX32 R155, R4, R247.reuse, 0x2, P1 ;  /* 0x000000f7049b7211 */ /* 0x080fe400008f16ff */
[-C--:B------:R-:W-:Y:S02]  /*67e0*/  LEA.HI.X.SX32 R157, R152, R247.reuse, 0x2, P0 ;  /* 0x000000f7989d7211 */ /* 0x080fe400000f16ff */
[CC--:B------:R-:W-:Y:S02]  /*67f0*/  LEA R152, P0, R5.reuse, R246.reuse, 0x2 ;  /* 0x000000f605987211 */ /* 0x0c0fe400078010ff */
[----:B------:R-:W-:Y:S01]  /*6800*/  IADD3 R4, R148, 0x20, RZ ;  /* 0x0000002094047810 */ /* 0x000fe20007ffe0ff */
[----:B------:R1:W-:Y:S01]  /*6810*/  RED.E.ADD.F32.FTZ.RN.STRONG.GPU [R156.64], R7 ;  /* 0x000000079c00798e */ /* 0x0003e2000c10e786 */
[-C--:B------:R-:W-:Y:S03]  /*6820*/  LEA.HI.X.SX32 R153, R5, R247.reuse, 0x2, P0 ;  /* 0x000000f705997211 */ /* 0x080fe600000f16ff */
[----:B------:R2:W-:Y:S01]  /*6830*/  RED.E.ADD.F32.FTZ.RN.STRONG.GPU [R154.64], R8 ;  /* 0x000000089a00798e */ /* 0x0005e2000c10e786 */
[C---:B------:R-:W-:Y:S03]  /*6840*/  IMAD.IADD R5, R149.reuse, 0x1, R4 ;  /* 0x0000000195057824 */ /* 0x040fe600078e0204 */
[----:B------:R3:W-:Y:S01]  /*6850*/  RED.E.ADD.F32.FTZ.RN.STRONG.GPU [R152.64], R9 ;  /* 0x000000099800798e */ /* 0x0007e2000c10e786 */
[-C--:B-1----:R-:W-:Y:S02]  /*6860*/  LEA R156, P1, R6, R246.reuse, 0x2 ;  /* 0x000000f6069c7211 */ /* 0x082fe400078210ff */
[-C--:B--2---:R-:W-:Y:S02]  /*6870*/  LEA R8, P0, R252, R246.reuse, 0x2 ;  /* 0x000000f6fc087211 */ /* 0x084fe400078010ff */
[-C--:B------:R-:W-:Y:S02]  /*6880*/  LEA.HI.X.SX32 R157, R6, R247.reuse, 0x2, P1 ;  /* 0x000000f7069d7211 */ /* 0x080fe400008f16ff */
[-C--:B---3--:R-:W-:Y:S02]  /*6890*/  LEA.HI.X.SX32 R9, R252, R247.reuse, 0x2, P0 ;  /* 0x000000f7fc097211 */ /* 0x088fe400000f16ff */
[CC--:B------:R-:W-:Y:S01]  /*68a0*/  LEA R6, P0, R4.reuse, R246.reuse, 0x2 ;  /* 0x000000f604067211 */ /* 0x0c0fe200078010ff */
[----:B------:R-:W-:Y:S03]  /*68b0*/  RED.E.ADD.F32.FTZ.RN.STRONG.GPU [R156.64], R10 ;  /* 0x0000000a9c00798e */ /* 0x000fe6000c10e786 */
[-C--:B------:R-:W-:Y:S01]  /*68c0*/  LEA.HI.X.SX32 R7, R4, R247.reuse, 0x2, P0 ;  /* 0x000000f704077211 */ /* 0x080fe200000f16ff */
[----:B------:R1:W-:Y:S01]  /*68d0*/  RED.E.ADD.F32.FTZ.RN.STRONG.GPU [R8.64], R11 ;  /* 0x0000000b0800798e */ /* 0x0003e2000c10e786 */
[----:B------:R-:W-:Y:S03]  /*68e0*/  IMAD.IADD R4, R149, 0x1, R5 ;  /* 0x0000000195047824 */ /* 0x000fe600078e0205 */
[----:B------:R2:W-:Y:S04]  /*68f0*/  RED.E.ADD.F32.FTZ.RN.STRONG.GPU [R246.64+0x80], R16 ;  /* 0x00008010f600798e */ /* 0x0005e8000c10e786 */
[----:B------:R-:W-:Y:S04]  /*6900*/  RED.E.ADD.F32.FTZ.RN.STRONG.GPU [R150.64+0x80], R17 ;  /* 0x000080119600798e */ /* 0x000fe8000c10e786 */
[----:B------:R3:W-:Y:S01]  /*6910*/  RED.E.ADD.F32.FTZ.RN.STRONG.GPU [R6.64], R18 ;  /* 0x000000120600798e */ /* 0x0007e2000c10e786 */
[CC--:B-1----:R-:W-:Y:S04]  /*6920*/  LEA R8, P0, R5.reuse, R246.reuse, 0x2 ;  /* 0x000000f605087211 */ /* 0x0c2fe800078010ff */
[-C--:B------:R-:W-:Y:S01]  /*6930*/  LEA.HI.X.SX32 R9, R5, R247.reuse, 0x2, P0 ;  /* 0x000000f705097211 */ /* 0x080fe200000f16ff */
[----:B------:R-:W-:Y:S01]  /*6940*/  IMAD.IADD R5, R149, 0x1, R4 ;  /* 0x0000000195057824 */ /* 0x000fe200078e0204 */
[CC--:B--2---:R-:W-:Y:S03]  /*6950*/  LEA R16, P1, R4.reuse, R246.reuse, 0x2 ;  /* 0x000000f604107211 */ /* 0x0c4fe600078210ff */
[----:B------:R1:W-:Y:S01]  /*6960*/  RED.E.ADD.F32.FTZ.RN.STRONG.GPU [R8.64], R19 ;  /* 0x000000130800798e */ /* 0x0003e2000c10e786 */
[-C--:B------:R-:W-:Y:S01]  /*6970*/  LEA R10, P0, R5, R246.reuse, 0x2 ;  /* 0x000000f6050a7211 */ /* 0x080fe200078010ff */
[----:B---3--:R-:W-:Y:S01]  /*6980*/  IMAD.IADD R6, R149, 0x1, R5 ;  /* 0x0000000195067824 */ /* 0x008fe200078e0205 */
[-C--:B------:R-:W-:Y:S02]  /*6990*/  LEA.HI.X.SX32 R17, R4, R247.reuse, 0x2, P1 ;  /* 0x000000f704117211 */ /* 0x080fe400008f16ff */
[-C--:B------:R-:W-:Y:S01]  /*69a0*/  LEA.HI.X.SX32 R11, R5, R247.reuse, 0x2, P0 ;  /* 0x000000f7050b7211 */ /* 0x080fe200000f16ff */
[C---:B------:R-:W-:Y:S01]  /*69b0*/  IMAD.IADD R4, R149.reuse, 0x1, R6 ;  /* 0x0000000195047824 */ /* 0x040fe200078e0206 */
[----:B------:R-:W-:Y:S01]  /*69c0*/  IADD3 R5, R148, 0x40, RZ ;  /* 0x0000004094057810 */ /* 0x000fe20007ffe0ff */
[----:B------:R-:W-:Y:S04]  /*69d0*/  RED.E.ADD.F32.FTZ.RN.STRONG.GPU [R16.64], R12 ;  /* 0x0000000c1000798e */ /* 0x000fe8000c10e786 */
[----:B------:R-:W-:Y:S01]  /*69e0*/  RED.E.ADD.F32.FTZ.RN.STRONG.GPU [R10.64], R13 ;  /* 0x0000000d0a00798e */ /* 0x000fe2000c10e786 */
[CC--:B-1----:R-:W-:Y:S04]  /*69f0*/  LEA R8, P0, R6.reuse, R246.reuse, 0x2 ;  /* 0x000000f606087211 */ /* 0x0c2fe800078010ff */
[-C--:B------:R-:W-:Y:S02]  /*6a00*/  LEA.HI.X.SX32 R9, R6, R247.reuse, 0x2, P0 ;  /* 0x000000f706097211 */ /* 0x080fe400000f16ff */
[CC--:B------:R-:W-:Y:S03]  /*6a10*/  LEA R6, P0, R4.reuse, R246.reuse, 0x2 ;  /* 0x000000f604067211 */ /* 0x0c0fe600078010ff */
[----:B------:R1:W-:Y:S01]  /*6a20*/  RED.E.ADD.F32.FTZ.RN.STRONG.GPU [R8.64], R14 ;  /* 0x0000000e0800798e */ /* 0x0003e2000c10e786 */
[-C--:B------:R-:W-:Y:S01]  /*6a30*/  LEA.HI.X.SX32 R7, R4, R247.reuse, 0x2, P0 ;  /* 0x000000f704077211 */ /* 0x080fe200000f16ff */
[----:B------:R-:W-:Y:S04]  /*6a40*/  IMAD.IADD R4, R149, 0x1, R5 ;  /* 0x0000000195047824 */ /* 0x000fe800078e0205 */
[----:B------:R2:W-:Y:S04]  /*6a50*/  RED.E.ADD.F32.FTZ.RN.STRONG.GPU [R6.64], R15 ;  /* 0x0000000f0600798e */ /* 0x0005e8000c10e786 */
[----:B------:R-:W-:Y:S04]  /*6a60*/  RED.E.ADD.F32.FTZ.RN.STRONG.GPU [R246.64+0x100], R68 ;  /* 0x00010044f600798e */ /* 0x000fe8000c10e786 */
[----:B------:R-:W-:Y:S01]  /*6a70*/  RED.E.ADD.F32.FTZ.RN.STRONG.GPU [R150.64+0x100], R69 ;  /* 0x000100459600798e */ /* 0x000fe2000c10e786 */
[CC--:B-1----:R-:W-:Y:S04]  /*6a80*/  LEA R8, P0, R5.reuse, R246.reuse, 0x2 ;  /* 0x000000f605087211 */ /* 0x0c2fe800078010ff */
[-C--:B------:R-:W-:Y:S01]  /*6a90*/  LEA.HI.X.SX32 R9, R5, R247.reuse, 0x2, P0 ;  /* 0x000000f705097211 */ /* 0x080fe200000f16ff */
[C---:B------:R-:W-:Y:S01]  /*6aa0*/  IMAD.IADD R5, R149.reuse, 0x1, R4 ;  /* 0x0000000195057824 */ /* 0x040fe200078e0204 */
[CC--:B------:R-:W-:Y:S03]  /*6ab0*/  LEA R10, P0, R4.reuse, R246.reuse, 0x2 ;  /* 0x000000f6040a7211 */ /* 0x0c0fe600078010ff */
[----:B------:R1:W-:Y:S01]  /*6ac0*/  RED.E.ADD.F32.FTZ.RN.STRONG.GPU [R8.64], R70 ;  /* 0x000000460800798e */ /* 0x0003e2000c10e786 */
[-C--:B------:R-:W-:Y:S01]  /*6ad0*/  LEA.HI.X.SX32 R11, R4, R247.reuse, 0x2, P0 ;  /* 0x000000f7040b7211 */ /* 0x080fe200000f16ff */
[----:B------:R-:W-:Y:S01]  /*6ae0*/  IMAD.IADD R4, R149, 0x1, R5 ;  /* 0x0000000195047824 */ /* 0x000fe200078e0205 */
[CC--:B------:R-:W-:Y:S03]  /*6af0*/  LEA R12, P1, R5.reuse, R246.reuse, 0x2 ;  /* 0x000000f6050c7211 */ /* 0x0c0fe600078210ff */
[----:B------:R3:W-:Y:S01]  /*6b00*/  RED.E.ADD.F32.FTZ.RN.STRONG.GPU [R10.64], R71 ;  /* 0x000000470a00798e */ /* 0x0007e2000c10e786 */
[-C--:B------:R-:W-:Y:S01]  /*6b10*/  LEA.HI.X.SX32 R13, R5, R247.reuse, 0x2, P1 ;  /* 0x000000f7050d7211 */ /* 0x080fe200008f16ff */
[C---:B--2---:R-:W-:Y:S01]  /*6b20*/  IMAD.IADD R6, R149.reuse, 0x1, R4 ;  /* 0x0000000195067824 */ /* 0x044fe200078e0204 */
[----:B------:R-:W-:Y:S01]  /*6b30*/  IADD3 R5, R148, 0x60, RZ ;  /* 0x0000006094057810 */ /* 0x000fe20007ffe0ff */
[----:B------:R-:W-:Y:S04]  /*6b40*/  LDSM.16.MT88.4 R68, [R195+0x4000] ;  /* 0x00400000c344783b */ /* 0x000fe80000004200 */
[----:B------:R-:W-:Y:S01]  /*6b50*/  RED.E.ADD.F32.FTZ.RN.STRONG.GPU [R12.64], R72 ;  /* 0x000000480c00798e */ /* 0x000fe2000c10e786 */
[CC--:B-1----:R-:W-:Y:S04]  /*6b60*/  LEA R8, P0, R4.reuse, R246.reuse, 0x2 ;  /* 0x000000f604087211 */ /* 0x0c2fe800078010ff */
[-C--:B------:R-:W-:Y:S01]  /*6b70*/  LEA.HI.X.SX32 R9, R4, R247.reuse, 0x2, P0 ;  /* 0x000000f704097211 */ /* 0x080fe200000f16ff */
[C---:B------:R-:W-:Y:S01]  /*6b80*/  IMAD.IADD R4, R149.reuse, 0x1, R6 ;  /* 0x0000000195047824 */ /* 0x040fe200078e0206 */
[CC--:B---3--:R-:W-:Y:S03]  /*6b90*/  LEA R10, P0, R6.reuse, R246.reuse, 0x2 ;  /* 0x000000f6060a7211 */ /* 0x0c8fe600078010ff */
[----:B------:R1:W-:Y:S01]  /*6ba0*/  RED.E.ADD.F32.FTZ.RN.STRONG.GPU [R8.64], R73 ;  /* 0x000000490800798e */ /* 0x0003e2000c10e786 */
[-C--:B------:R-:W-:Y:S02]  /*6bb0*/  LEA.HI.X.SX32 R11, R6, R247.reuse, 0x2, P0 ;  /* 0x000000f7060b7211 */ /* 0x080fe400000f16ff */
[CC--:B------:R-:W-:Y:S03]  /*6bc0*/  LEA R6, P0, R4.reuse, R246.reuse, 0x2 ;  /* 0x000000f604067211 */ /* 0x0c0fe600078010ff */
[----:B------:R2:W-:Y:S01]  /*6bd0*/  RED.E.ADD.F32.FTZ.RN.STRONG.GPU [R10.64], R74 ;  /* 0x0000004a0a00798e */ /* 0x0005e2000c10e786 */
[-C--:B------:R-:W-:Y:S01]  /*6be0*/  LEA.HI.X.SX32 R7, R4, R247.reuse, 0x2, P0 ;  /* 0x000000f704077211 */ /* 0x080fe200000f16ff */
[----:B------:R-:W-:Y:S04]  /*6bf0*/  IMAD.IADD R4, R149, 0x1, R5 ;  /* 0x0000000195047824 */ /* 0x000fe800078e0205 */
[----:B------:R3:W-:Y:S04]  /*6c00*/  RED.E.ADD.F32.FTZ.RN.STRONG.GPU [R6.64], R75 ;  /* 0x0000004b0600798e */ /* 0x0007e8000c10e786 */
[----:B------:R-:W-:Y:S04]  /*6c10*/  RED.E.ADD.F32.FTZ.RN.STRONG.GPU [R246.64+0x180], R80 ;  /* 0x00018050f600798e */ /* 0x000fe8000c10e786 */
[----:B------:R-:W-:Y:S04]  /*6c20*/  RED.E.ADD.F32.FTZ.RN.STRONG.GPU [R150.64+0x180], R81 ;  /* 0x000180519600798e */ /* 0x000fe8000c10e786 */
[----:B------:R-:W-:Y:S01]  /*6c30*/  LDSM.16.MT88.4 R72, [R197+0x1e800] ;  /* 0x01e80000c548783b */ /* 0x000fe20000004200 */
[CC--:B-1----:R-:W-:Y:S04]  /*6c40*/  LEA R8, P0, R5.reuse, R246.reuse, 0x2 ;  /* 0x000000f605087211 */ /* 0x0c2fe800078010ff */
[-C--:B------:R-:W-:Y:S01]  /*6c50*/  LEA.HI.X.SX32 R9, R5, R247.reuse, 0x2, P0 ;  /* 0x000000f705097211 */ /* 0x080fe200000f16ff */
[C---:B------:R-:W-:Y:S01]  /*6c60*/  IMAD.IADD R5, R149.reuse, 0x1, R4 ;  /* 0x0000000195057824 */ /* 0x040fe200078e0204 */
[CC--:B--2---:R-:W-:Y:S03]  /*6c70*/  LEA R10, P0, R4.reuse, R246.reuse, 0x2 ;  /* 0x000000f6040a7211 */ /* 0x0c4fe600078010ff */
[----:B------:R1:W-:Y:S01]  /*6c80*/  RED.E.ADD.F32.FTZ.RN.STRONG.GPU [R8.64], R82 ;  /* 0x000000520800798e */ /* 0x0003e2000c10e786 */
[-C--:B------:R-:W-:Y:S01]  /*6c90*/  LEA.HI.X.SX32 R11, R4, R247.reuse, 0x2, P0 ;  /* 0x000000f7040b7211 */ /* 0x080fe200000f16ff */
[----:B------:R-:W-:Y:S01]  /*6ca0*/  IMAD.IADD R4, R149, 0x1, R5 ;  /* 0x0000000195047824 */ /* 0x000fe200078e0205 */
[CC--:B------:R-:W-:Y:S03]  /*6cb0*/  LEA R12, P1, R5.reuse, R246.reuse, 0x2 ;  /* 0x000000f6050c7211 */ /* 0x0c0fe600078210ff */
[----:B------:R2:W-:Y:S01]  /*6cc0*/  RED.E.ADD.F32.FTZ.RN.STRONG.GPU [R10.64], R83 ;  /* 0x000000530a00798e */ /* 0x0005e2000c10e786 */
[-C--:B------:R-:W-:Y:S01]  /*6cd0*/  LEA.HI.X.SX32 R13, R5, R247.reuse, 0x2, P1 ;  /* 0x000000f7050d7211 */ /* 0x080fe200008f16ff */
[C---:B---3--:R-:W-:Y:S01]  /*6ce0*/  IMAD.IADD R6, R149.reuse, 0x1, R4 ;  /* 0x0000000195067824 */ /* 0x048fe200078e0204 */
[C---:B------:R-:W-:Y:S01]  /*6cf0*/  IADD3 R5, R148.reuse, 0x80, RZ ;  /* 0x0000008094057810 */ /* 0x040fe20007ffe0ff */
[----:B------:R-:W-:Y:S01]  /*6d00*/  LDSM.16.MT88.4 R80, [R0+0x1e800] ;  /* 0x01e800000050783b */ /* 0x000fe20000004200 */
[----:B------:R-:W-:Y:S03]  /*6d10*/  IADD3 R148, R148, 0xa0, RZ ;  /* 0x000000a094947810 */ /* 0x000fe60007ffe0ff */
[----:B------:R-:W-:Y:S01]  /*6d20*/  RED.E.ADD.F32.FTZ.RN.STRONG.GPU [R12.64], R76 ;  /* 0x0000004c0c00798e */ /* 0x000fe2000c10e786 */
[CC--:B-1----:R-:W-:Y:S04]  /*6d30*/  LEA R8, P0, R4.reuse, R246.reuse, 0x2 ;  /* 0x000000f604087211 */ /* 0x0c2fe800078010ff */
[-C--:B------:R-:W-:Y:S01]  /*6d40*/  LEA.HI.X.SX32 R9, R4, R247.reuse, 0x2, P0 ;  /* 0x000000f704097211 */ /* 0x080fe200000f16ff */
[C---:B------:R-:W-:Y:S01]  /*6d50*/  IMAD.IADD R4, R149.reuse, 0x1, R6 ;  /* 0x0000000195047824 */ /* 0x040fe200078e0206 */
[CC--:B--2---:R-:W-:Y:S03]  /*6d60*/  LEA R10, P0, R6.reuse, R246.reuse, 0x2 ;  /* 0x000000f6060a7211 */ /* 0x0c4fe600078010ff */
        /* <DEDUP_REMOVED lines=20> */
[C---:B---3--:R-:W-:Y:S02]  /*6eb0*/  IMAD.IADD R6, R149.reuse, 0x1, R4 ;  /* 0x0000000195067824 */ /* 0x048fe400078e0204 */
[----:B------:R-:W-:Y:S04]  /*6ec0*/  LDSM.16.MT88.4 R84, [R195+0x2800] ;  /* 0x00280000c354783b */ /* 0x000fe80000004200 */
        /* <DEDUP_REMOVED lines=10> */
[C---:B------:R-:W-:Y:S04]  /*6f70*/  IMAD.IADD R4, R149.reuse, 0x1, R148 ;  /* 0x0000000195047824 */ /* 0x040fe800078e0294 */
[----:B------:R3:W-:Y:S01]  /*6f80*/  RED.E.ADD.F32.FTZ.RN.STRONG.GPU [R6.64], R91 ;  /* 0x0000005b0600798e */ /* 0x0007e2000c10e786 */
[C---:B------:R-:W-:Y:S03]  /*6f90*/  IMAD.IADD R5, R149.reuse, 0x1, R4 ;  /* 0x0000000195057824 */ /* 0x040fe600078e0204 */
[----:B------:R-:W-:Y:S04]  /*6fa0*/  RED.E.ADD.F32.FTZ.RN.STRONG.GPU [R246.64+0x280], R96 ;  /* 0x00028060f600798e */ /* 0x000fe8000c10e786 */
[----:B------:R-:W-:Y:S04]  /*6fb0*/  RED.E.ADD.F32.FTZ.RN.STRONG.GPU [R150.64+0x280], R97 ;  /* 0x000280619600798e */ /* 0x000fe8000c10e786 */
[----:B------:R-:W-:Y:S01]  /*6fc0*/  LDSM.16.MT88.4 R88, [R0+0x1f800] ;  /* 0x01f800000058783b */ /* 0x000fe20000004200 */
[CC--:B-1----:R-:W-:Y:S04]  /*6fd0*/  LEA R8, P0, R148.reuse, R246.reuse, 0x2 ;  /* 0x000000f694087211 */ /* 0x0c2fe800078010ff */
[-C--:B------:R-:W-:Y:S02]  /*6fe0*/  LEA.HI.X.SX32 R9, R148, R247.reuse, 0x2, P0 ;  /* 0x000000f794097211 */ /* 0x080fe400000f16ff */
[CC--:B--2---:R-:W-:Y:S03]  /*6ff0*/  LEA R10, P0, R4.reuse, R246.reuse, 0x2 ;  /* 0x000000f6040a7211 */ /* 0x0c4fe600078010ff */
[----:B------:R1:W-:Y:S01]  /*7000*/  RED.E.ADD.F32.FTZ.RN.STRONG.GPU [R8.64], R98 ;  /* 0x000000620800798e */ /* 0x0003e2000c10e786 */
[-C--:B------:R-:W-:Y:S01]  /*7010*/  LEA.HI.X.SX32 R11, R4, R247.reuse, 0x2, P0 ;  /* 0x000000f7040b7211 */ /* 0x080fe200000f16ff */
[----:B---3--:R-:W-:Y:S01]  /*7020*/  IMAD.IADD R6, R149, 0x1, R5 ;  /* 0x0000000195067824 */ /* 0x008fe200078e0205 */
[-C--:B------:R-:W-:Y:S03]  /*7030*/  LEA R12, P0, R5, R246.reuse, 0x2 ;  /* 0x000000f6050c7211 */ /* 0x080fe600078010ff */
[----:B------:R-:W-:Y:S01]  /*7040*/  RED.E.ADD.F32.FTZ.RN.STRONG.GPU [R10.64], R99 ;  /* 0x000000630a00798e */ /* 0x000fe2000c10e786 */
[----:B------:R-:W-:Y:S01]  /*7050*/  IMAD.IADD R4, R149, 0x1, R6 ;  /* 0x0000000195047824 */ /* 0x000fe200078e0206 */
[-C--:B------:R-:W-:Y:S02]  /*7060*/  LEA.HI.X.SX32 R13, R5, R247.reuse, 0x2, P0 ;  /* 0x000000f7050d7211 */ /* 0x080fe400000f16ff */
[-C--:B------:R-:W-:Y:S01]  /*7070*/  LEA R16, P2, R6, R246.reuse, 0x2 ;  /* 0x000000f606107211 */ /* 0x080fe200078410ff */
[----:B------:R-:W-:Y:S01]  /*7080*/  IMAD.IADD R149, R149, 0x1, R4 ;  /* 0x0000000195957824 */ /* 0x000fe200078e0204 */
[-C--:B------:R-:W-:Y:S01]  /*7090*/  LEA R14, P1, R4, R246.reuse, 0x2 ;  /* 0x000000f6040e7211 */ /* 0x080fe200078210ff */
[----:B------:R-:W-:Y:S01]  /*70a0*/  RED.E.ADD.F32.FTZ.RN.STRONG.GPU [R12.64], R92 ;  /* 0x0000005c0c00798e */ /* 0x000fe2000c10e786 */
[-C--:B------:R-:W-:Y:S02]  /*70b0*/  LEA.HI.X.SX32 R17, R6, R247.reuse, 0x2, P2 ;  /* 0x000000f706117211 */ /* 0x080fe400010f16ff */
[-C--:B------:R-:W-:Y:S02]  /*70c0*/  LEA.HI.X.SX32 R15, R4, R247.reuse, 0x2, P1 ;  /* 0x000000f7040f7211 */ /* 0x080fe400008f16ff */
[----:B------:R-:W-:Y:S01]  /*70d0*/  LDSM.16.MT88.4 R4, [R197+0x1e000] ;  /* 0x01e00000c504783b */ /* 0x000fe20000004200 */
[----:B------:R-:W-:Y:S03]  /*70e0*/  @P6 IADD3 R226, P1, R226, -0x100, RZ ;  /* 0xffffff00e2e26810 */ /* 0x000fe60007f3e0ff */
[----:B------:R-:W-:Y:S01]  /*70f0*/  RED.E.ADD.F32.FTZ.RN.STRONG.GPU [R16.64], R93 ;  /* 0x0000005d1000798e */ /* 0x000fe2000c10e786 */
[----:B------:R-:W-:Y:S03]  /*7100*/  @P6 IADD3.X R225, R225, -0x1, RZ, P1, !PT ;  /* 0xffffffffe1e16810 */ /* 0x000fe60000ffe4ff */
[----:B------:R-:W-:Y:S01]  /*7110*/  RED.E.ADD.F32.FTZ.RN.STRONG.GPU [R14.64], R94 ;  /* 0x0000005e0e00798e */ /* 0x000fe2000c10e786 */
[C---:B-1----:R-:W-:Y:S03]  /*7120*/  LEA R8, P0, R149.reuse, R246, 0x2 ;  /* 0x000000f695087211 */ /* 0x042fe600078010ff */
[----:B------:R-:W-:Y:S01]  /*7130*/  LDSM.16.MT88.4 R12, [R0+0x1e000] ;  /* 0x01e00000000c783b */ /* 0x000fe20000004200 */
[----:B------:R-:W-:Y:S03]  /*7140*/  LEA.HI.X.SX32 R9, R149, R247, 0x2, P0 ;  /* 0x000000f795097211 */ /* 0x000fe600000f16ff */
[----:B------:R-:W-:Y:S04]  /*7150*/  LDSM.16.MT88.4 R16, [R195+0x2000] ;  /* 0x00200000c310783b */ /* 0x000fe80000004200 */
[----:B------:R-:W-:Y:S04]  /*7160*/  RED.E.ADD.F32.FTZ.RN.STRONG.GPU [R8.64], R95 ;  /* 0x0000005f0800798e */ /* 0x000fe8000c10e786 */
[----:B------:R-:W1:Y:S04]  /*7170*/  LDSM.16.MT88.4 R8, [R195] ;  /* 0x00000000c308783b */ /* 0x000e680000004200 */
[----:B------:R-:W-:Y:S01]  /*7180*/  LDSM.16.MT88.4 R92, [R195+0x3800] ;  /* 0x00380000c35c783b */ /* 0x000fe20000004200 */
        /* <DEDUP_REMOVED lines=52> */
[----:B------:R-:W-:Y:S01]  /*74d0*/  ISETP.GT.AND P2, PT, R237, R222, PT ;  /* 0x000000deed00720c */ /* 0x000fe20003f44270 */
[-C--:B------:R-:W-:Y:S04]  /*74e0*/  HMMA.16816.F32 R108, R88, R86.reuse, R108 ;  /* 0x00000056586c723c */ /* 0x080fe8000000186c */
[C---:B------:R-:W-:Y:S01]  /*74f0*/  IADD3 R5, R195.reuse, -0x6000, RZ ;  /* 0xffffa000c3057810 */ /* 0x040fe20007ffe0ff */
[----:B------:R-:W-:Y:S01]  /*7500*/  @P6 IMAD.MOV.U32 R227, RZ, RZ, R4 ;  /* 0x000000ffffe36224 */ /* 0x000fe200078e0004 */
[----:B------:R-:W-:Y:S02]  /*7510*/  @P0 IADD3 R5, R195, 0x6000, RZ ;  /* 0x00006000c3050810 */ /* 0x000fe40007ffe0ff */
[C---:B------:R-:W-:Y:S04]  /*7520*/  HMMA.16816.F32 R112, R80.reuse, R86, R112 ;  /* 0x000000565070723c */ /* 0x040fe80000001870 */
[----:B------:R-:W-:Y:S01]  /*7530*/  IADD3 R237, R237, -0x1, RZ ;  /* 0xffffffffeded7810 */ /* 0x000fe20007ffe0ff */
[----:B------:R-:W-:Y:S03]  /*7540*/  IMAD.MOV.U32 R195, RZ, RZ, R5 ;  /* 0x000000ffffc37224 */ /* 0x000fe600078e0005 */
        /* <DEDUP_REMOVED lines=135> */
[----:B------:R-:W-:Y:S04]  /*7dc0*/  STS [R216+0x7000], R24 ;  /* 0x00700018d8007388 */ /* 0x000fe80000000800 */
[----:B------:R-:W-:Y:S04]  /*7dd0*/  STS [R216+0x7400], R26 ;  /* 0x0074001ad8007388 */ /* 0x000fe80000000800 */
[----:B------:R-:W-:Y:S04]  /*7de0*/  STS [R218+0x7000], R28 ;  /* 0x0070001cda007388 */ /* 0x000fe80000000800 */
[----:B------:R-:W-:Y:S04]  /*7df0*/  STS [R218+0x7400], R30 ;  /* 0x0074001eda007388 */ /* 0x000fe80000000800 */
[----:B------:R-:W-:Y:S04]  /*7e00*/  STS [R216+0x8000], R36 ;  /* 0x00800024d8007388 */ /* 0x000fe80000000800 */
[----:B------:R-:W-:Y:S04]  /*7e10*/  STS [R216+0x8400], R38 ;  /* 0x00840026d8007388 */ /* 0x000fe80000000800 */
[----:B------:R-:W-:Y:S04]  /*7e20*/  STS [R218+0x8000], R48 ;  /* 0x00800030da007388 */ /* 0x000fe80000000800 */
[----:B------:R-:W-:Y:S04]  /*7e30*/  STS [R218+0x8400], R50 ;  /* 0x00840032da007388 */ /* 0x000fe80000000800 */
        /* <DEDUP_REMOVED lines=13> */
[----:B------:R2:W-:Y:S01]  /*7f10*/  STS [R216+0xb400], R58 ;  /* 0x00b4003ad8007388 */ /* 0x0005e20000000800 */
[----:B------:R-:W-:-:S03]  /*7f20*/  SHF.R.S32.HI R4, RZ, 0x1f, R210 ;  /* 0x0000001fff047819 */ /* 0x000fc600000114d2 */
        /* <DEDUP_REMOVED lines=14> */
.L_x_497:
[----:B--2---:R-:W-:-:S05]  /*8010*/  @P0 IADD3 R52, R239, R241, RZ ;  /* 0x000000f1ef340210 */ /* 0x004fca0007ffe0ff */
        /* <DEDUP_REMOVED lines=14> */
.L_x_498:
        /* <DEDUP_REMOVED lines=9> */
[----:B------:R-:W-:Y:S01]  /*8190*/  IMAD.WIDE.U32 R44, R223, c[0x0][0x3a0], R60 ;  /* 0x0000e800df2c7a25 */ /* 0x000fe200078e003c */
[----:B------:R-:W-:-:S03]  /*81a0*/  SHF.R.S32.HI R56, RZ, 0x1f, R207 ;  /* 0x0000001fff387819 */ /* 0x000fc600000114cf */
[----:B------:R-:W-:Y:S01]  /*81b0*/  IMAD R42, R223, c[0x0][0x3a4], R42 ;  /* 0x0000e900df2a7a24 */ /* 0x000fe200078e022a */
[----:B------:R-:W-:Y:S01]  /*81c0*/  IADD3 R62, P0, R41, R44, RZ ;  /* 0x0000002c293e7210 */ /* 0x000fe20007f1e0ff */
[----:B------:R-:W-:-:S03]  /*81d0*/  IMAD R58, R55, c[0x0][0x3b8], RZ ;  /* 0x0000ee00373a7a24 */ /* 0x000fc600078e02ff */
[----:B------:R-:W-:Y:S01]  /*81e0*/  IADD3.X R63, R40, R45, R42, P0, !PT ;  /* 0x0000002d283f7210 */ /* 0x000fe200007fe42a */
[C---:B------:R-:W-:Y:S01]  /*81f0*/  IMAD R58, R244.reuse, c[0x0][0x3bc], R58 ;  /* 0x0000ef00f43a7a24 */ /* 0x040fe200078e023a */
[----:B------:R1:W2:Y:S03]  /*8200*/  LDS.128 R36, [R213+0x13000] ;  /* 0x01300000d5247984 */ /* 0x0002a60000000c00 */
[----:B------:R-:W-:Y:S01]  /*8210*/  IMAD.WIDE.U32 R62, R244, c[0x0][0x3b8], R62 ;  /* 0x0000ee00f43e7a25 */ /* 0x000fe200078e003e */
[----:B------:R1:W3:Y:S04]  /*8220*/  LDS.128 R32, [R213+0x15000] ;  /* 0x01500000d5207984 */ /* 0x0002e80000000c00 */
[----:B------:R-:W-:Y:S01]  /*8230*/  IADD3 R58, R58, R63, RZ ;  /* 0x0000003f3a3a7210 */ /* 0x000fe20007ffe0ff */
        /* <DEDUP_REMOVED lines=25> */
.L_x_500:
[----:B------:R-:W-:Y:S05]  /*83d0*/  BSYNC B0 ;  /* 0x0000000000007941 */ /* 0x000fea0003800000 */
.L_x_499:
[----:B----4-:R-:W-:Y:S01]  /*83e0*/  IADD3 R40, R207, 0x20, RZ ;  /* 0x00000020cf287810 */ /* 0x010fe20007ffe0ff */
[----:B------:R-:W-:Y:S03]  /*83f0*/  BSSY B0, `(.L_x_501) ;  /* 0x0000013000007945 */ /* 0x000fe60003800000 */
[----:B------:R-:W-:-:S13]  /*8400*/  ISETP.GE.AND P3, PT, R40, R238, PT ;  /* 0x000000ee2800720c */ /* 0x000fda0003f66270 */
[----:B------:R-:W-:Y:S05]  /*8410*/  @P3 BRA `(.L_x_502) ;  /* 0x0000010000003947 */ /* 0x000fea0003800000 */
[----:B------:R-:W-:Y:S01]  /*8420*/  IADD3 R41, P0, R207, 0x20, RZ ;  /* 0x00000020cf297810 */ /* 0x000fe20007f1e0ff */
[----:B------:R-:W-:Y:S01]  /*8430*/  IMAD.MOV.U32 R42, RZ, RZ, R62 ;  /* 0x000000ffff2a7224 */ /* 0x000fe200078e003e */
[----:B------:R-:W-:Y:S02]  /*8440*/  MOV R43, R58 ;  /* 0x0000003a002b7202 */ /* 0x000fe40000000f00 */
[----:B------:R-:W-:Y:S01]  /*8450*/  ISETP.GE.AND P2, PT, R208, c[0x0][0x220], PT ;  /* 0x00008800d0007a0c */ /* 0x000fe20003f46270 */
[----:B------:R-:W-:Y:S01]  /*8460*/  IMAD.X R40, RZ, RZ, R56, P0 ;  /* 0x000000ffff287224 */ /* 0x000fe200000e0638 */
[----:B------:R-:W-:Y:S01]  /*8470*/  ISETP.GE.AND P1, PT, R211, c[0x0][0x220], PT ;  /* 0x00008800d3007a0c */ /* 0x000fe20003f26270 */
[----:B------:R-:W-:Y:S01]  /*8480*/  IMAD.WIDE.U32 R42, R41, c[0x0][0x3a0], R42 ;  /* 0x0000e800292a7a25 */ /* 0x000fe200078e002a */
[----:B------:R-:W-:-:S03]  /*8490*/  ISETP.GE.AND P0, PT, R214, c[0x0][0x220], PT ;  /* 0x00008800d6007a0c */ /* 0x000fc60003f06270 */
        /* <DEDUP_REMOVED lines=8> */
.L_x_502:
[----:B------:R-:W-:Y:S05]  /*8520*/  BSYNC B0 ;  /* 0x0000000000007941 */ /* 0x000fea0003800000 */
.L_x_501:
[----:B------:R-:W-:Y:S01]  /*8530*/  IMAD.WIDE.U32 R60, R223, c[0x0][0x3a8], R60 ;  /* 0x0000ea00df3c7a25 */ /* 0x000fe200078e003c */
[----:B------:R-:W-:Y:S03]  /*8540*/  BSSY B0, `(.L_x_503) ;  /* 0x0000018000007945 */ /* 0x000fe60003800000 */
[----:B------:R-:W-:Y:S01]  /*8550*/  IMAD R54, R54, c[0x0][0x3a8], RZ ;  /* 0x0000ea0036367a24 */ /* 0x000fe200078e02ff */
[----:B--2---:R-:W-:Y:S01]  /*8560*/  IADD3 R30, P0, R53, R60, RZ ;  /* 0x0000003c351e7210 */ /* 0x004fe20007f1e0ff */
        /* <DEDUP_REMOVED lines=21> */
.L_x_504:
[----:B------:R-:W-:Y:S05]  /*86c0*/  BSYNC B0 ;  /* 0x0000000000007941 */ /* 0x000fea0003800000 */
.L_x_503:
[----:B------:R-:W-:Y:S05]  /*86d0*/  @P3 BRA `(.L_x_473) ;  /* 0x0000010000003947 */ /* 0x000fea0003800000 */
[----:B-1----:R-:W-:Y:S01]  /*86e0*/  IADD3 R8, P0, R207, 0x20, RZ ;  /* 0x00000020cf087810 */ /* 0x002fe20007f1e0ff */
[----:B------:R-:W-:Y:S01]  /*86f0*/  IMAD.MOV.U32 R10, RZ, RZ, R30 ;  /* 0x000000ffff0a7224 */ /* 0x000fe200078e001e */
[----:B------:R-:W-:-:S02]  /*8700*/  MOV R11, R29 ;  /* 0x0000001d000b7202 */ /* 0x000fc40000000f00 */
[----:B------:R-:W-:Y:S01]  /*8710*/  ISETP.GE.AND P2, PT, R208, c[0x0][0x220], PT ;  /* 0x00008800d0007a0c */ /* 0x000fe20003f46270 */
[----:B------:R-:W-:Y:S01]  /*8720*/  IMAD.X R9, RZ, RZ, R56, P0 ;  /* 0x000000ffff097224 */ /* 0x000fe200000e0638 */
[----:B------:R-:W-:Y:S01]  /*8730*/  ISETP.GE.AND P1, PT, R211, c[0x0][0x220], PT ;  /* 0x00008800d3007a0c */ /* 0x000fe20003f26270 */
[----:B------:R-:W-:Y:S01]  /*8740*/  IMAD.WIDE.U32 R10, R8, c[0x0][0x3a8], R10 ;  /* 0x0000ea00080a7a25 */ /* 0x000fe200078e000a */
[----:B------:R-:W-:-:S03]  /*8750*/  ISETP.GE.AND P0, PT, R214, c[0x0][0x220], PT ;  /* 0x00008800d6007a0c */ /* 0x000fc60003f06270 */
        /* <DEDUP_REMOVED lines=8> */
.L_x_473:
[----:B------:R-:W-:Y:S05]  /*87e0*/  BSYNC B1 ;  /* 0x0000000000017941 */ /* 0x000fea0003800000 */
.L_x_459:
[----:B------:R-:W-:Y:S01]  /*87f0*/  ULDC UR5, c[0x0][0x218] ;  /* 0x0000860000057ab9 */ /* 0x000fe20000000800 */
[----:B------:R-:W-:Y:S01]  /*8800*/  IADD3 R212, R212, c[0x0][0xc], RZ ;  /* 0x00000300d4d47a10 */ /* 0x000fe20007ffe0ff */
[----:B------:R-:W-:-:S04]  /*8810*/  UIADD3 UR5, UR5, 0x3f, URZ ;  /* 0x0000003f05057890 */ /* 0x000fc8000fffe03f */
[----:B------:R-:W-:-:S04]  /*8820*/  USHF.R.S32.HI UR4, URZ, 0x1f, UR5 ;  /* 0x0000001f3f047899 */ /* 0x000fc80008011405 */
[----:B------:R-:W-:-:S04]  /*8830*/  ULEA.HI UR4, UR4, UR5, URZ, 0x6 ;  /* 0x0000000504047291 */ /* 0x000fc8000f8f303f */
[----:B------:R-:W-:-:S06]  /*8840*/  USHF.R.S32.HI UR4, URZ, 0x6, UR4 ;  /* 0x000000063f047899 */ /* 0x000fcc0008011404 */
[----:B------:R-:W-:-:S13]  /*8850*/  ISETP.GE.AND P0, PT, R212, UR4, PT ;  /* 0x00000004d4007c0c */ /* 0x000fda000bf06270 */
[----:B------:R-:W-:Y:S01]  /*8860*/  @P0 CALL.REL.NOINC `(.L_x_505) ;  /* 0x0000001000000944 */ /* 0x000fe20003c00000 */
[----:B------:R-:W-:Y:S05]  /*8870*/  BRA `(.L_x_506) ;  /* 0xffff800000007947 */ /* 0x000fea000383ffff */
.L_x_505:
[----:B------:R-:W-:Y:S05]  /*8880*/  EXIT ;  /* 0x000000000000794d */ /* 0x000fea0003800000 */
.L_x_507:
        /* <DEDUP_REMOVED lines=15> */
.L_x_1589:


//--------------------- .text._ZN5flash27flash_bwd_convert_dq_kernelI23Flash_bwd_kernel_traitsILi192ELi64ELi64ELi8ELi4ELi2ELi2ELb1ELb1EN7cutlass6half_tE19Flash_kernel_traitsILi192ELi64ELi64ELi8ES3_EEEEvNS_16Flash_bwd_paramsEi --------------------------
	.section	.text._ZN5flash27flash_bwd_convert_dq_kernelI23Flash_bwd_kernel_traitsILi192ELi64ELi64ELi8ELi4ELi2ELi2ELb1ELb1EN7cutlass6half_tE19Flash_kernel_traitsILi192ELi64ELi64ELi8ES3_EEEEvNS_16Flash_bwd_paramsEi,"ax",@progbits
	.sectioninfo	@"SHI_REGISTERS=96"
	.align	128
        .global         _ZN5flash27flash_bwd_convert_dq_kernelI23Flash_bwd_kernel_traitsILi192ELi64ELi64ELi8ELi4ELi2ELi2ELb1ELb1EN7cutlass6half_tE19Flash_kernel_traitsILi192ELi64ELi64ELi8ES3_EEEEvNS_16Flash_bwd_paramsEi
        .type           _ZN5flash27flash_bwd_convert_dq_kernelI23Flash_bwd_kernel_traitsILi192ELi64ELi64ELi8ELi4ELi2ELi2ELb1ELb1EN7cutlass6half_tE19Flash_kernel_traitsILi192ELi64ELi64ELi8ES3_EEEEvNS_16Flash_bwd_paramsEi,@function
        .size           _ZN5flash27flash_bwd_convert_dq_kernelI23Flash_bwd_kernel_traitsILi192ELi64ELi64ELi8ELi4ELi2ELi2ELb1ELb1EN7cutlass6half_tE19Flash_kernel_traitsILi192ELi64ELi64ELi8ES3_EEEEvNS_16Flash_bwd_paramsEi,(.L_x_1590 - _ZN5flash27flash_bwd_convert_dq_kernelI23Flash_bwd_kernel_traitsILi192ELi64ELi64ELi8ELi4ELi2ELi2ELb1ELb1EN7cutlass6half_tE19Flash_kernel_traitsILi192ELi64ELi64ELi8ES3_EEEEvNS_16Flash_bwd_paramsEi)
        .other          _ZN5flash27flash_bwd_convert_dq_kernelI23Flash_bwd_kernel_traitsILi192ELi64ELi64ELi8ELi4ELi2ELi2ELb1ELb1EN7cutlass6half_tE19Flash_kernel_traitsILi192ELi64ELi64ELi8ES3_EEEEvNS_16Flash_bwd_paramsEi,@"STO_CUDA_ENTRY STV_DEFAULT"
_ZN5flash27flash_bwd_convert_dq_kernelI23Flash_bwd_kernel_traitsILi192ELi64ELi64ELi8ELi4ELi2ELi2ELb1ELb1EN7cutlass6half_tE19Flash_kernel_traitsILi192ELi64ELi64ELi8ES3_EEEEvNS_16Flash_bwd_paramsEi:
.text._ZN5flash27flash_bwd_convert_dq_kernelI23Flash_bwd_kernel_traitsILi192ELi64ELi64ELi8ELi4ELi2ELi2ELb1ELb1EN7cutlass6half_tE19Flash_kernel_traitsILi192ELi64ELi64ELi8ES3_EEEEvNS_16Flash_bwd_paramsEi:
[----:B------:R-:W-:Y:S02]  /*0000*/  MOV R1, c[0x0][0x28] ;  /* 0x00000a0000017a02 */ /* 0x000fe40000000f00 */
[----:B------:R-:W0:Y:S01]  /*0010*/  S2R R42, SR_CTAID.Y ;  /* 0x00000000002a7919 */ /* 0x000e220000002600 */
[----:B------:R-:W-:Y:S01]  /*0020*/  ISETP.NE.U32.AND P0, PT, RZ, c[0x0][0x240], PT ;  /* 0x00009000ff007a0c */ /* 0x000fe20003f05070 */
[----:B------:R-:W-:Y:S01]  /*0030*/  HFMA2.MMA R5, -RZ, RZ, 0, 2.384185791015625e-07 ;  /* 0x00000004ff057435 */ /* 0x000fe200000001ff */
[----:B------:R-:W-:Y:S01]  /*0040*/  MOV R39, 0xffffffff ;  /* 0xffffffff00277802 */ /* 0x000fe20000000f00 */
[----:B------:R-:W-:Y:S01]  /*0050*/  ULDC.64 UR6, c[0x0][0x118] ;  /* 0x0000460000067ab9 */ /* 0x000fe20000000a00 */
[----:B------:R-:W-:-:S07]  /*0060*/  ISETP.NE.AND.EX P0, PT, RZ, c[0x0][0x244], PT, P0 ;  /* 0x00009100ff007a0c */ /* 0x000fce0003f05300 */
[----:B0-----:R-:W-:-:S06]  /*0070*/  IMAD.WIDE R4, R42, R5, c[0x0][0x240] ;  /* 0x000090002a047625 */ /* 0x001fcc00078e0205 */
[----:B------:R-:W2:Y:S04]  /*0080*/  @P0 LDG.E R39, [R4.64] ;  /* 0x0000000604270981 */ /* 0x000ea8000c1e1900 */
[----:B------:R-:W2:Y:S04]  /*0090*/  @P0 LDG.E R0, [R4.64+0x4] ;  /* 0x0000040604000981 */ /* 0x000ea8000c1e1900 */
[----:B------:R-:W0:Y:S02]  /*00a0*/  S2R R3, SR_CTAID.X ;  /* 0x0000000000037919 */ /* 0x000e240000002500 */
[----:B0-----:R-:W-:-:S02]  /*00b0*/  SHF.L.U32 R3, R3, 0x6, RZ ;  /* 0x0000000603037819 */ /* 0x001fc400000006ff */
[----:B--2---:R-:W-:Y:S02]  /*00c0*/  @P0 IADD3 R0, R0, -R39, RZ ;  /* 0x8000002700000210 */ /* 0x004fe40007ffe0ff */
[----:B------:R-:W-:-:S04]  /*00d0*/  @!P0 MOV R0, c[0x0][0x214] ;  /* 0x0000850000008a02 */ /* 0x000fc80000000f00 */
[----:B------:R-:W-:-:S13]  /*00e0*/  ISETP.GT.AND P1, PT, R0, R3, PT ;  /* 0x000000030000720c */ /* 0x000fda0003f24270 */
[----:B------:R-:W-:Y:S05]  /*00f0*/  @!P1 EXIT ;  /* 0x000000000000994d */ /* 0x000fea0003800000 */
[C---:B------:R-:W-:Y:S01]  /*0100*/  ISETP.NE.AND P2, PT, R39.reuse, -0x1, PT ;  /* 0xffffffff2700780c */ /* 0x040fe20003f45270 */
[----:B------:R-:W-:Y:S01]  /*0110*/  CS2R R18, SRZ ;  /* 0x0000000000127805 */ /* 0x000fe2000001ff00 */
[----:B------:R-:W-:Y:S01]  /*0120*/  MOV R16, RZ ;  /* 0x000000ff00107202 */ /* 0x000fe20000000f00 */
        /* <DEDUP_REMOVED lines=10> */
[----:B------:R-:W-:Y:S01]  /*01d0*/  @!P2 IMAD.WIDE.U32 R6, R42, c[0x0][0x380], RZ ;  /* 0x0000e0002a06aa25 */ /* 0x000fe200078e00ff */
[----:B------:R-:W-:Y:S01]  /*01e0*/  @!P2 SHF.R.S32.HI R2, RZ, 0x1f, R42 ;  /* 0x0000001fff02a819 */ /* 0x000fe2000001142a */
[----:B------:R-:W-:Y:S01]  /*01f0*/  CS2R R30, SRZ ;  /* 0x00000000001e7805 */ /* 0x000fe2000001ff00 */
[----:B------:R-:W-:Y:S01]  /*0200*/  CS2R R66, SRZ ;  /* 0x0000000000427805 */ /* 0x000fe2000001ff00 */
[C---:B------:R-:W-:Y:S01]  /*0210*/  @P2 IMAD.WIDE.U32 R4, R39.reuse, c[0x0][0x398], RZ ;  /* 0x0000e60027042a25 */ /* 0x040fe200078e00ff */
[----:B------:R-:W-:Y:S01]  /*0220*/  @!P2 MOV R4, R6 ;  /* 0x000000060004a202 */ /* 0x000fe20000000f00 */
[----:B------:R-:W-:Y:S01]  /*0230*/  CS2R R68, SRZ ;  /* 0x0000000000447805 */ /* 0x000fe2000001ff00 */
[----:B------:R-:W0:Y:S01]  /*0240*/  S2R R6, SR_TID.X ;  /* 0x0000000000067919 */ /* 0x000e220000002100 */
[----:B------:R-:W-:Y:S01]  /*0250*/  @!P2 IMAD R9, R2, c[0x0][0x380], RZ ;  /* 0x0000e0000209aa24 */ /* 0x000fe200078e02ff */
[----:B------:R-:W-:Y:S01]  /*0260*/  CS2R R36, SRZ ;  /* 0x0000000000247805 */ /* 0x000fe2000001ff00 */
[----:B------:R-:W-:Y:S01]  /*0270*/  @P2 IMAD R2, R39, c[0x0][0x39c], R5 ;  /* 0x0000e70027022a24 */ /* 0x000fe200078e0205 */
[----:B------:R-:W-:Y:S01]  /*0280*/  CS2R R64, SRZ ;  /* 0x0000000000407805 */ /* 0x000fe2000001ff00 */
[----:B------:R-:W-:Y:S01]  /*0290*/  IMAD.MOV.U32 R5, RZ, RZ, c[0x0][0x3e0] ;  /* 0x0000f800ff057624 */ /* 0x000fe200078e00ff */
[----:B------:R-:W-:Y:S01]  /*02a0*/  MOV R90, RZ ;  /* 0x000000ff005a7202 */ /* 0x000fe20000000f00 */
[----:B------:R-:W-:Y:S01]  /*02b0*/  @!P2 IMAD R9, R42, c[0x0][0x384], R9 ;  /* 0x0000e1002a09aa24 */ /* 0x000fe200078e0209 */
[----:B------:R-:W-:Y:S01]  /*02c0*/  CS2R R70, SRZ ;  /* 0x0000000000467805 */ /* 0x000fe2000001ff00 */
[----:B------:R-:W-:Y:S01]  /*02d0*/  CS2R R72, SRZ ;  /* 0x0000000000487805 */ /* 0x000fe2000001ff00 */
[----:B------:R-:W-:Y:S01]  /*02e0*/  ISETP.GE.AND P1, PT, R5, 0x1, PT ;  /* 0x000000010500780c */ /* 0x000fe20003f26270 */
[----:B------:R-:W-:Y:S01]  /*02f0*/  CS2R R74, SRZ ;  /* 0x00000000004a7805 */ /* 0x000fe2000001ff00 */
[----:B------:R-:W1:Y:S01]  /*0300*/  S2R R5, SR_CTAID.Z ;  /* 0x0000000000057919 */ /* 0x000e620000002700 */
[----:B------:R-:W-:Y:S01]  /*0310*/  @!P2 IADD3 R2, R7, R9, RZ ;  /* 0x000000090702a210 */ /* 0x000fe20007ffe0ff */
[----:B------:R-:W-:Y:S01]  /*0320*/  CS2R R78, SRZ ;  /* 0x00000000004e7805 */ /* 0x000fe2000001ff00 */
[----:B------:R-:W-:Y:S01]  /*0330*/  SHF.R.S32.HI R7, RZ, 0x1f, R3 ;  /* 0x0000001fff077819 */ /* 0x000fe20000011403 */
[----:B------:R-:W-:Y:S01]  /*0340*/  CS2R R8, SRZ ;  /* 0x0000000000087805 */ /* 0x000fe2000001ff00 */
[----:B------:R-:W-:Y:S01]  /*0350*/  MOV R76, RZ ;  /* 0x000000ff004c7202 */ /* 0x000fe20000000f00 */
[----:B------:R-:W-:Y:S01]  /*0360*/  CS2R R80, SRZ ;  /* 0x0000000000507805 */ /* 0x000fe2000001ff00 */
[----:B------:R-:W-:Y:S01]  /*0370*/  IMAD.MOV.U32 R82, RZ, RZ, RZ ;  /* 0x000000ffff527224 */ /* 0x000fe200078e00ff */
[----:B0-----:R-:W-:-:S04]  /*0380*/  SHF.R.S32.HI R77, RZ, 0x1f, R6 ;  /* 0x0000001fff4d7819 */ /* 0x001fc80000011406 */
[CC--:B------:R-:W-:Y:S02]  /*0390*/  LEA.HI R46, R77.reuse, R6.reuse, RZ, 0x5 ;  /* 0x000000064d2e7211 */ /* 0x0c0fe400078f28ff */
[----:B------:R-:W-:Y:S02]  /*03a0*/  LEA.HI R83, R77, R6, RZ, 0x2 ;  /* 0x000000064d537211 */ /* 0x000fe400078f10ff */
[----:B------:R-:W-:Y:S01]  /*03b0*/  SHF.R.S32.HI R84, RZ, 0x5, R46 ;  /* 0x00000005ff547819 */ /* 0x000fe2000001142e */
[----:B------:R-:W-:Y:S05]  /*03c0*/  @!P1 BRA `(.L_x_508) ;  /* 0x00000ce000009947 */ /* 0x000fea0003800000 */
[C---:B------:R-:W-:Y:S01]  /*03d0*/  IMAD.WIDE R16, R42.reuse, 0x80, RZ ;  /* 0x000000802a107825 */ /* 0x040fe200078e02ff */
[----:B------:R-:W-:Y:S01]  /*03e0*/  MOV R40, c[0x0][0x1c0] ;  /* 0x0000700000287a02 */ /* 0x000fe20000000f00 */
[----:B------:R-:W-:Y:S01]  /*03f0*/  HFMA2.MMA R51, -RZ, RZ, 0, 0 ;  /* 0x00000000ff337435 */ /* 0x000fe200000001ff */
[----:B------:R-:W-:Y:S01]  /*0400*/  @!P2 MOV R39, 0xffffffff ;  /* 0xffffffff0027a802 */ /* 0x000fe20000000f00 */
[----:B------:R-:W-:Y:S01]  /*0410*/  IMAD.WIDE R42, R42, c[0x0][0x224], RZ ;  /* 0x000089002a2a7a25 */ /* 0x000fe200078e02ff */
[----:B------:R-:W-:Y:S01]  /*0420*/  SEL R16, R16, RZ, P0 ;  /* 0x000000ff10107207 */ /* 0x000fe20000000000 */
[----:B------:R-:W-:Y:S01]  /*0430*/  UMOV UR4, 0x2 ;  /* 0x0000000200047882 */ /* 0x000fe20000000000 */
[----:B------:R-:W-:Y:S01]  /*0440*/  SEL R38, R17, RZ, P0 ;  /* 0x000000ff11267207 */ /* 0x000fe20000000000 */
[----:B------:R-:W-:Y:S01]  /*0450*/  IMAD R17, R43, c[0x0][0x1c0], RZ ;  /* 0x000070002b117a24 */ /* 0x000fe200078e02ff */
[----:B------:R-:W-:Y:S01]  /*0460*/  IADD3 R47, P0, R3, R16, RZ ;  /* 0x00000010032f7210 */ /* 0x000fe20007f1e0ff */
[----:B------:R-:W-:Y:S01]  /*0470*/  ULDC.64 UR10, c[0x0][0x3d8] ;  /* 0x0000f600000a7ab9 */ /* 0x000fe20000000a00 */
[----:B------:R-:W-:Y:S01]  /*0480*/  SHF.R.S32.HI R16, RZ, 0x1f, R40 ;  /* 0x0000001fff107819 */ /* 0x000fe20000011428 */
[----:B------:R-:W-:Y:S01]  /*0490*/  IMAD.WIDE R40, R40, c[0x0][0x22c], RZ ;  /* 0x00008b0028287a25 */ /* 0x000fe200078e02ff */
[----:B------:R-:W-:Y:S01]  /*04a0*/  IADD3.X R49, R7, R38, RZ, P0, !PT ;  /* 0x0000002607317210 */ /* 0x000fe200007fe4ff */
[----:B------:R-:W-:Y:S01]  /*04b0*/  USHF.L.U64.HI UR4, UR10, UR4, UR11 ;  /* 0x000000040a047299 */ /* 0x000fe2000801020b */
[----:B------:R-:W-:Y:S01]  /*04c0*/  MOV R85, c[0x0][0x22c] ;  /* 0x00008b0000557a02 */ /* 0x000fe20000000f00 */
[----:B------:R-:W-:Y:S01]  /*04d0*/  IMAD R53, R42, R16, R17 ;  /* 0x000000102a357224 */ /* 0x000fe200078e0211 */
[----:B------:R-:W-:Y:S01]  /*04e0*/  ULDC.64 UR8, c[0x0][0x350] ;  /* 0x0000d40000087ab9 */ /* 0x000fe20000000a00 */
[----:B------:R-:W-:-:S02]  /*04f0*/  IMAD R38, R49, c[0x0][0x1c0], RZ ;  /* 0x0000700031267a24 */ /* 0x000fc400078e02ff */
[----:B------:R-:W-:-:S04]  /*0500*/  IMAD.WIDE.U32 R42, R42, c[0x0][0x1c0], RZ ;  /* 0x000070002a2a7a25 */ /* 0x000fc800078e00ff */
[----:B------:R-:W-:Y:S02]  /*0510*/  IMAD R55, R16, R47, R38 ;  /* 0x0000002f10377224 */ /* 0x000fe400078e0226 */
[----:B------:R-:W-:-:S04]  /*0520*/  IMAD.WIDE.U32 R16, R47, c[0x0][0x1c0], RZ ;  /* 0x000070002f107a25 */ /* 0x000fc800078e00ff */
[----:B------:R-:W-:Y:S01]  /*0530*/  IMAD.IADD R48, R43, 0x1, R53 ;  /* 0x000000012b307824 */ /* 0x000fe200078e0235 */
[----:B------:R-:W-:Y:S01]  /*0540*/  IADD3 R43, R17, R55, RZ ;  /* 0x00000037112b7210 */ /* 0x000fe20007ffe0ff */
[-C--:B------:R-:W-:Y:S01]  /*0550*/  IMAD R50, R41, R39.reuse, RZ ;  /* 0x0000002729327224 */ /* 0x080fe200078e02ff */
[----:B------:R-:W-:Y:S01]  /*0560*/  SHF.R.S32.HI R17, RZ, 0x1f, R85 ;  /* 0x0000001fff117819 */ /* 0x000fe20000011455 */
[----:B------:R-:W-:-:S04]  /*0570*/  IMAD.WIDE.U32 R44, R40, R39, RZ ;  /* 0x00000027282c7225 */ /* 0x000fc800078e00ff */
[----:B------:R-:W-:-:S04]  /*0580*/  IMAD.WIDE.U32 R38, R42, c[0x0][0x22c], RZ ;  /* 0x00008b002a267a25 */ /* 0x000fc800078e00ff */
[----:B------:R-:W-:Y:S02]  /*0590*/  IMAD R51, R40, R51, R50 ;  /* 0x0000003328337224 */ /* 0x000fe400078e0232 */
[----:B------:R-:W-:Y:S02]  /*05a0*/  IMAD R48, R48, c[0x0][0x22c], RZ ;  /* 0x00008b0030307a24 */ /* 0x000fe400078e02ff */
[----:B------:R-:W-:Y:S01]  /*05b0*/  IMAD R50, R43, c[0x0][0x22c], RZ ;  /* 0x00008b002b327a24 */ /* 0x000fe200078e02ff */
[----:B------:R-:W-:Y:S01]  /*05c0*/  SEL R43, R38, R44, !P2 ;  /* 0x0000002c262b7207 */ /* 0x000fe20005000000 */
[----:B------:R-:W-:Y:S01]  /*05d0*/  IMAD R38, R17, R42, R48 ;  /* 0x0000002a11267224 */ /* 0x000fe200078e0230 */
[----:B------:R-:W-:Y:S01]  /*05e0*/  IADD3 R44, R45, R51, RZ ;  /* 0x000000332d2c7210 */ /* 0x000fe20007ffe0ff */
[----:B------:R-:W-:Y:S01]  /*05f0*/  IMAD R53, R17, R16, R50 ;  /* 0x0000001011357224 */ /* 0x000fe200078e0232 */
[----:B------:R-:W-:Y:S01]  /*0600*/  LOP3.LUT R45, R46, 0xffffffe0, RZ, 0xc0, !PT ;  /* 0xffffffe02e2d7812 */ /* 0x000fe200078ec0ff */
[----:B------:R-:W-:Y:S01]  /*0610*/  IMAD.WIDE.U32 R16, R16, c[0x0][0x22c], RZ ;  /* 0x00008b0010107a25 */ /* 0x000fe200078e00ff */
[----:B------:R-:W-:-:S02]  /*0620*/  @!P2 IADD3 R44, R39, R38, RZ ;  /* 0x00000026272ca210 */ /* 0x000fc40007ffe0ff */
[----:B------:R-:W-:Y:S01]  /*0630*/  IADD3 R45, -R45, R6, RZ ;  /* 0x000000062d2d7210 */ /* 0x000fe20007ffe1ff */
[----:B------:R-:W-:Y:S01]  /*0640*/  IMAD R85, R85, c[0x0][0x1c0], RZ ;  /* 0x0000700055557a24 */ /* 0x000fe200078e02ff */
[----:B------:R-:W-:Y:S01]  /*0650*/  IADD3 R17, R17, R53, RZ ;  /* 0x0000003511117210 */ /* 0x000fe20007ffe0ff */
[----:B-1----:R-:W-:Y:S01]  /*0660*/  IMAD R51, R5, c[0x0][0x22c], RZ ;  /* 0x00008b0005337a24 */ /* 0x002fe200078e02ff */
[C---:B------:R-:W-:Y:S01]  /*0670*/  SHF.L.U32 R88, R16.reuse, 0x2, RZ ;  /* 0x0000000210587819 */ /* 0x040fe200000006ff */
[----:B------:R-:W-:Y:S01]  /*0680*/  IMAD.SHL.U32 R53, R85, 0x8, RZ ;  /* 0x0000000855357824 */ /* 0x000fe200078e00ff */
[----:B------:R-:W-:Y:S01]  /*0690*/  SHF.L.U64.HI R89, R16, 0x2, R17 ;  /* 0x0000000210597819 */ /* 0x000fe20000010211 */
[----:B------:R-:W-:Y:S01]  /*06a0*/  IMAD R55, R84, R85, R45 ;  /* 0x0000005554377224 */ /* 0x000fe200078e022d */
[----:B------:R-:W-:Y:S01]  /*06b0*/  IADD3 R38, P0, R51, R43, RZ ;  /* 0x0000002b33267210 */ /* 0x000fe20007f1e0ff */
[----:B------:R-:W-:Y:S01]  /*06c0*/  IMAD R49, R49, R40, RZ ;  /* 0x0000002831317224 */ /* 0x000fe200078e02ff */
[C---:B------:R-:W-:Y:S01]  /*06d0*/  IADD3 R48, R53.reuse, 0x20, R53 ;  /* 0x0000002035307810 */ /* 0x040fe20007ffe035 */
[----:B------:R-:W-:Y:S01]  /*06e0*/  IMAD.WIDE R16, R53, 0x4, R88 ;  /* 0x0000000435107825 */ /* 0x000fe200078e0258 */
[----:B------:R-:W-:-:S02]  /*06f0*/  LEA.HI.X.SX32 R39, R51, R44, 0x1, P0 ;  /* 0x0000002c33277211 */ /* 0x000fc400000f0eff */
[----:B------:R-:W-:Y:S01]  /*0700*/  IADD3 R46, R53, R48, RZ ;  /* 0x00000030352e7210 */ /* 0x000fe20007ffe0ff */
[-C--:B------:R-:W-:Y:S01]  /*0710*/  IMAD R49, R41, R47.reuse, R49 ;  /* 0x0000002f29317224 */ /* 0x080fe200078e0231 */
[----:B------:R-:W-:Y:S01]  /*0720*/  SHF.R.S32.HI R41, RZ, 0x1f, R55 ;  /* 0x0000001fff297819 */ /* 0x000fe20000011437 */
[----:B------:R-:W-:Y:S01]  /*0730*/  IMAD.WIDE.U32 R38, R40, R47, R38 ;  /* 0x0000002f28267225 */ /* 0x000fe200078e0026 */
[----:B------:R-:W-:Y:S02]  /*0740*/  IADD3 R45, R53, R46, RZ ;  /* 0x0000002e352d7210 */ /* 0x000fe40007ffe0ff */
[----:B------:R-:W-:Y:S01]  /*0750*/  SHF.L.U32 R87, R43, 0x2, RZ ;  /* 0x000000022b577819 */ /* 0x000fe200000006ff */
[----:B------:R-:W-:Y:S01]  /*0760*/  IMAD.WIDE R88, R51, 0x4, R88 ;  /* 0x0000000433587825 */ /* 0x000fe200078e0258 */
[----:B------:R-:W-:Y:S02]  /*0770*/  IADD3 R38, P0, R55, R38, RZ ;  /* 0x0000002637267210 */ /* 0x000fe40007f1e0ff */
[----:B------:R-:W-:Y:S01]  /*0780*/  IADD3 R42, R53, R45, RZ ;  /* 0x0000002d352a7210 */ /* 0x000fe20007ffe0ff */
[----:B------:R-:W-:Y:S01]  /*0790*/  IMAD.WIDE R16, R51, 0x4, R16 ;  /* 0x0000000433107825 */ /* 0x000fe200078e0210 */
[----:B------:R-:W-:-:S02]  /*07a0*/  IADD3.X R41, R41, R39, R49, P0, !PT ;  /* 0x0000002729297210 */ /* 0x000fc400007fe431 */
[----:B------:R-:W-:Y:S01]  /*07b0*/  IADD3 R40, R53, R42, RZ ;  /* 0x0000002a35287210 */ /* 0x000fe20007ffe0ff */
[----:B------:R-:W-:Y:S01]  /*07c0*/  IMAD.WIDE R88, R55, 0x4, R88 ;  /* 0x0000000437587825 */ /* 0x000fe200078e0258 */
[C---:B------:R-:W-:Y:S02]  /*07d0*/  SHF.L.U64.HI R51, R38.reuse, 0x2, R41 ;  /* 0x0000000226337819 */ /* 0x040fe40000010229 */
[----:B------:R-:W-:Y:S01]  /*07e0*/  IADD3 R39, R53, R40, RZ ;  /* 0x0000002835277210 */ /* 0x000fe20007ffe0ff */
[----:B------:R-:W-:Y:S01]  /*07f0*/  IMAD.SHL.U32 R50, R38, 0x4, RZ ;  /* 0x0000000426327824 */ /* 0x000fe200078e00ff */
[----:B------:R-:W-:Y:S01]  /*0800*/  IADD3 R86, P1, R88, R87, RZ ;  /* 0x0000005758567210 */ /* 0x000fe20007f3e0ff */
[----:B------:R-:W-:Y:S01]  /*0810*/  IMAD.WIDE R16, R55, 0x4, R16 ;  /* 0x0000000437107825 */ /* 0x000fe200078e0210 */
[----:B------:R-:W-:-:S03]  /*0820*/  SHF.L.U64.HI R55, R43, 0x2, R44 ;  /* 0x000000022b377819 */ /* 0x000fc6000001022c */
[--C-:B------:R-:W-:Y:S01]  /*0830*/  IMAD.WIDE R38, R39, 0x4, R50.reuse ;  /* 0x0000000427267825 */ /* 0x100fe200078e0232 */
[----:B------:R-:W-:Y:S02]  /*0840*/  IADD3 R87, P0, R16, R87, RZ ;  /* 0x0000005710577210 */ /* 0x000fe40007f1e0ff */
[-C--:B------:R-:W-:Y:S01]  /*0850*/  IADD3.X R88, R89, R55.reuse, RZ, P1, !PT ;  /* 0x0000003759587210 */ /* 0x080fe20000ffe4ff */
[--C-:B------:R-:W-:Y:S01]  /*0860*/  IMAD.WIDE R40, R40, 0x4, R50.reuse ;  /* 0x0000000428287825 */ /* 0x100fe200078e0232 */
[----:B------:R-:W-:Y:S02]  /*0870*/  IADD3.X R89, R17, R55, RZ, P0, !PT ;  /* 0x0000003711597210 */ /* 0x000fe400007fe4ff */
[----:B------:R-:W-:Y:S01]  /*0880*/  CS2R R16, SRZ ;  /* 0x0000000000107805 */ /* 0x000fe2000001ff00 */
[----:B------:R-:W-:-:S04]  /*0890*/  IMAD.WIDE R42, R42, 0x4, R50 ;  /* 0x000000042a2a7825 */ /* 0x000fc800078e0232 */
[----:B------:R-:W-:-:S04]  /*08a0*/  IMAD.WIDE R44, R45, 0x4, R50 ;  /* 0x000000042d2c7825 */ /* 0x000fc800078e0232 */
[----:B------:R-:W-:-:S04]  /*08b0*/  IMAD.WIDE R46, R46, 0x4, R50 ;  /* 0x000000042e2e7825 */ /* 0x000fc800078e0232 */
[----:B------:R-:W-:-:S04]  /*08c0*/  IMAD.WIDE R48, R48, 0x4, R50 ;  /* 0x0000000430307825 */ /* 0x000fc800078e0232 */
[----:B------:R-:W-:-:S06]  /*08d0*/  IMAD.WIDE R50, R85, 0x20, R50 ;  /* 0x0000002055327825 */ /* 0x000fcc00078e0232 */
[----:B------:R-:W-:-:S05]  /*08e0*/  IMAD.WIDE R50, R53, 0x4, R50 ;  /* 0x0000000435327825 */ /* 0x000fca00078e0232 */
.L_x_509:
[----:B------:R-:W-:-:S04]  /*08f0*/  IADD3 R52, P0, R50, UR8, RZ ;  /* 0x0000000832347c10 */ /* 0x000fc8000ff1e0ff */
[----:B------:R-:W-:-:S05]  /*0900*/  IADD3.X R53, R51, UR9, RZ, P0, !PT ;  /* 0x0000000933357c10 */ /* 0x000fca00087fe4ff */
[C---:B------:R-:W-:Y:S01]  /*0910*/  IMAD.WIDE R54, R85.reuse, 0x20, R52 ;  /* 0x0000002055367825 */ /* 0x040fe200078e0234 */
[----:B------:R-:W-:Y:S01]  /*0920*/  IADD3 R92, P0, R86, UR8, RZ ;  /* 0x00000008565c7c10 */ /* 0x000fe2000ff1e0ff */
[----:B------:R0:W2:Y:S04]  /*0930*/  LDG.E R53, [R52.64] ;  /* 0x0000000634357981 */ /* 0x0000a8000c1e1900 */
[----:B------:R-:W-:Y:S02]  /*0940*/  IMAD.WIDE R56, R85, 0x20, R54 ;  /* 0x0000002055387825 */ /* 0x000fe400078e0236 */
[----:B------:R1:W3:Y:S01]  /*0950*/  LDG.E R54, [R54.64] ;  /* 0x0000000636367981 */ /* 0x0002e2000c1e1900 */
[----:B------:R-:W-:-:S03]  /*0960*/  IADD3.X R93, R88, UR9, RZ, P0, !PT ;  /* 0x00000009585d7c10 */ /* 0x000fc600087fe4ff */
[C---:B------:R-:W-:Y:S02]  /*0970*/  IMAD.WIDE R58, R85.reuse, 0x20, R56 ;  /* 0x00000020553a7825 */ /* 0x040fe400078e0238 */
[----:B------:R4:W5:Y:S04]  /*0980*/  LDG.E R57, [R56.64] ;  /* 0x0000000638397981 */ /* 0x000968000c1e1900 */
[----:B------:R4:W5:Y:S01]  /*0990*/  LDG.E R91, [R58.64] ;  /* 0x000000063a5b7981 */ /* 0x000962000c1e1900 */
[----:B------:R-:W-:Y:S01]  /*09a0*/  IMAD.WIDE R60, R85, 0x20, R58 ;  /* 0x00000020553c7825 */ /* 0x000fe200078e023a */
[----:B0-----:R-:W-:Y:S02]  /*09b0*/  IADD3 R52, P0, R87, UR8, RZ ;  /* 0x0000000857347c10 */ /* 0x001fe4000ff1e0ff */
[----:B-1----:R-:W5:Y:S04]  /*09c0*/  LDG.E R55, [R92.64+0x80] ;  /* 0x000080065c377981 */ /* 0x002f68000c1e1900 */
[----:B----4-:R0:W4:Y:S04]  /*09d0*/  LDG.E R56, [R92.64+0x180] ;  /* 0x000180065c387981 */ /* 0x010128000c1e1900 */
[----:B------:R0:W4:Y:S01]  /*09e0*/  LDG.E R59, [R92.64] ;  /* 0x000000065c3b7981 */ /* 0x000122000c1e1900 */
[----:B------:R-:W-:-:S03]  /*09f0*/  IMAD.WIDE R62, R85, 0x20, R60 ;  /* 0x00000020553e7825 */ /* 0x000fc600078e023c */
[----:B------:R1:W4:Y:S04]  /*0a00*/  LDG.E R60, [R60.64] ;  /* 0x000000063c3c7981 */ /* 0x000328000c1e1900 */
[----:B------:R0:W4:Y:S04]  /*0a10*/  LDG.E R63, [R62.64] ;  /* 0x000000063e3f7981 */ /* 0x000128000c1e1900 */
[----:B------:R0:W4:Y:S04]  /*0a20*/  LDG.E R58, [R92.64+0x100] ;  /* 0x000100065c3a7981 */ /* 0x000128000c1e1900 */
[----:B-1----:R1:W4:Y:S01]  /*0a30*/  LDG.E R61, [R92.64+0x280] ;  /* 0x000280065c3d7981 */ /* 0x002322000c1e1900 */
[----:B---3--:R-:W-:-:S03]  /*0a40*/  FADD.FTZ R79, R54, R79 ;  /* 0x0000004f364f7221 */ /* 0x008fc60000010000 */
[----:B------:R1:W3:Y:S01]  /*0a50*/  LDG.E R54, [R92.64+0x200] ;  /* 0x000200065c367981 */ /* 0x0002e2000c1e1900 */
[----:B--2---:R-:W-:Y:S01]  /*0a60*/  FADD.FTZ R80, R53, R80 ;  /* 0x0000005035507221 */ /* 0x004fe20000010000 */
[----:B------:R-:W-:Y:S01]  /*0a70*/  IADD3.X R53, R89, UR9, RZ, P0, !PT ;  /* 0x0000000959357c10 */ /* 0x000fe200087fe4ff */
[----:B-----5:R-:W-:-:S04]  /*0a80*/  FADD.FTZ R78, R57, R78 ;  /* 0x0000004e394e7221 */ /* 0x020fc80000010000 */
[----:B0-----:R0:W2:Y:S04]  /*0a90*/  LDG.E R62, [R52.64] ;  /* 0x00000006343e7981 */ /* 0x0010a8000c1e1900 */
[----:B------:R0:W5:Y:S01]  /*0aa0*/  LDG.E R57, [R52.64+0x200] ;  /* 0x0002000634397981 */ /* 0x000162000c1e1900 */
[----:B------:R-:W-:Y:S02]  /*0ab0*/  FADD.FTZ R76, R91, R76 ;  /* 0x0000004c5b4c7221 */ /* 0x000fe40000010000 */
[----:B------:R-:W-:Y:S01]  /*0ac0*/  FADD.FTZ R73, R55, R73 ;  /* 0x0000004937497221 */ /* 0x000fe20000010000 */
[----:B------:R0:W5:Y:S04]  /*0ad0*/  LDG.E R91, [R52.64+0x80] ;  /* 0x00008006345b7981 */ /* 0x000168000c1e1900 */
[----:B-1----:R0:W5:Y:S01]  /*0ae0*/  LDG.E R93, [R52.64+0x280] ;  /* 0x00028006345d7981 */ /* 0x002162000c1e1900 */
[----:B----4-:R-:W-:-:S03]  /*0af0*/  FADD.FTZ R82, R59, R82 ;  /* 0x000000523b527221 */ /* 0x010fc60000010000 */
[----:B------:R0:W4:Y:S01]  /*0b00*/  LDG.E R59, [R52.64+0x180] ;  /* 0x00018006343b7981 */ /* 0x000122000c1e1900 */
[----:B------:R-:W-:-:S03]  /*0b10*/  FADD.FTZ R74, R63, R74 ;  /* 0x0000004a3f4a7221 */ /* 0x000fc60000010000 */
[----:B------:R0:W4:Y:S01]  /*0b20*/  LDG.E R63, [R52.64+0x100] ;  /* 0x00010006343f7981 */ /* 0x000122000c1e1900 */
[----:B------:R-:W-:Y:S02]  /*0b30*/  FADD.FTZ R75, R60, R75 ;  /* 0x0000004b3c4b7221 */ /* 0x000fe40000010000 */
[----:B------:R-:W-:Y:S02]  /*0b40*/  FADD.FTZ R65, R58, R65 ;  /* 0x000000413a417221 */ /* 0x000fe40000010000 */
[----:B------:R-:W-:Y:S02]  /*0b50*/  FADD.FTZ R31, R56, R31 ;  /* 0x0000001f381f7221 */ /* 0x000fe40000010000 */
[----:B------:R-:W-:Y:S02]  /*0b60*/  FADD.FTZ R15, R61, R15 ;  /* 0x0000000f3d0f7221 */ /* 0x000fe40000010000 */
[----:B---3--:R-:W-:Y:S01]  /*0b70*/  FADD.FTZ R23, R54, R23 ;  /* 0x0000001736177221 */ /* 0x008fe20000010000 */
[----:B------:R-:W-:-:S04]  /*0b80*/  IADD3 R54, P0, R48, UR8, RZ ;  /* 0x0000000830367c10 */ /* 0x000fc8000ff1e0ff */
[----:B------:R-:W-:Y:S02]  /*0b90*/  IADD3.X R55, R49, UR9, RZ, P0, !PT ;  /* 0x0000000931377c10 */ /* 0x000fe400087fe4ff */
[----:B0-----:R-:W-:Y:S01]  /*0ba0*/  IADD3 R52, P0, R46, UR8, RZ ;  /* 0x000000082e347c10 */ /* 0x001fe2000ff1e0ff */
[----:B--2---:R-:W-:Y:S02]  /*0bb0*/  FADD.FTZ R81, R62, R81 ;  /* 0x000000513e517221 */ /* 0x004fe40000010000 */
[----:B------:R0:W2:Y:S01]  /*0bc0*/  LDG.E R62, [R54.64] ;  /* 0x00000006363e7981 */ /* 0x0000a2000c1e1900 */
[----:B------:R-:W-:Y:S01]  /*0bd0*/  IADD3.X R53, R47, UR9, RZ, P0, !PT ;  /* 0x000000092f357c10 */ /* 0x000fe200087fe4ff */
[----:B-----5:R-:W-:Y:S02]  /*0be0*/  FADD.FTZ R22, R57, R22 ;  /* 0x0000001639167221 */ /* 0x020fe40000010000 */
[----:B------:R0:W3:Y:S04]  /*0bf0*/  LDG.E R60, [R54.64+0x80] ;  /* 0x00008006363c7981 */ /* 0x0000e8000c1e1900 */
[----:B------:R0:W5:Y:S04]  /*0c00*/  LDG.E R58, [R54.64+0x100] ;  /* 0x00010006363a7981 */ /* 0x000168000c1e1900 */
[----:B------:R0:W5:Y:S01]  /*0c10*/  LDG.E R56, [R54.64+0x180] ;  /* 0x0001800636387981 */ /* 0x000162000c1e1900 */
[----:B----4-:R-:W-:-:S03]  /*0c20*/  FADD.FTZ R30, R59, R30 ;  /* 0x0000001e3b1e7221 */ /* 0x010fc60000010000 */
[----:B------:R0:W4:Y:S04]  /*0c30*/  LDG.E R92, [R54.64+0x200] ;  /* 0x00020006365c7981 */ /* 0x000128000c1e1900 */
[----:B------:R1:W4:Y:S04]  /*0c40*/  LDG.E R61, [R52.64+0x80] ;  /* 0x00008006343d7981 */ /* 0x000328000c1e1900 */
[----:B------:R1:W4:Y:S04]  /*0c50*/  LDG.E R59, [R52.64+0x100] ;  /* 0x00010006343b7981 */ /* 0x000328000c1e1900 */
[----:B------:R1:W4:Y:S01]  /*0c60*/  LDG.E R57, [R52.64+0x180] ;  /* 0x0001800634397981 */ /* 0x000322000c1e1900 */
[----:B0-----:R-:W-:Y:S01]  /*0c70*/  IADD3 R54, P0, R44, UR8, RZ ;  /* 0x000000082c367c10 */ /* 0x001fe2000ff1e0ff */
[----:B------:R-:W-:-:S02]  /*0c80*/  FADD.FTZ R72, R91, R72 ;  /* 0x000000485b487221 */ /* 0x000fc40000010000 */
[----:B------:R-:W-:Y:S01]  /*0c90*/  FADD.FTZ R64, R63, R64 ;  /* 0x000000403f407221 */ /* 0x000fe20000010000 */
[----:B------:R1:W4:Y:S01]  /*0ca0*/  LDG.E R91, [R52.64+0x200] ;  /* 0x00020006345b7981 */ /* 0x000322000c1e1900 */
[----:B------:R-:W-:-:S03]  /*0cb0*/  IADD3.X R55, R45, UR9, RZ, P0, !PT ;  /* 0x000000092d377c10 */ /* 0x000fc600087fe4ff */
[----:B------:R1:W4:Y:S02]  /*0cc0*/  LDG.E R63, [R52.64] ;  /* 0x00000006343f7981 */ /* 0x000324000c1e1900 */
[----:B-1----:R-:W-:-:S04]  /*0cd0*/  IADD3 R52, P0, R42, UR8, RZ ;  /* 0x000000082a347c10 */ /* 0x002fc8000ff1e0ff */
[----:B------:R-:W-:Y:S01]  /*0ce0*/  IADD3.X R53, R43, UR9, RZ, P0, !PT ;  /* 0x000000092b357c10 */ /* 0x000fe200087fe4ff */
[----:B--2---:R-:W-:Y:S02]  /*0cf0*/  FADD.FTZ R71, R62, R71 ;  /* 0x000000473e477221 */ /* 0x004fe40000010000 */
[----:B------:R0:W2:Y:S01]  /*0d00*/  LDG.E R62, [R54.64] ;  /* 0x00000006363e7981 */ /* 0x0000a2000c1e1900 */
[----:B---3--:R-:W-:-:S03]  /*0d10*/  FADD.FTZ R37, R60, R37 ;  /* 0x000000253c257221 */ /* 0x008fc60000010000 */
[----:B------:R0:W3:Y:S01]  /*0d20*/  LDG.E R60, [R54.64+0x80] ;  /* 0x00008006363c7981 */ /* 0x0000e2000c1e1900 */
[----:B-----5:R-:W-:-:S03]  /*0d30*/  FADD.FTZ R29, R58, R29 ;  /* 0x0000001d3a1d7221 */ /* 0x020fc60000010000 */
[----:B------:R0:W5:Y:S01]  /*0d40*/  LDG.E R58, [R54.64+0x100] ;  /* 0x00010006363a7981 */ /* 0x000162000c1e1900 */
[----:B------:R-:W-:-:S03]  /*0d50*/  FADD.FTZ R21, R56, R21 ;  /* 0x0000001538157221 */ /* 0x000fc60000010000 */
[----:B------:R0:W5:Y:S01]  /*0d60*/  LDG.E R56, [R54.64+0x180] ;  /* 0x0001800636387981 */ /* 0x000162000c1e1900 */
[----:B----4-:R-:W-:-:S03]  /*0d70*/  FADD.FTZ R13, R92, R13 ;  /* 0x0000000d5c0d7221 */ /* 0x010fc60000010000 */
[----:B------:R0:W4:Y:S01]  /*0d80*/  LDG.E R92, [R54.64+0x200] ;  /* 0x00020006365c7981 */ /* 0x000122000c1e1900 */
[----:B------:R-:W-:-:S03]  /*0d90*/  FADD.FTZ R36, R61, R36 ;  /* 0x000000243d247221 */ /* 0x000fc60000010000 */
[----:B------:R1:W4:Y:S01]  /*0da0*/  LDG.E R61, [R52.64+0x80] ;  /* 0x00008006343d7981 */ /* 0x000322000c1e1900 */
[----:B------:R-:W-:-:S03]  /*0db0*/  FADD.FTZ R28, R59, R28 ;  /* 0x0000001c3b1c7221 */ /* 0x000fc60000010000 */
[----:B------:R1:W4:Y:S01]  /*0dc0*/  LDG.E R59, [R52.64+0x100] ;  /* 0x00010006343b7981 */ /* 0x000322000c1e1900 */
[----:B------:R-:W-:-:S03]  /*0dd0*/  FADD.FTZ R20, R57, R20 ;  /* 0x0000001439147221 */ /* 0x000fc60000010000 */
[----:B------:R1:W4:Y:S01]  /*0de0*/  LDG.E R57, [R52.64+0x180] ;  /* 0x0001800634397981 */ /* 0x000322000c1e1900 */
[----:B0-----:R-:W-:Y:S01]  /*0df0*/  IADD3 R54, P0, R40, UR8, RZ ;  /* 0x0000000828367c10 */ /* 0x001fe2000ff1e0ff */
[----:B------:R-:W-:Y:S02]  /*0e00*/  FADD.FTZ R12, R91, R12 ;  /* 0x0000000c5b0c7221 */ /* 0x000fe40000010000 */
[----:B------:R1:W4:Y:S01]  /*0e10*/  LDG.E R91, [R52.64+0x200] ;  /* 0x00020006345b7981 */ /* 0x000322000c1e1900 */
[----:B------:R-:W-:Y:S01]  /*0e20*/  IADD3.X R55, R41, UR9, RZ, P0, !PT ;  /* 0x0000000929377c10 */ /* 0x000fe200087fe4ff */
[----:B------:R-:W-:Y:S02]  /*0e30*/  FADD.FTZ R70, R63, R70 ;  /* 0x000000463f467221 */ /* 0x000fe40000010000 */
[----:B------:R1:W4:Y:S01]  /*0e40*/  LDG.E R63, [R52.64] ;  /* 0x00000006343f7981 */ /* 0x000322000c1e1900 */
[----:B------:R-:W-:-:S03]  /*0e50*/  FADD.FTZ R14, R93, R14 ;  /* 0x0000000e5d0e7221 */ /* 0x000fc60000010000 */
[----:B------:R0:W4:Y:S01]  /*0e60*/  LDG.E R93, [R54.64] ;  /* 0x00000006365d7981 */ /* 0x000122000c1e1900 */
[----:B-1----:R-:W-:-:S04]  /*0e70*/  IADD3 R52, P0, R38, UR8, RZ ;  /* 0x0000000826347c10 */ /* 0x002fc8000ff1e0ff */
[----:B------:R-:W-:Y:S01]  /*0e80*/  IADD3.X R53, R39, UR9, RZ, P0, !PT ;  /* 0x0000000927357c10 */ /* 0x000fe200087fe4ff */
[----:B--2---:R-:W-:Y:S02]  /*0e90*/  FADD.FTZ R69, R62, R69 ;  /* 0x000000453e457221 */ /* 0x004fe40000010000 */
[----:B------:R0:W2:Y:S01]  /*0ea0*/  LDG.E R62, [R54.64+0x200] ;  /* 0x00020006363e7981 */ /* 0x0000a2000c1e1900 */
[----:B---3--:R-:W-:-:S03]  /*0eb0*/  FADD.FTZ R35, R60, R35 ;  /* 0x000000233c237221 */ /* 0x008fc60000010000 */
[----:B------:R0:W3:Y:S01]  /*0ec0*/  LDG.E R60, [R54.64+0x80] ;  /* 0x00008006363c7981 */ /* 0x0000e2000c1e1900 */
[----:B-----5:R-:W-:-:S03]  /*0ed0*/  FADD.FTZ R27, R58, R27 ;  /* 0x0000001b3a1b7221 */ /* 0x020fc60000010000 */
[----:B------:R0:W5:Y:S01]  /*0ee0*/  LDG.E R58, [R54.64+0x100] ;  /* 0x00010006363a7981 */ /* 0x000162000c1e1900 */
[----:B------:R-:W-:-:S03]  /*0ef0*/  FADD.FTZ R19, R56, R19 ;  /* 0x0000001338137221 */ /* 0x000fc60000010000 */
[----:B------:R0:W5:Y:S01]  /*0f00*/  LDG.E R56, [R54.64+0x180] ;  /* 0x0001800636387981 */ /* 0x000162000c1e1900 */
[----:B----4-:R-:W-:-:S03]  /*0f10*/  FADD.FTZ R11, R92, R11 ;  /* 0x0000000b5c0b7221 */ /* 0x010fc60000010000 */
[----:B------:R-:W4:Y:S01]  /*0f20*/  LDG.E R92, [R52.64] ;  /* 0x00000006345c7981 */ /* 0x000f22000c1e1900 */
[----:B------:R-:W-:-:S03]  /*0f30*/  FADD.FTZ R68, R61, R68 ;  /* 0x000000443d447221 */ /* 0x000fc60000010000 */
[----:B------:R-:W4:Y:S01]  /*0f40*/  LDG.E R61, [R52.64+0x200] ;  /* 0x00020006343d7981 */ /* 0x000f22000c1e1900 */
[----:B------:R-:W-:-:S03]  /*0f50*/  FADD.FTZ R34, R59, R34 ;  /* 0x000000223b227221 */ /* 0x000fc60000010000 */
[----:B------:R-:W4:Y:S01]  /*0f60*/  LDG.E R59, [R52.64+0x100] ;  /* 0x00010006343b7981 */ /* 0x000f22000c1e1900 */
[----:B------:R-:W-:-:S03]  /*0f70*/  FADD.FTZ R26, R57, R26 ;  /* 0x0000001a391a7221 */ /* 0x000fc60000010000 */
[----:B------:R-:W4:Y:S04]  /*0f80*/  LDG.E R57, [R52.64+0x80] ;  /* 0x0000800634397981 */ /* 0x000f28000c1e1900 */
[----:B0-----:R-:W4:Y:S01]  /*0f90*/  LDG.E R55, [R52.64+0x180] ;  /* 0x0001800634377981 */ /* 0x001f22000c1e1900 */
[----:B------:R-:W-:-:S04]  /*0fa0*/  IADD3 R17, R17, 0x1, RZ ;  /* 0x0000000111117810 */ /* 0x000fc80007ffe0ff */
[----:B------:R-:W-:Y:S01]  /*0fb0*/  ISETP.GE.AND P0, PT, R17, c[0x0][0x3e0], PT ;  /* 0x0000f80011007a0c */ /* 0x000fe20003f06270 */
[----:B------:R-:W-:Y:S01]  /*0fc0*/  ULEA UR8, UP0, UR10, UR8, 0x2 ;  /* 0x000000080a087291 */ /* 0x000fe2000f80103f */
[----:B------:R-:W-:-:S03]  /*0fd0*/  FADD.FTZ R10, R63, R10 ;  /* 0x0000000a3f0a7221 */ /* 0x000fc60000010000 */
[----:B------:R-:W-:Y:S01]  /*0fe0*/  UIADD3.X UR9, UR9, UR4, URZ, UP0, !UPT ;  /* 0x0000000409097290 */ /* 0x000fe200087fe43f */
[----:B------:R-:W-:Y:S02]  /*0ff0*/  FADD.FTZ R18, R91, R18 ;  /* 0x000000125b127221 */ /* 0x000fe40000010000 */
[----:B------:R-:W-:Y:S02]  /*1000*/  FADD.FTZ R90, R93, R90 ;  /* 0x0000005a5d5a7221 */ /* 0x000fe40000010000 */
[----:B--2---:R-:W-:Y:S02]  /*1010*/  FADD.FTZ R8, R62, R8 ;  /* 0x000000083e087221 */ /* 0x004fe40000010000 */
[----:B---3--:R-:W-:Y:S02]  /*1020*/  FADD.FTZ R67, R60, R67 ;  /* 0x000000433c437221 */ /* 0x008fe40000010000 */
[----:B-----5:R-:W-:Y:S02]  /*1030*/  FADD.FTZ R33, R58, R33 ;  /* 0x000000213a217221 */ /* 0x020fe40000010000 */
[----:B------:R-:W-:-:S02]  /*1040*/  FADD.FTZ R25, R56, R25 ;  /* 0x0000001938197221 */ /* 0x000fc40000010000 */
[----:B----4-:R-:W-:Y:S02]  /*1050*/  FADD.FTZ R9, R92, R9 ;  /* 0x000000095c097221 */ /* 0x010fe40000010000 */
[----:B------:R-:W-:Y:S02]  /*1060*/  FADD.FTZ R16, R61, R16 ;  /* 0x000000103d107221 */ /* 0x000fe40000010000 */
[----:B------:R-:W-:Y:S02]  /*1070*/  FADD.FTZ R32, R59, R32 ;  /* 0x000000203b207221 */ /* 0x000fe40000010000 */
[----:B------:R-:W-:Y:S02]  /*1080*/  FADD.FTZ R66, R57, R66 ;  /* 0x0000004239427221 */ /* 0x000fe40000010000 */
[----:B------:R-:W-:Y:S01]  /*1090*/  FADD.FTZ R24, R55, R24 ;  /* 0x0000001837187221 */ /* 0x000fe20000010000 */
[----:B------:R-:W-:Y:S05]  /*10a0*/  @!P0 BRA `(.L_x_509) ;  /* 0xfffff84000008947 */ /* 0x000fea000383ffff */
.L_x_508:
[--C-:B------:R-:W-:Y:S01]  /*10b0*/  SHF.R.S32.HI R40, RZ, 0x2, R83.reuse ;  /* 0x00000002ff287819 */ /* 0x100fe20000011453 */
[----:B------:R-:W-:Y:S01]  /*10c0*/  FMUL.FTZ R46, R71, c[0x0][0x2e0] ;  /* 0x0000b800472e7a20 */ /* 0x000fe20000410000 */
[----:B------:R-:W-:Y:S01]  /*10d0*/  SHF.R.S32.HI R39, RZ, 0x1f, R83 ;  /* 0x0000001fff277819 */ /* 0x000fe20000011453 */
[----:B------:R-:W-:Y:S01]  /*10e0*/  FMUL.FTZ R47, R70, c[0x0][0x2e0] ;  /* 0x0000b800462f7a20 */ /* 0x000fe20000410000 */
[----:B------:R-:W-:Y:S01]  /*10f0*/  LEA.HI R17, R77, R6, RZ, 0x3 ;  /* 0x000000064d117211 */ /* 0x000fe200078f18ff */
[----:B------:R-:W-:Y:S01]  /*1100*/  FMUL.FTZ R69, R69, c[0x0][0x2e0] ;  /* 0x0000b80045457a20 */ /* 0x000fe20000410000 */
[----:B------:R-:W-:Y:S01]  /*1110*/  LEA.HI R39, R39, R40, RZ, 0x3 ;  /* 0x0000002827277211 */ /* 0x000fe200078f18ff */
[----:B------:R-:W-:Y:S01]  /*1120*/  FMUL.FTZ R10, R10, c[0x0][0x2e0] ;  /* 0x0000b8000a0a7a20 */ /* 0x000fe20000410000 */
[----:B------:R-:W-:Y:S01]  /*1130*/  F2FP.PACK_AB R46, R47, R46 ;  /* 0x0000002e2f2e723e */ /* 0x000fe200000000ff */
[----:B------:R-:W-:Y:S01]  /*1140*/  FMUL.FTZ R47, R9, c[0x0][0x2e0] ;  /* 0x0000b800092f7a20 */ /* 0x000fe20000410000 */
[----:B------:R-:W-:Y:S01]  /*1150*/  LOP3.LUT R39, R39, 0xfffffff8, RZ, 0xc0, !PT ;  /* 0xfffffff827277812 */ /* 0x000fe200078ec0ff */
[----:B------:R-:W-:Y:S01]  /*1160*/  FMUL.FTZ R29, R29, c[0x0][0x2e0] ;  /* 0x0000b8001d1d7a20 */ /* 0x000fe20000410000 */
[----:B------:R-:W-:Y:S01]  /*1170*/  F2FP.PACK_AB R9, R10, R69 ;  /* 0x000000450a09723e */ /* 0x000fe200000000ff */
[----:B------:R-:W-:Y:S01]  /*1180*/  FMUL.FTZ R10, R28, c[0x0][0x2e0] ;  /* 0x0000b8001c0a7a20 */ /* 0x000fe20000410000 */
[----:B------:R-:W-:Y:S01]  /*1190*/  LEA.HI R77, R77, R6, RZ, 0x6 ;  /* 0x000000064d4d7211 */ /* 0x000fe200078f30ff */
[----:B------:R-:W-:Y:S01]  /*11a0*/  FMUL.FTZ R19, R19, c[0x0][0x2e0] ;  /* 0x0000b80013137a20 */ /* 0x000fe20000410000 */
[----:B------:R-:W-:Y:S01]  /*11b0*/  IADD3 R40, R40, -R39, RZ ;  /* 0x8000002728287210 */ /* 0x000fe20007ffe0ff */
[----:B------:R-:W-:Y:S01]  /*11c0*/  FMUL.FTZ R26, R26, c[0x0][0x2e0] ;  /* 0x0000b8001a1a7a20 */ /* 0x000fe20000410000 */
[----:B------:R-:W-:Y:S01]  /*11d0*/  F2FP.PACK_AB R29, R10, R29 ;  /* 0x0000001d0a1d723e */ /* 0x000fe200000000ff */
[----:B------:R-:W-:Y:S01]  /*11e0*/  FMUL.FTZ R23, R23, c[0x0][0x2e0] ;  /* 0x0000b80017177a20 */ /* 0x000fe20000410000 */
[----:B------:R-:W-:Y:S01]  /*11f0*/  SHF.R.S32.HI R77, RZ, 0x6, R77 ;  /* 0x00000006ff4d7819 */ /* 0x000fe2000001144d */
[----:B------:R-:W-:Y:S01]  /*1200*/  FMUL.FTZ R22, R22, c[0x0][0x2e0] ;  /* 0x0000b80016167a20 */ /* 0x000fe20000410000 */
[----:B------:R-:W-:Y:S01]  /*1210*/  SHF.L.U32 R10, R40, 0x6, RZ ;  /* 0x00000006280a7819 */ /* 0x000fe200000006ff */
[----:B------:R-:W-:Y:S01]  /*1220*/  FMUL.FTZ R21, R21, c[0x0][0x2e0] ;  /* 0x0000b80015157a20 */ /* 0x000fe20000410000 */
[----:B------:R-:W-:Y:S01]  /*1230*/  LEA.HI R38, R84, R84, RZ, 0x1 ;  /* 0x0000005454267211 */ /* 0x000fe200078f08ff */
[----:B------:R-:W-:Y:S01]  /*1240*/  FMUL.FTZ R20, R20, c[0x0][0x2e0] ;  /* 0x0000b80014147a20 */ /* 0x000fe20000410000 */
[----:B------:R-:W-:Y:S01]  /*1250*/  LOP3.LUT R83, R83, 0x3ffffffc, RZ, 0xc0, !PT ;  /* 0x3ffffffc53537812 */ /* 0x000fe200078ec0ff */
[----:B------:R-:W-:Y:S01]  /*1260*/  FMUL.FTZ R15, R15, c[0x0][0x2e0] ;  /* 0x0000b8000f0f7a20 */ /* 0x000fe20000410000 */
[----:B------:R-:W-:Y:S01]  /*1270*/  LOP3.LUT R41, R17, 0x1ffffff8, RZ, 0xc0, !PT ;  /* 0x1ffffff811297812 */ /* 0x000fe200078ec0ff */
[----:B------:R-:W-:Y:S01]  /*1280*/  FMUL.FTZ R14, R14, c[0x0][0x2e0] ;  /* 0x0000b8000e0e7a20 */ /* 0x000fe20000410000 */
[----:B------:R-:W-:Y:S01]  /*1290*/  F2FP.PACK_AB R26, R26, R19 ;  /* 0x000000131a1a723e */ /* 0x000fe200000000ff */
[----:B------:R-:W-:Y:S01]  /*12a0*/  FMUL.FTZ R31, R31, c[0x0][0x2e0] ;  /* 0x0000b8001f1f7a20 */ /* 0x000fe20000410000 */
[----:B------:R-:W-:Y:S01]  /*12b0*/  SHF.L.U32 R19, R77, 0x3, RZ ;  /* 0x000000034d137819 */ /* 0x000fe200000006ff */
[----:B------:R-:W-:Y:S01]  /*12c0*/  FMUL.FTZ R30, R30, c[0x0][0x2e0] ;  /* 0x0000b8001e1e7a20 */ /* 0x000fe20000410000 */
[----:B------:R-:W-:Y:S01]  /*12d0*/  LOP3.LUT R10, R10, 0x1c0, RZ, 0xc0, !PT ;  /* 0x000001c00a0a7812 */ /* 0x000fe200078ec0ff */
[----:B------:R-:W-:Y:S01]  /*12e0*/  FMUL.FTZ R82, R82, c[0x0][0x2e0] ;  /* 0x0000b80052527a20 */ /* 0x000fe20000410000 */
[----:B------:R-:W-:Y:S01]  /*12f0*/  LOP3.LUT R43, R38, 0x1ffffe, RZ, 0xc0, !PT ;  /* 0x001ffffe262b7812 */ /* 0x000fe200078ec0ff */
[----:B------:R-:W-:Y:S01]  /*1300*/  FMUL.FTZ R81, R81, c[0x0][0x2e0] ;  /* 0x0000b80051517a20 */ /* 0x000fe20000410000 */
[----:B------:R-:W-:Y:S01]  /*1310*/  IADD3 R38, -R41, R6, RZ ;  /* 0x0000000629267210 */ /* 0x000fe20007ffe1ff */
[----:B------:R-:W-:Y:S01]  /*1320*/  IMAD.IADD R6, R6, 0x1, -R83 ;  /* 0x0000000106067824 */ /* 0x000fe200078e0a53 */
[----:B------:R-:W-:Y:S01]  /*1330*/  LOP3.LUT R19, R10, 0x18, R19, 0xf8, !PT ;  /* 0x000000180a137812 */ /* 0x000fe200078ef813 */
[----:B------:R-:W-:Y:S01]  /*1340*/  FMUL.FTZ R42, R80, c[0x0][0x2e0] ;  /* 0x0000b800502a7a20 */ /* 0x000fe20000410000 */
[----:B------:R-:W-:Y:S01]  /*1350*/  IADD3 R41, R84, -R43, RZ ;  /* 0x8000002b54297210 */ /* 0x000fe20007ffe0ff */
[----:B------:R-:W-:Y:S01]  /*1360*/  FMUL.FTZ R79, R79, c[0x0][0x2e0] ;  /* 0x0000b8004f4f7a20 */ /* 0x000fe20000410000 */
[----:B------:R-:W-:Y:S01]  /*1370*/  SHF.R.U32.HI R10, RZ, 0x3, R10 ;  /* 0x00000003ff0a7819 */ /* 0x000fe2000001160a */
[----:B------:R-:W-:Y:S01]  /*1380*/  FMUL.FTZ R44, R75, c[0x0][0x2e0] ;  /* 0x0000b8004b2c7a20 */ /* 0x000fe20000410000 */
[----:B------:R-:W-:Y:S01]  /*1390*/  LEA R41, R41, R6, 0x9 ;  /* 0x0000000629297211 */ /* 0x000fe200078e48ff */
[----:B------:R-:W-:Y:S01]  /*13a0*/  FMUL.FTZ R45, R74, c[0x0][0x2e0] ;  /* 0x0000b8004a2d7a20 */ /* 0x000fe20000410000 */
[----:B------:R-:W-:Y:S01]  /*13b0*/  LOP3.LUT R10, R19, R10, RZ, 0x3c, !PT ;  /* 0x0000000a130a7212 */ /* 0x000fe200078e3cff */
[----:B------:R-:W-:Y:S01]  /*13c0*/  FMUL.FTZ R90, R90, c[0x0][0x2e0] ;  /* 0x0000b8005a5a7a20 */ /* 0x000fe20000410000 */
[----:B------:R-:W-:Y:S01]  /*13d0*/  LOP3.LUT P0, RZ, R40, 0x4, RZ, 0xc0, !PT ;  /* 0x0000000428ff7812 */ /* 0x000fe2000780c0ff */
[----:B------:R-:W-:Y:S01]  /*13e0*/  FMUL.FTZ R73, R73, c[0x0][0x2e0] ;  /* 0x0000b80049497a20 */ /* 0x000fe20000410000 */
[----:B------:R-:W-:Y:S01]  /*13f0*/  F2FP.PACK_AB R22, R22, R23 ;  /* 0x000000171616723e */ /* 0x000fe200000000ff */
[----:B------:R-:W-:Y:S01]  /*1400*/  FMUL.FTZ R72, R72, c[0x0][0x2e0] ;  /* 0x0000b80048487a20 */ /* 0x000fe20000410000 */
[----:B------:R-:W-:Y:S01]  /*1410*/  F2FP.PACK_AB R21, R20, R21 ;  /* 0x000000151415723e */ /* 0x000fe200000000ff */
[----:B------:R-:W-:Y:S01]  /*1420*/  FMUL.FTZ R37, R37, c[0x0][0x2e0] ;  /* 0x0000b80025257a20 */ /* 0x000fe20000410000 */
[----:B------:R-:W-:Y:S01]  /*1430*/  SHF.R.S32.HI R20, RZ, 0x3, R17 ;  /* 0x00000003ff147819 */ /* 0x000fe20000011411 */
[----:B------:R-:W-:Y:S01]  /*1440*/  FMUL.FTZ R48, R36, c[0x0][0x2e0] ;  /* 0x0000b80024307a20 */ /* 0x000fe20000410000 */
[----:B------:R-:W-:Y:S01]  /*1450*/  F2FP.PACK_AB R23, R14, R15 ;  /* 0x0000000f0e17723e */ /* 0x000fe200000000ff */
[----:B------:R-:W-:Y:S01]  /*1460*/  FMUL.FTZ R49, R35, c[0x0][0x2e0] ;  /* 0x0000b80023317a20 */ /* 0x000fe20000410000 */
[----:B------:R-:W-:Y:S01]  /*1470*/  LEA R14, R41, R10, 0x1 ;  /* 0x0000000a290e7211 */ /* 0x000fe200078e08ff */
[----:B------:R-:W-:Y:S01]  /*1480*/  FMUL.FTZ R68, R68, c[0x0][0x2e0] ;  /* 0x0000b80044447a20 */ /* 0x000fe20000410000 */
[----:B------:R-:W-:Y:S01]  /*1490*/  F2FP.PACK_AB R28, R30, R31 ;  /* 0x0000001f1e1c723e */ /* 0x000fe200000000ff */
[----:B------:R-:W-:Y:S01]  /*14a0*/  IMAD.SHL.U32 R6, R20, 0x40, RZ ;  /* 0x0000004014067824 */ /* 0x000fe200078e00ff */
[----:B------:R-:W-:Y:S01]  /*14b0*/  SHF.L.U32 R30, R14, 0x1, RZ ;  /* 0x000000010e1e7819 */ /* 0x000fe200000006ff */
        /* <DEDUP_REMOVED lines=9> */
[----:B------:R-:W-:Y:S01]  /*1550*/  IADD3 R31, R30, 0x40, RZ ;  /* 0x000000401e1f7810 */ /* 0x000fe20007ffe0ff */
[----:B------:R-:W-:Y:S01]  /*1560*/  FMUL.FTZ R66, R66, c[0x0][0x2e0] ;  /* 0x0000b80042427a20 */ /* 0x000fe20000410000 */
[----:B------:R-:W-:Y:S01]  /*1570*/  F2FP.PACK_AB R45, R72, R73 ;  /* 0x00000049482d723e */ /* 0x000fe200000000ff */
[----:B------:R-:W-:Y:S01]  /*1580*/  FMUL.FTZ R33, R33, c[0x0][0x2e0] ;  /* 0x0000b80021217a20 */ /* 0x000fe20000410000 */
[----:B------:R-:W-:Y:S01]  /*1590*/  F2FP.PACK_AB R37, R48, R37 ;  /* 0x000000253025723e */ /* 0x000fe200000000ff */
[----:B------:R-:W-:Y:S01]  /*15a0*/  FMUL.FTZ R48, R27, c[0x0][0x2e0] ;  /* 0x0000b8001b307a20 */ /* 0x000fe20000410000 */
[----:B------:R-:W-:Y:S01]  /*15b0*/  F2FP.PACK_AB R47, R68, R49 ;  /* 0x00000031442f723e */ /* 0x000fe200000000ff */
[----:B------:R-:W-:Y:S01]  /*15c0*/  FMUL.FTZ R49, R34, c[0x0][0x2e0] ;  /* 0x0000b80022317a20 */ /* 0x000fe20000410000 */
[----:B------:R-:W-:Y:S01]  /*15d0*/  SHF.L.U32 R10, R38, 0x3, RZ ;  /* 0x00000003260a7819 */ /* 0x000fe200000006ff */
[----:B------:R-:W-:Y:S01]  /*15e0*/  FMUL.FTZ R32, R32, c[0x0][0x2e0] ;  /* 0x0000b80020207a20 */ /* 0x000fe20000410000 */
[----:B------:R-:W-:Y:S01]  /*15f0*/  LOP3.LUT R15, R6, 0x1c0, RZ, 0xc0, !PT ;  /* 0x000001c0060f7812 */ /* 0x000fe200078ec0ff */
[----:B------:R-:W-:Y:S01]  /*1600*/  FMUL.FTZ R13, R13, c[0x0][0x2e0] ;  /* 0x0000b8000d0d7a20 */ /* 0x000fe20000410000 */
[----:B------:R-:W-:Y:S01]  /*1610*/  @P0 IADD3 R31, R30, -0x40, RZ ;  /* 0xffffffc01e1f0810 */ /* 0x000fe20007ffe0ff */
[----:B------:R-:W-:Y:S01]  /*1620*/  FMUL.FTZ R12, R12, c[0x0][0x2e0] ;  /* 0x0000b8000c0c7a20 */ /* 0x000fe20000410000 */
[----:B------:R-:W-:Y:S01]  /*1630*/  F2FP.PACK_AB R43, R76, R43 ;  /* 0x0000002b4c2b723e */ /* 0x000fe200000000ff */
[----:B------:R-:W-:Y:S01]  /*1640*/  FMUL.FTZ R25, R25, c[0x0][0x2e0] ;  /* 0x0000b80019197a20 */ /* 0x000fe20000410000 */
[----:B------:R-:W-:Y:S01]  /*1650*/  F2FP.PACK_AB R36, R64, R65 ;  /* 0x000000414024723e */ /* 0x000fe200000000ff */
[----:B------:R-:W-:Y:S01]  /*1660*/  FMUL.FTZ R24, R24, c[0x0][0x2e0] ;  /* 0x0000b80018187a20 */ /* 0x000fe20000410000 */
[----:B------:R-:W-:Y:S01]  /*1670*/  SHF.R.U32.HI R14, RZ, 0x3, R15 ;  /* 0x00000003ff0e7819 */ /* 0x000fe2000001160f */
[----:B------:R-:W-:Y:S01]  /*1680*/  STS [R30], R39 ;  /* 0x000000271e007388 */ /* 0x000fe20000000800 */
[----:B------:R-:W-:Y:S01]  /*1690*/  LOP3.LUT R17, R15, 0x38, R10, 0xf8, !PT ;  /* 0x000000380f117812 */ /* 0x000fe200078ef80a */
[----:B------:R-:W-:Y:S01]  /*16a0*/  FMUL.FTZ R11, R11, c[0x0][0x2e0] ;  /* 0x0000b8000b0b7a20 */ /* 0x000fe20000410000 */
[----:B------:R-:W-:Y:S01]  /*16b0*/  F2FP.PACK_AB R27, R66, R67 ;  /* 0x00000043421b723e */ /* 0x000fe200000000ff */
[----:B------:R-:W-:Y:S01]  /*16c0*/  STS [R30+0x400], R42 ;  /* 0x0004002a1e007388 */ /* 0x000fe20000000800 */
[----:B------:R-:W-:Y:S01]  /*16d0*/  FMUL.FTZ R18, R18, c[0x0][0x2e0] ;  /* 0x0000b80012127a20 */ /* 0x000fe20000410000 */
[----:B------:R-:W-:Y:S01]  /*16e0*/  F2FP.PACK_AB R48, R49, R48 ;  /* 0x000000303130723e */ /* 0x000fe200000000ff */
[----:B------:R-:W-:Y:S01]  /*16f0*/  FMUL.FTZ R8, R8, c[0x0][0x2e0] ;  /* 0x0000b80008087a20 */ /* 0x000fe20000410000 */
[----:B------:R-:W-:Y:S01]  /*1700*/  STS [R31], R45 ;  /* 0x0000002d1f007388 */ /* 0x000fe20000000800 */
[----:B------:R-:W-:Y:S01]  /*1710*/  FMUL.FTZ R15, R16, c[0x0][0x2e0] ;  /* 0x0000b800100f7a20 */ /* 0x000fe20000410000 */
[----:B------:R-:W-:Y:S01]  /*1720*/  F2FP.PACK_AB R32, R32, R33 ;  /* 0x000000212020723e */ /* 0x000fe200000000ff */
[----:B------:R-:W-:Y:S01]  /*1730*/  BSSY B0, `(.L_x_510) ;  /* 0x0000043000007945 */ /* 0x000fe20003800000 */
[----:B------:R-:W-:Y:S01]  /*1740*/  STS [R31+0x400], R46 ;  /* 0x0004002e1f007388 */ /* 0x000fe20000000800 */
[----:B------:R-:W-:-:S02]  /*1750*/  F2FP.PACK_AB R6, R12, R13 ;  /* 0x0000000d0c06723e */ /* 0x000fc400000000ff */
[----:B------:R-:W-:Y:S01]  /*1760*/  F2FP.PACK_AB R24, R24, R25 ;  /* 0x000000191818723e */ /* 0x000fe200000000ff */
[----:B------:R-:W-:Y:S01]  /*1770*/  STS [R30+0x1000], R43 ;  /* 0x0010002b1e007388 */ /* 0x000fe20000000800 */
[----:B------:R-:W-:Y:S02]  /*1780*/  F2FP.PACK_AB R25, R18, R11 ;  /* 0x0000000b1219723e */ /* 0x000fe400000000ff */
[----:B------:R-:W-:Y:S01]  /*1790*/  F2FP.PACK_AB R8, R15, R8 ;  /* 0x000000080f08723e */ /* 0x000fe200000000ff */
[----:B------:R-:W-:Y:S01]  /*17a0*/  STS [R30+0x1400], R44 ;  /* 0x0014002c1e007388 */ /* 0x000fe20000000800 */
[----:B------:R-:W-:Y:S02]  /*17b0*/  LOP3.LUT R14, R17, R14, RZ, 0x3c, !PT ;  /* 0x0000000e110e7212 */ /* 0x000fe400078e3cff */
[----:B------:R-:W-:Y:S01]  /*17c0*/  SHF.R.S32.HI R11, RZ, 0x1f, R10 ;  /* 0x0000001fff0b7819 */ /* 0x000fe2000001140a */
[----:B------:R-:W-:Y:S01]  /*17d0*/  STS [R31+0x1000], R9 ;  /* 0x001000091f007388 */ /* 0x000fe20000000800 */
[----:B------:R-:W-:-:S03]  /*17e0*/  LEA R14, R77, R14, 0x9 ;  /* 0x0000000e4d0e7211 */ /* 0x000fc600078e48ff */
[----:B------:R0:W-:Y:S01]  /*17f0*/  STS [R31+0x1400], R35 ;  /* 0x001400231f007388 */ /* 0x0001e20000000800 */
[----:B------:R-:W-:-:S03]  /*1800*/  SHF.L.U32 R34, R14, 0x1, RZ ;  /* 0x000000010e227819 */ /* 0x000fc600000006ff */
[----:B------:R2:W-:Y:S04]  /*1810*/  STS [R30+0x2000], R36 ;  /* 0x002000241e007388 */ /* 0x0005e80000000800 */
[----:B------:R-:W-:Y:S01]  /*1820*/  STS [R30+0x2400], R37 ;  /* 0x002400251e007388 */ /* 0x000fe20000000800 */
[----:B0-----:R-:W-:-:S03]  /*1830*/  IADD3 R35, R10, 0x40, RZ ;  /* 0x000000400a237810 */ /* 0x001fc60007ffe0ff */
[----:B------:R-:W-:Y:S01]  /*1840*/  STS [R31+0x2000], R28 ;  /* 0x0020001c1f007388 */ /* 0x000fe20000000800 */
[----:B--2---:R-:W-:-:S03]  /*1850*/  IADD3 R36, R10, 0x80, RZ ;  /* 0x000000800a247810 */ /* 0x004fc60007ffe0ff */
[----:B------:R-:W-:Y:S04]  /*1860*/  STS [R31+0x2400], R29 ;  /* 0x0024001d1f007388 */ /* 0x000fe80000000800 */
[----:B------:R-:W-:Y:S04]  /*1870*/  STS [R30+0x3000], R47 ;  /* 0x0030002f1e007388 */ /* 0x000fe80000000800 */
[----:B------:R-:W-:Y:S04]  /*1880*/  STS [R30+0x3400], R27 ;  /* 0x0034001b1e007388 */ /* 0x000fe80000000800 */
[----:B------:R-:W-:Y:S04]  /*1890*/  STS [R31+0x3000], R48 ;  /* 0x003000301f007388 */ /* 0x000fe80000000800 */
[----:B------:R-:W-:Y:S04]  /*18a0*/  STS [R31+0x3400], R32 ;  /* 0x003400201f007388 */ /* 0x000fe80000000800 */
[----:B------:R0:W-:Y:S04]  /*18b0*/  STS [R30+0x4000], R22 ;  /* 0x004000161e007388 */ /* 0x0001e80000000800 */
[----:B------:R-:W-:Y:S04]  /*18c0*/  STS [R30+0x4400], R21 ;  /* 0x004400151e007388 */ /* 0x000fe80000000800 */
[----:B------:R-:W-:Y:S01]  /*18d0*/  STS [R31+0x4000], R23 ;  /* 0x004000171f007388 */ /* 0x000fe20000000800 */
[----:B0-----:R-:W-:-:S03]  /*18e0*/  IMAD R22, R7, c[0x0][0x398], RZ ;  /* 0x0000e60007167a24 */ /* 0x001fc600078e02ff */
[----:B------:R0:W-:Y:S01]  /*18f0*/  STS [R31+0x4400], R6 ;  /* 0x004400061f007388 */ /* 0x0001e20000000800 */
[----:B------:R-:W-:-:S03]  /*1900*/  IMAD R9, R3, c[0x0][0x39c], R22 ;  /* 0x0000e70003097a24 */ /* 0x000fc600078e0216 */
[----:B------:R2:W-:Y:S04]  /*1910*/  STS [R30+0x5000], R26 ;  /* 0x0050001a1e007388 */ /* 0x0005e80000000800 */
[----:B------:R2:W-:Y:S01]  /*1920*/  STS [R30+0x5400], R24 ;  /* 0x005400181e007388 */ /* 0x0005e20000000800 */
[C---:B0-----:R-:W-:Y:S01]  /*1930*/  IMAD.WIDE.U32 R6, R3.reuse, c[0x0][0x398], R10 ;  /* 0x0000e60003067a25 */ /* 0x041fe200078e000a */
[----:B------:R-:W-:Y:S02]  /*1940*/  IADD3 R3, -R3, R0, RZ ;  /* 0x0000000003037210 */ /* 0x000fe40007ffe1ff */
[----:B------:R2:W-:Y:S01]  /*1950*/  STS [R31+0x5000], R25 ;  /* 0x005000191f007388 */ /* 0x0005e20000000800 */
[C---:B------:R-:W-:Y:S02]  /*1960*/  IADD3 R0, R20.reuse, 0x20, RZ ;  /* 0x0000002014007810 */ /* 0x040fe40007ffe0ff */
[----:B------:R-:W-:Y:S01]  /*1970*/  ISETP.GE.AND P1, PT, R20, R3, PT ;  /* 0x000000031400720c */ /* 0x000fe20003f26270 */
[----:B------:R2:W-:Y:S04]  /*1980*/  STS [R31+0x5400], R8 ;  /* 0x005400081f007388 */ /* 0x0005e80000000800 */
[----:B------:R-:W-:Y:S01]  /*1990*/  BAR.SYNC.DEFER_BLOCKING 0x0 ;  /* 0x0000000000007b1d */ /* 0x000fe20000010000 */
[----:B------:R-:W-:-:S02]  /*19a0*/  IADD3 R6, P0, R4, R6, RZ ;  /* 0x0000000604067210 */ /* 0x000fc40007f1e0ff */
[----:B-1----:R-:W-:Y:S02]  /*19b0*/  SHF.R.S32.HI R4, RZ, 0x1f, R5 ;  /* 0x0000001fff047819 */ /* 0x002fe40000011405 */
[----:B------:R-:W-:Y:S02]  /*19c0*/  IADD3.X R7, R2, R7, R9, P0, !PT ;  /* 0x0000000702077210 */ /* 0x000fe400007fe409 */
[----:B------:R-:W-:Y:S01]  /*19d0*/  ISETP.GE.AND P0, PT, R0, R3, PT ;  /* 0x000000030000720c */ /* 0x000fe20003f06270 */
[----:B------:R-:W-:Y:S01]  /*19e0*/  IMAD R4, R4, c[0x0][0x3b0], RZ ;  /* 0x0000ec0004047a24 */ /* 0x000fe200078e02ff */
[----:B------:R-:W-:Y:S01]  /*19f0*/  SHF.R.S32.HI R0, RZ, 0x1f, R20 ;  /* 0x0000001fff007819 */ /* 0x000fe20000011414 */
[----:B------:R-:W-:-:S04]  /*1a00*/  IMAD.WIDE.U32 R22, R5, c[0x0][0x3b0], R6 ;  /* 0x0000ec0005167a25 */ /* 0x000fc800078e0006 */
[----:B------:R-:W-:-:S04]  /*1a10*/  IMAD R9, R5, c[0x0][0x3b4], R4 ;  /* 0x0000ed0005097a24 */ /* 0x000fc800078e0204 */
[----:B------:R-:W-:Y:S01]  /*1a20*/  IMAD.IADD R9, R23, 0x1, R9 ;  /* 0x0000000117097824 */ /* 0x000fe200078e0209 */
[----:B------:R2:W0:Y:S04]  /*1a30*/  LDS.128 R16, [R34+0x1000] ;  /* 0x0010000022107984 */ /* 0x0004280000000c00 */
[----:B------:R2:W1:Y:S01]  /*1a40*/  LDS.128 R12, [R34+0x3000] ;  /* 0x00300000220c7984 */ /* 0x0004620000000c00 */
[----:B------:R-:W-:Y:S05]  /*1a50*/  @P1 BRA `(.L_x_511) ;  /* 0x0000010000001947 */ /* 0x000fea0003800000 */
[----:B------:R-:W-:Y:S01]  /*1a60*/  ISETP.GE.AND P1, PT, R10, c[0x0][0x220], PT ;  /* 0x000088000a007a0c */ /* 0x000fe20003f26270 */
[----:B------:R-:W3:Y:S01]  /*1a70*/  LDS.128 R4, [R34+0x2000] ;  /* 0x0020000022047984 */ /* 0x000ee20000000c00 */
[----:B--2---:R-:W-:Y:S01]  /*1a80*/  MOV R8, R22 ;  /* 0x0000001600087202 */ /* 0x004fe20000000f00 */
[----:B------:R-:W-:Y:S01]  /*1a90*/  IMAD R21, R0, c[0x0][0x398], RZ ;  /* 0x0000e60000157a24 */ /* 0x000fe200078e02ff */
[----:B------:R-:W-:Y:S01]  /*1aa0*/  ISETP.GE.AND P2, PT, R35, c[0x0][0x220], PT ;  /* 0x0000880023007a0c */ /* 0x000fe20003f46270 */
[----:B------:R-:W2:Y:S01]  /*1ab0*/  LDS.128 R24, [R34+0x4000] ;  /* 0x0040000022187984 */ /* 0x000ea20000000c00 */
[----:B------:R-:W-:Y:S01]  /*1ac0*/  ISETP.GE.AND P3, PT, R36, c[0x0][0x220], PT ;  /* 0x0000880024007a0c */ /* 0x000fe20003f66270 */
[----:B------:R-:W-:-:S04]  /*1ad0*/  IMAD.WIDE.U32 R2, R20, c[0x0][0x398], R8 ;  /* 0x0000e60014027a25 */ /* 0x000fc800078e0008 */
[----:B------:R-:W-:Y:S01]  /*1ae0*/  IMAD R21, R20, c[0x0][0x39c], R21 ;  /* 0x0000e70014157a24 */ /* 0x000fe200078e0215 */
[----:B------:R-:W-:Y:S01]  /*1af0*/  LEA R32, P4, R2, c[0x0][0x338], 0x1 ;  /* 0x0000ce0002207a11 */ /* 0x000fe200078808ff */
[----:B------:R-:W4:Y:S03]  /*1b00*/  @!P1 LDS.128 R28, [R34] ;  /* 0x00000000221c9984 */ /* 0x000f260000000c00 */
[----:B------:R-:W-:-:S04]  /*1b10*/  IADD3 R3, R3, R21, RZ ;  /* 0x0000001503037210 */ /* 0x000fc80007ffe0ff */
[----:B------:R-:W-:-:S05]  /*1b20*/  LEA.HI.X R33, R2, c[0x0][0x33c], R3, 0x1, P4 ;  /* 0x0000cf0002217a11 */ /* 0x000fca00020f0c03 */
[----:B---3--:R3:W-:Y:S04]  /*1b30*/  @!P2 STG.E.128 [R32.64+0x80], R4 ;  /* 0x000080042000a986 */ /* 0x0087e8000c101d06 */
[----:B--2---:R3:W-:Y:S04]  /*1b40*/  @!P3 STG.E.128 [R32.64+0x100], R24 ;  /* 0x000100182000b986 */ /* 0x0047e8000c101d06 */
[----:B----4-:R3:W-:Y:S02]  /*1b50*/  @!P1 STG.E.128 [R32.64], R28 ;  /* 0x0000001c20009986 */ /* 0x0107e4000c101d06 */
.L_x_511:
[----:B------:R-:W-:Y:S05]  /*1b60*/  BSYNC B0 ;  /* 0x0000000000007941 */ /* 0x000fea0003800000 */
.L_x_510:
[----:B---3--:R3:W4:Y:S01]  /*1b70*/  LDS.128 R4, [R34+0x5000] ;  /* 0x0050000022047984 */ /* 0x0087220000000c00 */
[----:B------:R-:W-:Y:S05]  /*1b80*/  @P0 EXIT ;  /* 0x000000000000094d */ /* 0x000fea0003800000 */
[----:B------:R-:W-:Y:S02]  /*1b90*/  IADD3 R11, P0, R20, 0x20, RZ ;  /* 0x00000020140b7810 */ /* 0x000fe40007f1e0ff */
[----:B------:R-:W-:-:S02]  /*1ba0*/  MOV R2, R22 ;  /* 0x0000001600027202 */ /* 0x000fc40000000f00 */
[----:B------:R-:W-:Y:S02]  /*1bb0*/  IADD3.X R0, RZ, R0, RZ, P0, !PT ;  /* 0x00000000ff007210 */ /* 0x000fe400007fe4ff */
[----:B------:R-:W-:Y:S02]  /*1bc0*/  MOV R3, R9 ;  /* 0x0000000900037202 */ /* 0x000fe40000000f00 */
[----:B------:R-:W-:Y:S01]  /*1bd0*/  ISETP.GE.AND P1, PT, R10, c[0x0][0x220], PT ;  /* 0x000088000a007a0c */ /* 0x000fe20003f26270 */
[----:B------:R-:W-:Y:S01]  /*1be0*/  IMAD R0, R0, c[0x0][0x398], RZ ;  /* 0x0000e60000007a24 */ /* 0x000fe200078e02ff */
[----:B------:R-:W-:Y:S01]  /*1bf0*/  ISETP.GE.AND P2, PT, R35, c[0x0][0x220], PT ;  /* 0x0000880023007a0c */ /* 0x000fe20003f46270 */
[----:B------:R-:W-:Y:S01]  /*1c00*/  IMAD.WIDE.U32 R2, R11, c[0x0][0x398], R2 ;  /* 0x0000e6000b027a25 */ /* 0x000fe200078e0002 */
[----:B------:R-:W-:-:S03]  /*1c10*/  ISETP.GE.AND P3, PT, R36, c[0x0][0x220], PT ;  /* 0x0000880024007a0c */ /* 0x000fc60003f66270 */
[----:B------:R-:W-:Y:S01]  /*1c20*/  IMAD R11, R11, c[0x0][0x39c], R0 ;  /* 0x0000e7000b0b7a24 */ /* 0x000fe200078e0200 */
[----:B--2---:R-:W-:-:S04]  /*1c30*/  LEA R8, P0, R2, c[0x0][0x338], 0x1 ;  /* 0x0000ce0002087a11 */ /* 0x004fc800078008ff */
[----:B------:R-:W-:-:S04]  /*1c40*/  IADD3 R3, R3, R11, RZ ;  /* 0x0000000b03037210 */ /* 0x000fc80007ffe0ff */
[----:B------:R-:W-:-:S05]  /*1c50*/  LEA.HI.X R9, R2, c[0x0][0x33c], R3, 0x1, P0 ;  /* 0x0000cf0002097a11 */ /* 0x000fca00000f0c03 */
[----:B0-----:R0:W-:Y:S04]  /*1c60*/  @!P1 STG.E.128 [R8.64], R16 ;  /* 0x0000001008009986 */ /* 0x0011e8000c101d06 */
[----:B-1----:R0:W-:Y:S01]  /*1c70*/  @!P2 STG.E.128 [R8.64+0x80], R12 ;  /* 0x0000800c0800a986 */ /* 0x0021e2000c101d06 */
[----:B------:R-:W-:Y:S05]  /*1c80*/  @P3 EXIT ;  /* 0x000000000000394d */ /* 0x000fea0003800000 */
[----:B----4-:R-:W-:Y:S01]  /*1c90*/  STG.E.128 [R8.64+0x100], R4 ;  /* 0x0001000408007986 */ /* 0x010fe2000c101d06 */
[----:B------:R-:W-:Y:S05]  /*1ca0*/  EXIT ;  /* 0x000000000000794d */ /* 0x000fea0003800000 */
.L_x_512:
        /* <DEDUP_REMOVED lines=13> */
.L_x_1590:


//--------------------- .text._ZN5flash44flash_bwd_dq_dk_dv_loop_seqk_parallel_kernelI23Flash_bwd_kernel_traitsILi192ELi64ELi64ELi8ELi4ELi2ELi2ELb1ELb1EN7cutlass6half_tE19Flash_kernel_traitsILi192ELi64ELi64ELi8ES3_EELb1ELb0ELb0ELb0ELb0ELb0ELb0EEEvNS_16Flash_bwd_paramsE --------------------------
	.section	.text._ZN5flash44flash_bwd_dq_dk_dv_loop_seqk_parallel_kernelI23Flash_bwd_kernel_traitsILi192ELi64ELi64ELi8ELi4ELi2ELi2ELb1ELb1EN7cutlass6half_tE19Flash_kernel_traitsILi192ELi64ELi64ELi8ES3_EELb1ELb0ELb0ELb0ELb0ELb0ELb0EEEvNS_16Flash_bwd_paramsE,"ax",@progbits
	.sectioninfo	@"SHI_REGISTERS=255"
	.align	128
        .global         _ZN5flash44flash_bwd_dq_dk_dv_loop_seqk_parallel_kernelI23Flash_bwd_kernel_traitsILi192ELi64ELi64ELi8ELi4ELi2ELi2ELb1ELb1EN7cutlass6half_tE19Flash_kernel_traitsILi192ELi64ELi64ELi8ES3_EELb1ELb0ELb0ELb0ELb0ELb0ELb0EEEvNS_16Flash_bwd_paramsE
        .type           _ZN5flash44flash_bwd_dq_dk_dv_loop_seqk_parallel_kernelI23Flash_bwd_kernel_traitsILi192ELi64ELi64ELi8ELi4ELi2ELi2ELb1ELb1EN7cutlass6half_tE19Flash_kernel_traitsILi192ELi64ELi64ELi8ES3_EELb1ELb0ELb0ELb0ELb0ELb0ELb0EEEvNS_16Flash_bwd_paramsE,@function
        .size           _ZN5flash44flash_bwd_dq_dk_dv_loop_seqk_parallel_kernelI23Flash_bwd_kernel_traitsILi192ELi64ELi64ELi8ELi4ELi2ELi2ELb1ELb1EN7cutlass6half_tE19Flash_kernel_traitsILi192ELi64ELi64ELi8ES3_EELb1ELb0ELb0ELb0ELb0ELb0ELb0EEEvNS_16Flash_bwd_paramsE,(.L_x_1591 - _ZN5flash44flash_bwd_dq_dk_dv_loop_seqk_parallel_kernelI23Flash_bwd_kernel_traitsILi192ELi64ELi64ELi8ELi4ELi2ELi2ELb1ELb1EN7cutlass6half_tE19Flash_kernel_traitsILi192ELi64ELi64ELi8ES3_EELb1ELb0ELb0ELb0ELb0ELb0ELb0EEEvNS_16Flash_bwd_paramsE)
        .other          _ZN5flash44flash_bwd_dq_dk_dv_loop_seqk_parallel_kernelI23Flash_bwd_kernel_traitsILi192ELi64ELi64ELi8ELi4ELi2ELi2ELb1ELb1EN7cutlass6half_tE19Flash_kernel_traitsILi192ELi64ELi64ELi8ES3_EELb1ELb0ELb0ELb0ELb0ELb0ELb0EEEvNS_16Flash_bwd_paramsE,@"STO_CUDA_ENTRY STV_DEFAULT"
_ZN5flash44flash_bwd_dq_dk_dv_loop_seqk_parallel_kernelI23Flash_bwd_kernel_traitsILi192ELi64ELi64ELi8ELi4ELi2ELi2ELb1ELb1EN7cutlass6half_tE19Flash_kernel_traitsILi192ELi64ELi64ELi8ES3_EELb1ELb0ELb0ELb0ELb0ELb0ELb0EEEvNS_16Flash_bwd_paramsE:
.text._ZN5flash44flash_bwd_dq_dk_dv_loop_seqk_parallel_kernelI23Flash_bwd_kernel_traitsILi192ELi64ELi64ELi8ELi4ELi2ELi2ELb1ELb1EN7cutlass6half_tE19Flash_kernel_traitsILi192ELi64ELi64ELi8ES3_EELb1ELb0ELb0ELb0ELb0ELb0ELb0EEEvNS_16Flash_bwd_paramsE:
        /* <DEDUP_REMOVED lines=12> */
[----:B------:R-:W2:Y:S01]  /*00c0*/  S2UR UR38, SR_CTAID.Z ;  /* 0x00000000002679c3 */ /* 0x000ea20000002700 */
[----:B------:R-:W-:Y:S02]  /*00d0*/  ULDC UR15, c[0x0][0x224] ;  /* 0x00008900000f7ab9 */ /* 0x000fe40000000800 */
[----:B------:R-:W-:Y:S02]  /*00e0*/  ULDC.U8 UR9, c[0x0][0x328] ;  /* 0x0000ca0000097ab9 */ /* 0x000fe40000000000 */
[----:B------:R-:W-:Y:S02]  /*00f0*/  UISETP.NE.AND UP2, UPT, UR9, URZ, UPT ;  /* 0x0000003f0900728c */ /* 0x000fe4000bf45270 */
[----:B------:R-:W-:Y:S01]  /*0100*/  ULDC UR47, c[0x0][0x22c] ;  /* 0x00008b00002f7ab9 */ /* 0x000fe20000000800 */
[----:B------:R-:W3:Y:S01]  /*0110*/  S2UR UR33, SR_CTAID.Y ;  /* 0x00000000002179c3 */ /* 0x000ee20000002600 */
[----:B------:R-:W-:-:S02]  /*0120*/  ULDC UR36, c[0x0][0x1c0] ;  /* 0x0000700000247ab9 */ /* 0x000fc40000000800 */
[----:B------:R-:W-:Y:S02]  /*0130*/  UMOV UR7, 0x80 ;  /* 0x0000008000077882 */ /* 0x000fe40000000000 */
[----:B------:R-:W-:Y:S02]  /*0140*/  ULDC UR6, c[0x0][0x210] ;  /* 0x0000840000067ab9 */ /* 0x000fe40000000800 */
[----:B------:R-:W-:Y:S02]  /*0150*/  ULDC UR57, c[0x0][0x234] ;  /* 0x00008d0000397ab9 */ /* 0x000fe40000000800 */
[----:B------:R-:W-:Y:S02]  /*0160*/  ULDC UR12, c[0x0][0x1c0] ;  /* 0x00007000000c7ab9 */ /* 0x000fe40000000800 */
[----:B------:R-:W-:Y:S02]  /*0170*/  ULDC UR13, c[0x0][0x1c0] ;  /* 0x00007000000d7ab9 */ /* 0x000fe40000000800 */
[----:B------:R-:W-:Y:S01]  /*0180*/  UIMAD.WIDE UR36, UR47, UR36, URZ ;  /* 0x000000242f2472a5 */ /* 0x000fe2000f8e023f */
[----:B-1----:R-:W-:Y:S01]  /*0190*/  SHF.R.S32.HI R6, RZ, 0x1f, R5 ;  /* 0x0000001fff067819 */ /* 0x002fe20000011405 */
[----:B--2---:R-:W-:-:S02]  /*01a0*/  USHF.R.S32.HI UR8, URZ, 0x1f, UR38 ;  /* 0x0000001f3f087899 */ /* 0x004fc40008011426 */
[----:B------:R-:W-:Y:S01]  /*01b0*/  UIMAD UR48, UR38, UR47, URZ ;  /* 0x0000002f263072a4 */ /* 0x000fe2000f8e023f */
[CC--:B------:R-:W-:Y:S01]  /*01c0*/  LEA.HI R3, R6.reuse, R5.reuse, RZ, 0x5 ;  /* 0x0000000506037211 */ /* 0x0c0fe200078f28ff */
[----:B------:R-:W-:Y:S01]  /*01d0*/  UIMAD UR57, UR7, UR6, UR57 ;  /* 0x00000006073972a4 */ /* 0x000fe2000f8e0239 */
[CC--:B------:R-:W-:Y:S01]  /*01e0*/  LEA.HI R11, R6.reuse, R5.reuse, RZ, 0x3 ;  /* 0x00000005060b7211 */ /* 0x0c0fe200078f18ff */
[----:B------:R-:W-:Y:S01]  /*01f0*/  UIMAD UR47, UR47, UR12, URZ ;  /* 0x0000000c2f2f72a4 */ /* 0x000fe2000f8e023f */
[CC--:B------:R-:W-:Y:S01]  /*0200*/  LEA.HI R2, R6.reuse, R5.reuse, RZ, 0x4 ;  /* 0x0000000506027211 */ /* 0x0c0fe200078f20ff */
[----:B---3--:R-:W-:Y:S01]  /*0210*/  UIMAD.WIDE.U32 UR44, UR33, UR15, URZ ;  /* 0x0000000f212c72a5 */ /* 0x008fe2000f8e003f */
[CC--:B------:R-:W-:Y:S01]  /*0220*/  LEA.HI R14, R6.reuse, R5.reuse, RZ, 0x7 ;  /* 0x00000005060e7211 */ /* 0x0c0fe200078f38ff */
[----:B------:R-:W-:Y:S01]  /*0230*/  USHF.R.S32.HI UR9, URZ, 0x1f, UR33 ;  /* 0x0000001f3f097899 */ /* 0x000fe20008011421 */
[CC--:B------:R-:W-:Y:S01]  /*0240*/  LEA.HI R15, R6.reuse, R5.reuse, RZ, 0x6 ;  /* 0x00000005060f7211 */ /* 0x0c0fe200078f30ff */
[----:B------:R-:W-:Y:S01]  /*0250*/  UIMAD UR6, UR33, UR13, UR38 ;  /* 0x0000000d210672a4 */ /* 0x000fe2000f8e0226 */
[----:B------:R-:W-:Y:S01]  /*0260*/  LEA.HI R6, R6, R5, RZ, 0x2 ;  /* 0x0000000506067211 */ /* 0x000fe200078f10ff */
[----:B------:R-:W-:Y:S01]  /*0270*/  ULDC UR14, c[0x0][0x1c0] ;  /* 0x00007000000e7ab9 */ /* 0x000fe20000000800 */
[----:B------:R-:W-:Y:S01]  /*0280*/  LOP3.LUT R4, R3, 0xffffffe0, RZ, 0xc0, !PT ;  /* 0xffffffe003047812 */ /* 0x000fe200078ec0ff */
[----:B------:R-:W-:Y:S01]  /*0290*/  ULDC UR11, c[0x0][0x1c0] ;  /* 0x00007000000b7ab9 */ /* 0x000fe20000000800 */
[----:B------:R-:W-:Y:S01]  /*02a0*/  LOP3.LUT R8, R11, 0xfffffff8, RZ, 0xc0, !PT ;  /* 0xfffffff80b087812 */ /* 0x000fe200078ec0ff */
[----:B------:R-:W-:Y:S01]  /*02b0*/  UIMAD UR7, UR33, UR11, UR38 ;  /* 0x0000000b210772a4 */ /* 0x000fe2000f8e0226 */
[----:B------:R-:W-:Y:S01]  /*02c0*/  LOP3.LUT R9, R2, 0xfffffff0, RZ, 0xc0, !PT ;  /* 0xfffffff002097812 */ /* 0x000fe200078ec0ff */
[C---:B------:R-:W-:Y:S01]  /*02d0*/  IMAD.IADD R10, R5.reuse, 0x1, -R4 ;  /* 0x00000001050a7824 */ /* 0x040fe200078e0a04 */
[----:B------:R-:W-:Y:S01]  /*02e0*/  LOP3.LUT R7, R6, 0x7ffffffc, RZ, 0xc0, !PT ;  /* 0x7ffffffc06077812 */ /* 0x000fe200078ec0ff */
[C---:B------:R-:W-:Y:S01]  /*02f0*/  IMAD.IADD R8, R5.reuse, 0x1, -R8 ;  /* 0x0000000105087824 */ /* 0x040fe200078e0a08 */
[----:B------:R-:W-:Y:S01]  /*0300*/  SHF.R.S32.HI R0, RZ, 0x5, R3 ;  /* 0x00000005ff007819 */ /* 0x000fe20000011403 */
[C---:B------:R-:W-:Y:S01]  /*0310*/  IMAD.IADD R9, R5.reuse, 0x1, -R9 ;  /* 0x0000000105097824 */ /* 0x040fe200078e0a09 */
[----:B------:R-:W-:Y:S01]  /*0320*/  SHF.R.S32.HI R12, RZ, 0x1f, R3 ;  /* 0x0000001fff0c7819 */ /* 0x000fe20000011403 */
[----:B------:R-:W-:Y:S01]  /*0330*/  IMAD.IADD R16, R5, 0x1, -R7 ;  /* 0x0000000105107824 */ /* 0x000fe200078e0a07 */
[----:B------:R-:W-:Y:S01]  /*0340*/  SHF.R.S32.HI R5, RZ, 0x4, R2 ;  /* 0x00000004ff057819 */ /* 0x000fe20000011402 */
[----:B------:R-:W-:Y:S01]  /*0350*/  IMAD.SHL.U32 R20, R8, 0x8, RZ ;  /* 0x0000000808147824 */ /* 0x000fe200078e00ff */
[-C--:B------:R-:W-:Y:S01]  /*0360*/  LEA.HI R3, R3, R0.reuse, RZ, 0x1 ;  /* 0x0000000003037211 */ /* 0x080fe200078f08ff */
[----:B------:R-:W-:Y:S01]  /*0370*/  USHF.L.U32 UR46, UR47, 0x6, URZ ;  /* 0x000000062f2e7899 */ /* 0x000fe2000800063f */
[----:B------:R-:W-:Y:S01]  /*0380*/  LEA.HI R7, R12, R0, RZ, 0x2 ;  /* 0x000000000c077211 */ /* 0x000fe200078f10ff */
        /* <DEDUP_REMOVED lines=8> */
[C---:B------:R-:W-:Y:S01]  /*0410*/  IMAD.IADD R13, R0.reuse, 0x1, -R2 ;  /* 0x00000001000d7824 */ /* 0x040fe200078e0a02 */
[----:B------:R-:W-:Y:S01]  /*0420*/  SHF.R.S32.HI R17, RZ, 0x3, R11 ;  /* 0x00000003ff117819 */ /* 0x000fe2000001140b */
[----:B------:R-:W-:Y:S01]  /*0430*/  IMAD.IADD R18, R0, 0x1, -R7 ;  /* 0x0000000100127824 */ /* 0x000fe200078e0a07 */
[--C-:B------:R-:W-:Y:S01]  /*0440*/  SHF.R.S32.HI R0, RZ, 0x1f, R6.reuse ;  /* 0x0000001fff007819 */ /* 0x100fe20000011406 */
[----:B------:R-:W-:Y:S01]  /*0450*/  IMAD.IADD R12, R5, 0x1, -R3 ;  /* 0x00000001050c7824 */ /* 0x000fe200078e0a03 */
[----:B------:R-:W-:Y:S01]  /*0460*/  SHF.R.S32.HI R3, RZ, 0x2, R6 ;  /* 0x00000002ff037819 */ /* 0x000fe20000011406 */
[----:B------:R-:W-:Y:S01]  /*0470*/  IMAD.SHL.U32 R2, R17, 0x40, RZ ;  /* 0x0000004011027824 */ /* 0x000fe200078e00ff */
[----:B------:R-:W-:Y:S01]  /*0480*/  SHF.R.S32.HI R4, RZ, 0x1f, R9 ;  /* 0x0000001fff047819 */ /* 0x000fe20000011409 */
[----:B------:R-:W-:Y:S01]  /*0490*/  STL [R1+0x8c], R18 ;  /* 0x00008c1201007387 */ /* 0x000fe20000100800 */
[----:B------:R-:W-:Y:S01]  /*04a0*/  LEA.HI R0, R0, R3, RZ, 0x3 ;  /* 0x0000000300007211 */ /* 0x000fe200078f18ff */
[----:B------:R-:W-:Y:S01]  /*04b0*/  ULDC UR52, c[0x0][0x224] ;  /* 0x0000890000347ab9 */ /* 0x000fe20000000800 */
[----:B------:R-:W-:Y:S01]  /*04c0*/  SHF.R.S32.HI R14, RZ, 0x7, R14 ;  /* 0x00000007ff0e7819 */ /* 0x000fe2000001140e */
[----:B------:R-:W-:Y:S01]  /*04d0*/  STL [R1+0x48], R20 ;  /* 0x0000481401007387 */ /* 0x000fe20000100800 */
[----:B------:R-:W-:Y:S01]  /*04e0*/  LOP3.LUT R0, R0, 0xfffffff8, RZ, 0xc0, !PT ;  /* 0xfffffff800007812 */ /* 0x000fe200078ec0ff */
[----:B------:R-:W-:Y:S01]  /*04f0*/  @UP2 UIMAD UR56, UR33, UR51, URZ ;  /* 0x00000033213822a4 */ /* 0x000fe2000f8e023f */
[C---:B------:R-:W-:Y:S01]  /*0500*/  LOP3.LUT P4, RZ, R8.reuse, 0x4, RZ, 0xc0, !PT ;  /* 0x0000000408ff7812 */ /* 0x040fe2000788c0ff */
[----:B------:R-:W-:Y:S01]  /*0510*/  ULDC.64 UR4, c[0x0][0x118] ;  /* 0x0000460000047ab9 */ /* 0x000fe20000000a00 */
[----:B------:R-:W-:Y:S01]  /*0520*/  LOP3.LUT P3, RZ, R8, 0x2, RZ, 0xc0, !PT ;  /* 0x0000000208ff7812 */ /* 0x000fe2000786c0ff */
[----:B------:R-:W-:Y:S01]  /*0530*/  IMAD.IADD R6, R3, 0x1, -R0 ;  /* 0x0000000103067824 */ /* 0x000fe200078e0a00 */
[----:B------:R-:W-:Y:S01]  /*0540*/  LOP3.LUT R0, R2, 0x1c0, RZ, 0xc0, !PT ;  /* 0x000001c002007812 */ /* 0x000fe200078ec0ff */
[----:B------:R-:W-:Y:S01]  /*0550*/  ULOP3.LUT UR58, UR38, UR58, URZ, 0x3c, !UPT ;  /* 0x0000003a263a7292 */ /* 0x000fe2000f8e3c3f */
[----:B------:R-:W-:Y:S01]  /*0560*/  SHF.R.S32.HI R3, RZ, 0x1f, R10 ;  /* 0x0000001fff037819 */ /* 0x000fe2000001140a */
[----:B------:R-:W-:Y:S01]  /*0570*/  UISETP.NE.AND UP3, UPT, UR10, URZ, UPT ;  /* 0x0000003f0a00728c */ /* 0x000fe2000bf65270 */
[----:B------:R-:W-:Y:S01]  /*0580*/  LOP3.LUT R2, R0, 0x38, R20, 0xf8, !PT ;  /* 0x0000003800027812 */ /* 0x000fe200078ef814 */
[----:B------:R-:W-:Y:S01]  /*0590*/  USHF.R.S32.HI UR61, URZ, 0x1f, UR38 ;  /* 0x0000001f3f3d7899 */ /* 0x000fe20008011426 */
[----:B------:R-:W-:Y:S01]  /*05a0*/  SHF.R.U32.HI R0, RZ, 0x3, R0 ;  /* 0x00000003ff007819 */ /* 0x000fe20000011600 */
[----:B------:R-:W-:Y:S01]  /*05b0*/  USHF.R.S32.HI UR60, URZ, 0x1f, UR33 ;  /* 0x0000001f3f3c7899 */ /* 0x000fe20008011421 */
[----:B------:R-:W-:Y:S01]  /*05c0*/  LEA.HI R17, R3, R10, RZ, 0x2 ;  /* 0x0000000a03117211 */ /* 0x000fe200078f10ff */
[----:B------:R-:W-:Y:S01]  /*05d0*/  IMAD.U32 R3, RZ, RZ, UR8 ;  /* 0x00000008ff037e24 */ /* 0x000fe2000f8e00ff */
[----:B------:R-:W-:Y:S01]  /*05e0*/  LEA.HI R10, R4, R9, RZ, 0x3 ;  /* 0x00000009040a7211 */ /* 0x000fe200078f18ff */
[----:B------:R-:W-:Y:S01]  /*05f0*/  IMAD.SHL.U32 R3, R12, 0x200, RZ ;  /* 0x000002000c037824 */ /* 0x000fe200078e00ff */
[----:B------:R-:W-:Y:S01]  /*0600*/  LOP3.LUT R7, R2, R0, RZ, 0x3c, !PT ;  /* 0x0000000002077212 */ /* 0x000fe200078e3cff */
[----:B------:R-:W-:Y:S01]  /*0610*/  IMAD.SHL.U32 R0, R8, 0x40, RZ ;  /* 0x0000004008007824 */ /* 0x000fe200078e00ff */
[----:B------:R-:W-:Y:S01]  /*0620*/  LOP3.LUT R2, R10, 0xfffffff8, RZ, 0xc0, !PT ;  /* 0xfffffff80a027812 */ /* 0x000fe200078ec0ff */
[----:B------:R-:W-:Y:S01]  /*0630*/  USHF.R.S32.HI UR8, URZ, 0x1f, UR15 ;  /* 0x0000001f3f087899 */ /* 0x000fe2000801140f */
[----:B------:R-:W-:Y:S01]  /*0640*/  LOP3.LUT R4, R6, 0x1, RZ, 0xc0, !PT ;  /* 0x0000000106047812 */ /* 0x000fe200078ec0ff */
[----:B------:R-:W-:Y:S01]  /*0650*/  USHF.L.U32 UR15, UR33, 0x7, URZ ;  /* 0x00000007210f7899 */ /* 0x000fe2000800063f */
[----:B------:R-:W-:Y:S01]  /*0660*/  LOP3.LUT R0, R0, 0x1c0, RZ, 0xc0, !PT ;  /* 0x000001c000007812 */ /* 0x000fe200078ec0ff */
[----:B------:R-:W-:Y:S01]  /*0670*/  IMAD.IADD R9, R9, 0x1, -R2 ;  /* 0x0000000109097824 */ /* 0x000fe200078e0a02 */
[----:B------:R-:W-:Y:S01]  /*0680*/  ISETP.NE.U32.AND P0, PT, R4, 0x1, PT ;  /* 0x000000010400780c */ /* 0x000fe20003f05070 */
[----:B------:R-:W-:Y:S01]  /*0690*/  IMAD.SHL.U32 R2, R13, 0x10, RZ ;  /* 0x000000100d027824 */ /* 0x000fe200078e00ff */
[----:B------:R-:W-:Y:S01]  /*06a0*/  LOP3.LUT R252, R0, 0x8, R11, 0xf8, !PT ;  /* 0x0000000800fc7812 */ /* 0x000fe200078ef80b */
[----:B------:R-:W-:Y:S01]  /*06b0*/  IMAD.U32 R8, RZ, RZ, UR15 ;  /* 0x0000000fff087e24 */ /* 0x000fe2000f8e00ff */
[----:B------:R-:W-:Y:S01]  /*06c0*/  R2P PR, R6, 0x6 ;  /* 0x0000000606007804 */ /* 0x000fe20000000000 */
[----:B------:R-:W-:Y:S01]  /*06d0*/  UIMAD UR54, UR8, UR33, URZ ;  /* 0x00000021083672a4 */ /* 0x000fe2000f8e023f */
[----:B------:R-:W-:Y:S01]  /*06e0*/  LOP3.LUT R5, R0, 0x10, R2, 0xf8, !PT ;  /* 0x0000001000057812 */ /* 0x000fe200078ef802 */
[C---:B------:R-:W-:Y:S01]  /*06f0*/  IMAD R2, R14.reuse, 0x800, R3 ;  /* 0x000008000e027824 */ /* 0x040fe200078e0203 */
[----:B------:R-:W-:Y:S01]  /*0700*/  SHF.R.U32.HI R0, RZ, 0x3, R0 ;  /* 0x00000003ff007819 */ /* 0x000fe20000011600 */
[----:B------:R-:W-:Y:S01]  /*0710*/  IMAD.SHL.U32 R14, R14, 0x20, RZ ;  /* 0x000000200e0e7824 */ /* 0x000fe200078e00ff */
[----:B------:R-:W-:Y:S01]  /*0720*/  LOP3.LUT R4, R5, 0x8, R11, 0xf8, !PT ;  /* 0x0000000805047812 */ /* 0x000fe200078ef80b */
[----:B------:R-:W-:Y:S01]  /*0730*/  IMAD.SHL.U32 R5, R12, 0x20, RZ ;  /* 0x000000200c057824 */ /* 0x000fe200078e00ff */
[----:B------:R-:W-:Y:S01]  /*0740*/  LOP3.LUT R252, R252, R0, RZ, 0x3c, !PT ;  /* 0x00000000fcfc7212 */ /* 0x000fe200078e3cff */
[----:B------:R-:W-:Y:S01]  /*0750*/  @!UP2 UIMAD UR8, UR33, UR14, UR38 ;  /* 0x0000000e2108a2a4 */ /* 0x000fe2000f8e0226 */
[----:B------:R-:W-:Y:S01]  /*0760*/  LOP3.LUT R3, R3, R4, R0, 0xf6, !PT ;  /* 0x0000000403037212 */ /* 0x000fe200078ef600 */
[----:B------:R-:W-:Y:S01]  /*0770*/  IMAD.SHL.U32 R4, R6, 0x40, RZ ;  /* 0x0000004006047824 */ /* 0x000fe200078e00ff */
[----:B------:R-:W-:Y:S01]  /*0780*/  SHF.R.S32.HI R0, RZ, 0x6, R15 ;  /* 0x00000006ff007819 */ /* 0x000fe2000001140f */
[----:B------:R-:W-:Y:S01]  /*0790*/  IMAD.IADD R252, R2, 0x1, R252 ;  /* 0x0000000102fc7824 */ /* 0x000fe200078e02fc */
[----:B------:R1:W-:Y:S01]  /*07a0*/  STL [R1+0x90], R14 ;  /* 0x0000900e01007387 */ /* 0x0003e20000100800 */
[C---:B------:R-:W-:Y:S01]  /*07b0*/  IMAD.SHL.U32 R6, R9.reuse, 0x40, RZ ;  /* 0x0000004009067824 */ /* 0x040fe200078e00ff */
[C---:B------:R-:W-:Y:S01]  /*07c0*/  LOP3.LUT P6, RZ, R9.reuse, 0x4, RZ, 0xc0, !PT ;  /* 0x0000000409ff7812 */ /* 0x040fe200078cc0ff */
[C---:B------:R-:W-:Y:S01]  /*07d0*/  IMAD R15, R0.reuse, 0x200, R7 ;  /* 0x00000200000f7824 */ /* 0x040fe200078e0207 */
[----:B------:R-:W-:Y:S01]  /*07e0*/  LOP3.LUT P5, RZ, R9, 0x2, RZ, 0xc0, !PT ;  /* 0x0000000209ff7812 */ /* 0x000fe200078ac0ff */
[----:B------:R-:W-:Y:S01]  /*07f0*/  IMAD.SHL.U32 R2, R0, 0x8, RZ ;  /* 0x0000000800027824 */ /* 0x000fe200078e00ff */
[----:B------:R-:W-:Y:S01]  /*0800*/  LOP3.LUT R0, R4, 0x1c0, RZ, 0xc0, !PT ;  /* 0x000001c004007812 */ /* 0x000fe200078ec0ff */
[----:B------:R-:W-:Y:S01]  /*0810*/  IMAD.MOV.U32 R9, RZ, RZ, -0x10 ;  /* 0xfffffff0ff097424 */ /* 0x000fe200078e00ff */
[----:B------:R-:W-:-:S02]  /*0820*/  USHF.R.S32.HI UR59, URZ, 0x1f, UR38 ;  /* 0x0000001f3f3b7899 */ /* 0x000fc40008011426 */
[----:B------:R-:W-:Y:S01]  /*0830*/  LOP3.LUT R2, R2, 0x18, RZ, 0xc0, !PT ;  /* 0x0000001802027812 */ /* 0x000fe200078ec0ff */
[----:B------:R-:W-:Y:S01]  /*0840*/  UIMAD.WIDE.U32 UR42, UR36, UR44, URZ ;  /* 0x0000002c242a72a5 */ /* 0x000fe2000f8e003f */
[----:B------:R-:W-:Y:S01]  /*0850*/  SHF.R.U32.HI R4, RZ, 0x3, R0 ;  /* 0x00000003ff047819 */ /* 0x000fe20000011600 */
[----:B------:R-:W-:Y:S01]  /*0860*/  UIMAD UR53, UR37, UR44, URZ ;  /* 0x0000002c253572a4 */ /* 0x000fe2000f8e023f */
[----:B------:R-:W-:Y:S01]  /*0870*/  LOP3.LUT R8, R2, 0x20, R5, 0xf8, !PT ;  /* 0x0000002002087812 */ /* 0x000fe200078ef805 */
[----:B------:R-:W-:Y:S01]  /*0880*/  IMAD.U32 R5, RZ, RZ, UR9 ;  /* 0x00000009ff057e24 */ /* 0x000fe2000f8e00ff */
[----:B------:R-:W-:Y:S01]  /*0890*/  LOP3.LUT R7, R4, R0, R2, 0x1e, !PT ;  /* 0x0000000004077212 */ /* 0x000fe200078e1e02 */
[----:B------:R-:W-:Y:S01]  /*08a0*/  USHF.R.S32.HI UR55, URZ, 0x1f, UR48 ;  /* 0x0000001f3f377899 */ /* 0x000fe20008011430 */
[----:B------:R-:W-:Y:S01]  /*08b0*/  LOP3.LUT R2, R0, 0x20, R14, 0xf8, !PT ;  /* 0x0000002000027812 */ /* 0x000fe200078ef80e */
[----:B------:R-:W-:Y:S01]  /*08c0*/  IMAD.SHL.U32 R0, R16, 0x2, RZ ;  /* 0x0000000210007824 */ /* 0x000fe200078e00ff */
[----:B------:R-:W-:Y:S01]  /*08d0*/  IADD3 R16, R20, 0x40, RZ ;  /* 0x0000004014107810 */ /* 0x000fe20007ffe0ff */
[----:B------:R-:W-:Y:S01]  /*08e0*/  UIMAD UR52, UR7, UR52, URZ ;  /* 0x00000034073472a4 */ /* 0x000fe2000f8e023f */
[----:B------:R-:W-:Y:S01]  /*08f0*/  LOP3.LUT R4, R2, R4, RZ, 0x3c, !PT ;  /* 0x0000000402047212 */ /* 0x000fe200078e3cff */
[--C-:B------:R-:W-:Y:S01]  /*0900*/  IMAD R5, R18, 0x400, R0.reuse ;  /* 0x0000040012057824 */ /* 0x100fe200078e0200 */
[----:B------:R-:W-:Y:S01]  /*0910*/  SEL R9, R9, 0x10, !P0 ;  /* 0x0000001009097807 */ /* 0x000fe20004000000 */
[----:B------:R-:W-:Y:S01]  /*0920*/  IMAD R2, R13, 0x400, R0 ;  /* 0x000004000d027824 */ /* 0x000fe200078e0200 */
[----:B------:R-:W-:Y:S01]  /*0930*/  LOP3.LUT R0, R6, 0x1c0, RZ, 0xc0, !PT ;  /* 0x000001c006007812 */ /* 0x000fe200078ec0ff */
[----:B-1----:R-:W-:Y:S01]  /*0940*/  IMAD.IADD R14, R5, 0x1, R4 ;  /* 0x00000001050e7824 */ /* 0x002fe200078e0204 */
[----:B------:R-:W-:Y:S01]  /*0950*/  STL [R1+0x68], R16 ;  /* 0x0000681001007387 */ /* 0x000fe20000100800 */
[----:B------:R-:W-:Y:S01]  /*0960*/  IMAD.SHL.U32 R4, R12, 0x8, RZ ;  /* 0x000000080c047824 */ /* 0x000fe200078e00ff */
[----:B------:R-:W-:Y:S01]  /*0970*/  @!UP2 UIMAD UR51, UR8, UR51, URZ ;  /* 0x000000330833a2a4 */ /* 0x000fe2000f8e023f */
[----:B------:R-:W-:Y:S01]  /*0980*/  IMAD.IADD R11, R2, 0x1, R7 ;  /* 0x00000001020b7824 */ /* 0x000fe200078e0207 */
[----:B------:R-:W-:Y:S01]  /*0990*/  SHF.R.U32.HI R2, RZ, 0x3, R0 ;  /* 0x00000003ff027819 */ /* 0x000fe20000011600 */
[----:B------:R-:W-:Y:S01]  /*09a0*/  IMAD.SHL.U32 R7, R10, 0x40, RZ ;  /* 0x000000400a077824 */ /* 0x000fe200078e00ff */
[----:B------:R-:W-:Y:S01]  /*09b0*/  LOP3.LUT R4, R0, 0x8, R4, 0xf8, !PT ;  /* 0x0000000800047812 */ /* 0x000fe200078ef804 */
[----:B------:R-:W-:Y:S01]  /*09c0*/  IMAD.MOV.U32 R5, RZ, RZ, 0x20 ;  /* 0x00000020ff057424 */ /* 0x000fe200078e00ff */
[----:B------:R-:W-:Y:S01]  /*09d0*/  LOP3.LUT R0, R2, R8, R0, 0x1e, !PT ;  /* 0x0000000802007212 */ /* 0x000fe200078e1e00 */
[----:B------:R-:W-:Y:S01]  /*09e0*/  IMAD.MOV.U32 R10, RZ, RZ, 0x40 ;  /* 0x00000040ff0a7424 */ /* 0x000fe200078e00ff */
[----:B------:R-:W-:Y:S01]  /*09f0*/  LOP3.LUT R7, R7, 0xfffffe00, RZ, 0xc0, !PT ;  /* 0xfffffe0007077812 */ /* 0x000fe200078ec0ff */
[----:B------:R-:W-:Y:S01]  /*0a00*/  USHF.R.S32.HI UR50, URZ, 0x1f, UR46 ;  /* 0x0000001f3f327899 */ /* 0x000fe2000801142e */
[----:B------:R-:W-:Y:S01]  /*0a10*/  LOP3.LUT R2, R4, R2, RZ, 0x3c, !PT ;  /* 0x0000000204027212 */ /* 0x000fe200078e3cff */
[----:B------:R-:W-:Y:S01]  /*0a20*/  USHF.R.S32.HI UR49, URZ, 0x1f, UR41 ;  /* 0x0000001f3f317899 */ /* 0x000fe20008011429 */
[----:B------:R-:W-:Y:S01]  /*0a30*/  SHF.R.S32.HI R4, RZ, 0x2, R17 ;  /* 0x00000002ff047819 */ /* 0x000fe20000011411 */
[--C-:B------:R-:W-:Y:S01]  /*0a40*/  IMAD R8, R13, 0x400, R7.reuse ;  /* 0x000004000d087824 */ /* 0x100fe200078e0207 */
[----:B------:R-:W-:Y:S01]  /*0a50*/  IADD3 R13, R20, 0x80, RZ ;  /* 0x00000080140d7810 */ /* 0x000fe20007ffe0ff */
[----:B------:R-:W-:Y:S01]  /*0a60*/  IMAD R6, R18, 0x400, R7 ;  /* 0x0000040012067824 */ /* 0x000fe200078e0207 */
[----:B------:R-:W-:Y:S01]  /*0a70*/  LOP3.LUT R7, R0, R7, RZ, 0xfc, !PT ;  /* 0x0000000700077212 */ /* 0x000fe200078efcff */
[----:B------:R-:W-:Y:S01]  /*0a80*/  IMAD R12, R18, 0x10, R4 ;  /* 0x00000010120c7824 */ /* 0x000fe200078e0204 */
[----:B------:R-:W-:Y:S01]  /*0a90*/  SEL R0, R5, 0xffffffe0, !P3 ;  /* 0xffffffe005007807 */ /* 0x000fe20005800000 */
[----:B------:R-:W-:Y:S01]  /*0aa0*/  IMAD.SHL.U32 R4, R15, 0x2, RZ ;  /* 0x000000020f047824 */ /* 0x000fe200078e00ff */
[----:B------:R1:W-:Y:S01]  /*0ab0*/  STL [R1+0x6c], R13 ;  /* 0x00006c0d01007387 */ /* 0x0003e20000100800 */
[----:B------:R-:W-:Y:S01]  /*0ac0*/  IMAD.IADD R6, R6, 0x1, R2 ;  /* 0x0000000106067824 */ /* 0x000fe200078e0202 */
[----:B------:R-:W-:Y:S01]  /*0ad0*/  SEL R5, R5, 0xffffffe0, !P5 ;  /* 0xffffffe005057807 */ /* 0x000fe20006800000 */
[----:B------:R-:W-:Y:S01]  /*0ae0*/  IMAD R0, R252, 0x2, R0 ;  /* 0x00000002fc007824 */ /* 0x000fe200078e0200 */
[----:B------:R-:W-:Y:S01]  /*0af0*/  STL [R1+0x70], R12 ;  /* 0x0000700c01007387 */ /* 0x000fe20000100800 */
[----:B------:R-:W-:Y:S01]  /*0b00*/  IMAD.IADD R8, R2, 0x1, R8 ;  /* 0x0000000102087824 */ /* 0x000fe200078e0208 */
[----:B------:R-:W-:Y:S01]  /*0b10*/  SEL R2, R10, 0xffffffc0, !P4 ;  /* 0xffffffc00a027807 */ /* 0x000fe20006000000 */
[----:B------:R-:W-:Y:S01]  /*0b20*/  ULDC.U8 UR30, c[0x0][0x2d8] ;  /* 0x0000b600001e7ab9 */ /* 0x000fe20000000000 */
[----:B------:R2:W-:Y:S02]  /*0b30*/  STL [R1+0x2c], R4 ;  /* 0x00002c0401007387 */ /* 0x0005e40000100800 */
[----:B------:R-:W-:-:S02]  /*0b40*/  LEA R8, R8, 0x12000, 0x1 ;  /* 0x0001200008087811 */ /* 0x000fc400078e08ff */
[----:B------:R-:W-:Y:S01]  /*0b50*/  STL [R1], R0 ;  /* 0x0000000001007387 */ /* 0x000fe20000100800 */
[----:B-1----:R-:W-:-:S04]  /*0b60*/  LEA R13, R11, 0xc000, 0x1 ;  /* 0x0000c0000b0d7811 */ /* 0x002fc800078e08ff */
[C---:B------:R-:W-:Y:S02]  /*0b70*/  IADD3 R11, R13.reuse, 0x40, RZ ;  /* 0x000000400d0b7810 */ /* 0x040fe40007ffe0ff */
[----:B------:R-:W-:Y:S01]  /*0b80*/  @P2 IADD3 R11, R13, -0x40, RZ ;  /* 0xffffffc00d0b2810 */ /* 0x000fe20007ffe0ff */
[C---:B--2---:R-:W-:Y:S02]  /*0b90*/  IMAD.SHL.U32 R4, R252.reuse, 0x2, RZ ;  /* 0x00000002fc047824 */ /* 0x044fe400078e00ff */
[----:B------:R-:W-:-:S03]  /*0ba0*/  IMAD R252, R252, 0x2, R2 ;  /* 0x00000002fcfc7824 */ /* 0x000fc600078e0202 */
[----:B------:R1:W-:Y:S02]  /*0bb0*/  STL [R1+0x4], R4 ;  /* 0x0000040401007387 */ /* 0x0003e40000100800 */
[----:B-1----:R-:W-:Y:S01]  /*0bc0*/  SEL R4, R10, 0xffffffc0, !P6 ;  /* 0xffffffc00a047807 */ /* 0x002fe20007000000 */
[----:B------:R-:W-:Y:S02]  /*0bd0*/  IMAD.IADD R10, R2, 0x1, R0 ;  /* 0x00000001020a7824 */ /* 0x000fe400078e0200 */
[----:B------:R-:W-:Y:S02]  /*0be0*/  IMAD.SHL.U32 R0, R14, 0x2, RZ ;  /* 0x000000020e007824 */ /* 0x000fe400078e00ff */
[C---:B------:R-:W-:Y:S01]  /*0bf0*/  IMAD R2, R3.reuse, 0x2, R2 ;  /* 0x0000000203027824 */ /* 0x040fe200078e0202 */
[----:B------:R1:W-:Y:S01]  /*0c00*/  STL [R1+0x10], R10 ;  /* 0x0000100a01007387 */ /* 0x0003e20000100800 */
[----:B------:R-:W-:Y:S01]  /*0c10*/  IMAD.SHL.U32 R3, R3, 0x2, RZ ;  /* 0x0000000203037824 */ /* 0x000fe200078e00ff */
[----:B------:R-:W-:-:S02]  /*0c20*/  IADD3 R12, R0, 0x20, RZ ;  /* 0x00000020000c7810 */ /* 0x000fc40007ffe0ff */
[----:B------:R2:W-:Y:S01]  /*0c30*/  STL [R1+0x50], R0 ;  /* 0x0000500001007387 */ /* 0x0005e20000100800 */
[----:B------:R-:W-:-:S03]  /*0c40*/  @P1 IADD3 R12, R0, -0x20, RZ ;  /* 0xffffffe0000c1810 */ /* 0x000fc60007ffe0ff */
[----:B------:R-:W-:Y:S01]  /*0c50*/  STL [R1+0x80], R13 ;  /* 0x0000800d01007387 */ /* 0x000fe20000100800 */
[----:B-1----:R-:W-:Y:S02]  /*0c60*/  IMAD.IADD R10, R0, 0x1, R9 ;  /* 0x00000001000a7824 */ /* 0x002fe400078e0209 */
[----:B--2---:R-:W-:-:S03]  /*0c70*/  IMAD.SHL.U32 R0, R7, 0x2, RZ ;  /* 0x0000000207007824 */ /* 0x004fc600078e00ff */
[----:B------:R1:W-:Y:S02]  /*0c80*/  STL [R1+0x5c], R10 ;  /* 0x00005c0a01007387 */ /* 0x0003e40000100800 */
[----:B-1----:R-:W-:Y:S02]  /*0c90*/  IMAD.SHL.U32 R10, R6, 0x2, RZ ;  /* 0x00000002060a7824 */ /* 0x002fe400078e00ff */
[----:B------:R-:W-:Y:S02]  /*0ca0*/  IMAD.IADD R6, R9, 0x1, R12 ;  /* 0x0000000109067824 */ /* 0x000fe400078e020c */
[C---:B------:R-:W-:Y:S01]  /*0cb0*/  IMAD.IADD R7, R10.reuse, 0x1, R5 ;  /* 0x000000010a077824 */ /* 0x040fe200078e0205 */
[----:B------:R-:W-:Y:S01]  /*0cc0*/  STL [R1+0x8], R10 ;  /* 0x0000080a01007387 */ /* 0x000fe20000100800 */
[----:B------:R-:W-:-:S03]  /*0cd0*/  IMAD.IADD R9, R10, 0x1, R4 ;  /* 0x000000010a097824 */ /* 0x000fc600078e0204 */
[----:B------:R-:W-:Y:S04]  /*0ce0*/  STL [R1+0x54], R12 ;  /* 0x0000540c01007387 */ /* 0x000fe80000100800 */
[----:B------:R-:W-:Y:S04]  /*0cf0*/  STL [R1+0x1c], R8 ;  /* 0x00001c0801007387 */ /* 0x000fe80000100800 */
[----:B------:R-:W-:Y:S04]  /*0d00*/  STL [R1+0x84], R11 ;  /* 0x0000840b01007387 */ /* 0x000fe80000100800 */
[----:B------:R1:W-:Y:S04]  /*0d10*/  STL [R1+0x58], R6 ;  /* 0x0000580601007387 */ /* 0x0003e80000100800 */
[----:B------:R2:W-:Y:S04]  /*0d20*/  STL [R1+0xc], R7 ;  /* 0x00000c0701007387 */ /* 0x0005e80000100800 */
[----:B------:R3:W-:Y:S01]  /*0d30*/  STL [R1+0x18], R9 ;  /* 0x0000180901007387 */ /* 0x0007e20000100800 */
[----:B-1----:R-:W-:-:S02]  /*0d40*/  IMAD.IADD R6, R4, 0x1, R8 ;  /* 0x0000000104067824 */ /* 0x002fc400078e0208 */
[----:B------:R-:W-:Y:S02]  /*0d50*/  IMAD.IADD R8, R5, 0x1, R8 ;  /* 0x0000000105087824 */ /* 0x000fe400078e0208 */
[----:B--2---:R-:W-:Y:S02]  /*0d60*/  IMAD.IADD R7, R7, 0x1, R4 ;  /* 0x0000000107077824 */ /* 0x004fe400078e0204 */
[----:B------:R-:W-:Y:S01]  /*0d70*/  IMAD.IADD R4, R5, 0x1, R6 ;  /* 0x0000000105047824 */ /* 0x000fe200078e0206 */
[----:B------:R3:W-:Y:S04]  /*0d80*/  STL [R1+0x28], R8 ;  /* 0x0000280801007387 */ /* 0x0007e80000100800 */
[----:B------:R3:W-:Y:S04]  /*0d90*/  STL [R1+0x20], R6 ;  /* 0x0000200601007387 */ /* 0x0007e80000100800 */
[----:B------:R3:W-:Y:S04]  /*0da0*/  STL [R1+0x14], R7 ;  /* 0x0000140701007387 */ /* 0x0007e80000100800 */
[----:B------:R3:W-:Y:S02]  /*0db0*/  STL [R1+0x24], R4 ;  /* 0x0000240401007387 */ /* 0x0007e40000100800 */
.L_x_557:
[----:B------:R-:W-:Y:S02]  /*0dc0*/  ULDC.64 UR6, c[0x0][0x240] ;  /* 0x0000900000067ab9 */ /* 0x000fe40000000a00 */
[----:B------:R-:W-:-:S02]  /*0dd0*/  UISETP.NE.U32.AND UP6, UPT, URZ, UR6, UPT ;  /* 0x000000063f00728c */ /* 0x000fc4000bfc5070 */
[----:B------:R-:W-:Y:S02]  /*0de0*/  USHF.L.U32 UR13, UR33, 0x2, URZ ;  /* 0x00000002210d7899 */ /* 0x000fe4000800063f */
[----:B------:R-:W-:Y:S02]  /*0df0*/  USHF.R.S32.HI UR39, URZ, 0x1f, UR33 ;  /* 0x0000001f3f277899 */ /* 0x000fe40008011421 */
[----:B------:R-:W-:Y:S02]  /*0e00*/  UISETP.NE.AND.EX UP6, UPT, URZ, UR7, UPT, UP6 ;  /* 0x000000073f00728c */ /* 0x000fe4000bfc5360 */
[----:B------:R-:W-:Y:S02]  /*0e10*/  ULDC.64 UR10, c[0x0][0x250] ;  /* 0x00009400000a7ab9 */ /* 0x000fe40000000a00 */
[----:B------:R-:W-:Y:S02]  /*0e20*/  UISETP.NE.U32.AND UP4, UPT, URZ, UR10, UPT ;  /* 0x0000000a3f00728c */ /* 0x000fe4000bf85070 */
[----:B------:R-:W-:Y:S01]  /*0e30*/  USHF.L.U64.HI UR12, UR33, 0x2, UR39 ;  /* 0x00000002210c7899 */ /* 0x000fe20008010227 */
[----:B------:R-:W-:Y:S01]  /*0e40*/  PLOP3.LUT P2, PT, PT, PT, UP6, 0x80, 0x0 ;  /* 0x000000000000781c */ /* 0x000fe20003f4f068 */
[----:B------:R-:W-:-:S02]  /*0e50*/  UIADD3 UR6, UP0, UR13, UR6, URZ ;  /* 0x000000060d067290 */ /* 0x000fc4000ff1e03f */
[----:B------:R-:W-:Y:S02]  /*0e60*/  UISETP.NE.AND.EX UP4, UPT, URZ, UR11, UPT, UP4 ;  /* 0x0000000b3f00728c */ /* 0x000fe4000bf85340 */
[----:B------:R-:W-:Y:S02]  /*0e70*/  UIADD3.X UR7, UR12, UR7, URZ, UP0, !UPT ;  /* 0x000000070c077290 */ /* 0x000fe400087fe43f */
[----:B-1-3--:R-:W-:Y:S01]  /*0e80*/  IMAD.U32 R4, RZ, RZ, UR6 ;  /* 0x00000006ff047e24 */ /* 0x00afe2000f8e00ff */
[----:B------:R-:W-:Y:S01]  /*0e90*/  ULDC.U8 UR14, c[0x0][0x312] ;  /* 0x0000c480000e7ab9 */ /* 0x000fe20000000000 */
[----:B------:R-:W-:Y:S01]  /*0ea0*/  PLOP3.LUT P0, PT, PT, PT, UP4, 0x80, 0x0 ;  /* 0x000000000000781c */ /* 0x000fe20003f0f048 */
[----:B------:R-:W-:Y:S01]  /*0eb0*/  ULDC.64 UR8, c[0x0][0x248] ;  /* 0x0000920000087ab9 */ /* 0x000fe20000000a00 */
[----:B------:R-:W-:Y:S01]  /*0ec0*/  IMAD.U32 R5, RZ, RZ, UR7 ;  /* 0x00000007ff057e24 */ /* 0x000fe2000f8e00ff */
[----:B------:R-:W-:Y:S02]  /*0ed0*/  UISETP.NE.AND UP5, UPT, UR14, URZ, UPT ;  /* 0x0000003f0e00728c */ /* 0x000fe4000bfa5270 */
[----:B------:R-:W-:-:S02]  /*0ee0*/  @UP4 UIADD3 UR6, UP0, UR13, UR10, URZ ;  /* 0x0000000a0d064290 */ /* 0x000fc4000ff1e03f */
[----:B--2---:R1:W2:Y:S01]  /*0ef0*/  @P2 LDG.E R9, [R4.64] ;  /* 0x0000000404092981 */ /* 0x0042a2000c1e1900 */
        /* <DEDUP_REMOVED lines=33> */
.L_x_513:
        /* <DEDUP_REMOVED lines=23> */
[----:B------:R-:W-:Y:S02]  /*1280*/  UISETP.NE.AND UP1, UPT, UR14, -0x1, UPT ;  /* 0xffffffff0e00788c */ /* 0x000fe4000bf25270 */
[----:B------:R-:W-:Y:S01]  /*1290*/  ULDC.64 UR12, c[0x0][0x178] ;  /* 0x00005e00000c7ab9 */ /* 0x000fe20000000a00 */
[----:B------:R-:W-:Y:S01]  /*12a0*/  PLOP3.LUT P0, PT, PT, PT, UP0, 0x80, 0x0 ;  /* 0x000000000000781c */ /* 0x000fe20003f0f008 */
[----:B------:R-:W-:Y:S02]  /*12b0*/  UIMAD UR15, UR39, UR12, URZ ;  /* 0x0000000c270f72a4 */ /* 0x000fe4000f8e023f */
[----:B------:R-:W-:-:S02]  /*12c0*/  ULDC.64 UR10, c[0x0][0x190] ;  /* 0x00006400000a7ab9 */ /* 0x000fc40000000a00 */
[----:B------:R-:W-:Y:S02]  /*12d0*/  USHF.R.S32.HI UR16, URZ, 0x1f, UR7 ;  /* 0x0000001f3f107899 */ /* 0x000fe40008011407 */
[----:B------:R-:W-:Y:S02]  /*12e0*/  UIMAD.WIDE.U32 UR8, UR14, UR10, URZ ;  /* 0x0000000a0e0872a5 */ /* 0x000fe4000f8e003f */
[----:B------:R-:W-:Y:S02]  /*12f0*/  UIMAD UR18, UR14, UR11, URZ ;  /* 0x0000000b0e1272a4 */ /* 0x000fe4000f8e023f */
[----:B------:R-:W-:Y:S02]  /*1300*/  UIMAD.WIDE.U32 UR10, UR33, UR12, URZ ;  /* 0x0000000c210a72a5 */ /* 0x000fe4000f8e003f */
[----:B------:R-:W-:Y:S02]  /*1310*/  UIMAD UR13, UR33, UR13, UR15 ;  /* 0x0000000d210d72a4 */ /* 0x000fe4000f8e020f */
[----:B------:R-:W-:-:S02]  /*1320*/  ULEA.HI UR34, UR16, UR7, URZ, 0x6 ;  /* 0x0000000710227291 */ /* 0x000fc4000f8f303f */
[----:B------:R-:W-:Y:S02]  /*1330*/  @UP0 UIADD3 UR7, UR29, UR31, URZ ;  /* 0x0000001f1d070290 */ /* 0x000fe4000fffe03f */
[----:B------:R-:W-:Y:S02]  /*1340*/  ULDC.64 UR16, c[0x0][0x198] ;  /* 0x0000660000107ab9 */ /* 0x000fe40000000a00 */
[----:B------:R-:W-:Y:S02]  /*1350*/  UIADD3 UR35, UR11, UR13, URZ ;  /* 0x0000000d0b237290 */ /* 0x000fe4000fffe03f */
[----:B------:R-:W-:Y:S02]  /*1360*/  USEL UR40, UR10, UR8, !UP1 ;  /* 0x000000080a287287 */ /* 0x000fe4000c800000 */
[----:B------:R-:W-:Y:S02]  /*1370*/  @UP1 UIADD3 UR35, UR9, UR18, URZ ;  /* 0x0000001209231290 */ /* 0x000fe4000fffe03f */
[----:B------:R-:W-:-:S02]  /*1380*/  ULOP3.LUT UR10, UR34, 0xffffffc0, URZ, 0xc0, !UPT ;  /* 0xffffffc0220a7892 */ /* 0x000fc4000f8ec03f */
[----:B------:R-:W-:Y:S02]  /*1390*/  @UP0 UIMAD.WIDE.U32 UR8, UR7, UR16, URZ ;  /* 0x00000010070802a5 */ /* 0x000fe4000f8e003f */
[----:B------:R-:W-:Y:S02]  /*13a0*/  UIADD3 UR18, UR10, -0x40, URZ ;  /* 0xffffffc00a127890 */ /* 0x000fe4000fffe03f */
[----:B------:R-:W-:Y:S02]  /*13b0*/  @UP0 UIMAD UR25, UR7, UR17, UR9 ;  /* 0x00000011071902a4 */ /* 0x000fe4000f8e0209 */
[----:B------:R-:W-:Y:S02]  /*13c0*/  USHF.R.S32.HI UR26, URZ, 0x1f, UR18 ;  /* 0x0000001f3f1a7899 */ /* 0x000fe40008011412 */
[----:B------:R-:W-:Y:S01]  /*13d0*/  @UP0 UMOV UR23, UR8 ;  /* 0x0000000800170c82 */ /* 0x000fe20008000000 */
[----:B------:R-:W-:Y:S05]  /*13e0*/  @P0 BRA `(.L_x_515) ;  /* 0x000000c000000947 */ /* 0x000fea0003800000 */
[----:B------:R-:W-:Y:S02]  /*13f0*/  USHF.R.S32.HI UR7, URZ, 0x1f, UR29 ;  /* 0x0000001f3f077899 */ /* 0x000fe4000801141d */
[----:B------:R-:W-:-:S02]  /*1400*/  ULDC.64 UR10, c[0x0][0x198] ;  /* 0x00006600000a7ab9 */ /* 0x000fc40000000a00 */
        /* <DEDUP_REMOVED lines=10> */
.L_x_515:
        /* <DEDUP_REMOVED lines=18> */
.L_x_516:
        /* <DEDUP_REMOVED lines=72> */
.L_x_517:
[----:B------:R-:W-:Y:S02]  /*1a50*/  UMOV UR11, UR52 ;  /* 0x00000034000b7c82 */ /* 0x000fe40008000000 */
.L_x_518:
[----:B------:R-:W2:Y:S04]  /*1a60*/  LDL.64 R4, [R1+0x48] ;  /* 0x0000480001047983 */ /* 0x000ea80000100a00 */
[----:B------:R1:W3:Y:S01]  /*1a70*/  LDL.64 R28, [R1+0x48] ;  /* 0x00004800011c7983 */ /* 0x0002e20000100a00 */
[----:B------:R-:W-:Y:S01]  /*1a80*/  UIADD3 UR8, UP5, UP4, UR8, UR46, UR48 ;  /* 0x0000002e08087290 */ /* 0x000fe2000fcbe030 */
[----:B------:R-:W-:Y:S01]  /*1a90*/  BSSY B1, `(.L_x_514) ;  /* 0x0000813000017945 */ /* 0x000fe20003800000 */
[----:B------:R-:W-:Y:S01]  /*1aa0*/  USHF.R.S32.HI UR14, URZ, 0x1f, UR38 ;  /* 0x0000001f3f0e7899 */ /* 0x000fe20008011426 */
        /* <DEDUP_REMOVED lines=9> */
[----:B------:R-:W-:-:S03]  /*1b40*/  UIMAD UR12, UR38, UR9, UR7 ;  /* 0x00000009260c72a4 */ /* 0x000fc6000f8e0207 */
[----:B------:R-:W-:Y:S02]  /*1b50*/  ULDC.64 UR8, c[0x0][0x378] ;  /* 0x0000de0000087ab9 */ /* 0x000fe40000000a00 */
[----:B------:R-:W-:-:S03]  /*1b60*/  UIMAD UR7, UR14, UR8, URZ ;  /* 0x000000080e0772a4 */ /* 0x000fc6000f8e023f */
[----:B------:R-:W-:Y:S02]  /*1b70*/  UMOV UR14, 0x4 ;  /* 0x00000004000e7882 */ /* 0x000fe40000000000 */
[----:B------:R-:W-:Y:S01]  /*1b80*/  UIMAD UR10, UR38, UR9, UR7 ;  /* 0x00000009260a72a4 */ /* 0x000fe2000f8e0207 */
[----:B----4-:R-:W-:Y:S02]  /*1b90*/  SHF.R.S32.HI R30, RZ, 0x1f, R30 ;  /* 0x0000001fff1e7819 */ /* 0x010fe4000001141e */
[----:B------:R-:W-:Y:S02]  /*1ba0*/  ULDC.64 UR8, c[0x0][0x370] ;  /* 0x0000dc0000087ab9 */ /* 0x000fe40000000a00 */
[----:B-----5:R-:W-:Y:S01]  /*1bb0*/  LEA.HI R30, R30, R31, RZ, 0x3 ;  /* 0x0000001f1e1e7211 */ /* 0x020fe200078f18ff */
[----:B------:R-:W-:Y:S02]  /*1bc0*/  UIMAD UR7, UR26, UR8, URZ ;  /* 0x000000081a0772a4 */ /* 0x000fe4000f8e023f */
[----:B------:R-:W-:Y:S01]  /*1bd0*/  UIADD3 UR8, UR18, UR11, URZ ;  /* 0x0000000b12087290 */ /* 0x000fe2000fffe03f */
[----:B------:R-:W-:Y:S01]  /*1be0*/  SHF.R.S32.HI R30, RZ, 0x3, R30 ;  /* 0x00000003ff1e7819 */ /* 0x000fe2000001141e */
[----:B------:R-:W-:Y:S01]  /*1bf0*/  UIMAD UR7, UR18, UR9, UR7 ;  /* 0x00000009120772a4 */ /* 0x000fe2000f8e0207 */
[----:B-1----:R-:W-:-:S02]  /*1c00*/  SHF.R.S32.HI R26, RZ, 0x1f, R25 ;  /* 0x0000001fff1a7819 */ /* 0x002fc40000011419 */
[----:B------:R-:W-:Y:S02]  /*1c10*/  SHF.R.S32.HI R24, RZ, 0x1f, R30 ;  /* 0x0000001fff187819 */ /* 0x000fe4000001141e */
[----:B------:R-:W-:Y:S02]  /*1c20*/  LEA.HI R10, R26, R25, RZ, 0x5 ;  /* 0x000000191a0a7211 */ /* 0x000fe400078f28ff */
        /* <DEDUP_REMOVED lines=11> */
[----:B------:R-:W-:Y:S02]  /*1ce0*/  IADD3.X R9, R7, UR35, R5, P1, !PT ;  /* 0x0000002307097c10 */ /* 0x000fe40008ffe405 */
[----:B------:R-:W-:-:S05]  /*1cf0*/  IADD3.X R5, R29, UR24, RZ, P0, !PT ;  /* 0x000000181d057c10 */ /* 0x000fca00087fe4ff */
[----:B------:R-:W-:Y:S01]  /*1d00*/  IMAD.WIDE.U32 R4, R6, c[0x0][0x370], R4 ;  /* 0x0000dc0006047a25 */ /* 0x000fe200078e0004 */
[----:B------:R-:W-:Y:S02]  /*1d10*/  LOP3.LUT R6, R10, 0xffffffe0, RZ, 0xc0, !PT ;  /* 0xffffffe00a067812 */ /* 0x000fe400078ec0ff */
[----:B------:R-:W-:Y:S02]  /*1d20*/  SHF.R.S32.HI R10, RZ, 0x5, R10 ;  /* 0x00000005ff0a7819 */ /* 0x000fe4000001140a */
[----:B------:R-:W-:Y:S01]  /*1d30*/  IADD3 R5, R5, UR7, RZ ;  /* 0x0000000705057c10 */ /* 0x000fe2000fffe0ff */
[----:B------:R-:W-:Y:S01]  /*1d40*/  IMAD.IADD R22, R25, 0x1, -R6 ;  /* 0x0000000119167824 */ /* 0x000fe200078e0a06 */
[----:B------:R-:W-:Y:S01]  /*1d50*/  UIADD3 UR7, UR18, UR15, URZ ;  /* 0x0000000f12077290 */ /* 0x000fe2000fffe03f */
[----:B------:R-:W-:Y:S02]  /*1d60*/  IMAD.U32 R6, RZ, RZ, UR38 ;  /* 0x00000026ff067e24 */ /* 0x000fe4000f8e00ff */
[----:B------:R-:W-:-:S02]  /*1d70*/  IMAD R10, R10, UR47, R22 ;  /* 0x0000002f0a0a7c24 */ /* 0x000fc4000f8e0216 */
[----:B------:R-:W-:-:S03]  /*1d80*/  IMAD.WIDE.U32 R4, R6, c[0x0][0x378], R4 ;  /* 0x0000de0006047a25 */ /* 0x000fc600078e0004 */
[C---:B------:R-:W-:Y:S01]  /*1d90*/  IADD3 R11, P0, R10.reuse, UR17, RZ ;  /* 0x000000110a0b7c10 */ /* 0x040fe2000ff1e0ff */
[----:B------:R-:W-:Y:S01]  /*1da0*/  IMAD.MOV.U32 R6, RZ, RZ, R4 ;  /* 0x000000ffff067224 */ /* 0x000fe200078e0004 */
[----:B------:R-:W-:Y:S01]  /*1db0*/  IADD3 R7, R5, UR10, RZ ;  /* 0x0000000a05077c10 */ /* 0x000fe2000fffe0ff */
[----:B------:R-:W-:Y:S01]  /*1dc0*/  IMAD.U32 R5, RZ, RZ, UR38 ;  /* 0x00000026ff057e24 */ /* 0x000fe2000f8e00ff */
[----:B------:R-:W-:Y:S01]  /*1dd0*/  LEA.HI.X.SX32 R10, R10, UR13, 0x1, P0 ;  /* 0x0000000d0a0a7c11 */ /* 0x000fe200080f0eff */
[----:B------:R-:W-:Y:S01]  /*1de0*/  IMAD R4, R24, c[0x0][0x370], RZ ;  /* 0x0000dc0018047a24 */ /* 0x000fe200078e02ff */
[----:B------:R-:W-:Y:S01]  /*1df0*/  LEA R16, P0, R11, c[0x0][0x350], 0x2 ;  /* 0x0000d4000b107a11 */ /* 0x000fe200078010ff */
[----:B------:R-:W-:Y:S01]  /*1e00*/  IMAD.WIDE.U32 R8, R5, c[0x0][0x1a8], R8 ;  /* 0x00006a0005087a25 */ /* 0x000fe200078e0008 */
[----:B------:R-:W-:Y:S02]  /*1e10*/  ULDC.64 UR10, c[0x0][0x3c8] ;  /* 0x0000f200000a7ab9 */ /* 0x000fe40000000a00 */
[----:B------:R-:W-:Y:S01]  /*1e20*/  LEA.HI.X R17, R11, c[0x0][0x354], R10, 0x2, P0 ;  /* 0x0000d5000b117a11 */ /* 0x000fe200000f140a */
[C---:B------:R-:W-:Y:S01]  /*1e30*/  IMAD R4, R30.reuse, c[0x0][0x374], R4 ;  /* 0x0000dd001e047a24 */ /* 0x040fe200078e0204 */
[----:B------:R-:W-:Y:S01]  /*1e40*/  PLOP3.LUT P0, PT, PT, PT, UP0, 0x80, 0x0 ;  /* 0x000000000000781c */ /* 0x000fe20003f0f008 */
[----:B------:R-:W-:Y:S01]  /*1e50*/  IMAD.WIDE.U32 R6, R30, c[0x0][0x370], R6 ;  /* 0x0000dc001e067a25 */ /* 0x000fe200078e0006 */
[----:B------:R-:W-:Y:S01]  /*1e60*/  UIMAD.WIDE UR8, UR8, UR14, UR10 ;  /* 0x0000000e080872a5 */ /* 0x000fe2000f8e020a */
[----:B------:R-:W-:Y:S01]  /*1e70*/  IADD3 R20, R9, UR12, RZ ;  /* 0x0000000c09147c10 */ /* 0x000fe2000fffe0ff */
[----:B------:R-:W-:Y:S01]  /*1e80*/  ULEA.HI.SX32 UR17, UR34, 0xffffffff, 0x1a ;  /* 0xffffffff22117891 */ /* 0x000fe2000f8fd23f */
[----:B------:R-:W-:Y:S01]  /*1e90*/  IMAD.IADD R19, R7, 0x1, R4 ;  /* 0x0000000107137824 */ /* 0x000fe200078e0204 */
[----:B------:R-:W-:Y:S01]  /*1ea0*/  ULDC.64 UR10, c[0x0][0x200] ;  /* 0x00008000000a7ab9 */ /* 0x000fe20000000a00 */
[----:B------:R-:W-:Y:S01]  /*1eb0*/  LEA R14, P2, R8, c[0x0][0x160], 0x1 ;  /* 0x00005800080e7a11 */ /* 0x000fe200078408ff */
[----:B------:R-:W-:Y:S01]  /*1ec0*/  UIMAD.WIDE UR14, UR7, UR14, UR10 ;  /* 0x0000000e070e72a5 */ /* 0x000fe2000f8e020a */
[----:B------:R-:W-:-:S02]  /*1ed0*/  LEA R12, P1, R6, c[0x0][0x330], 0x1 ;  /* 0x0000cc00060c7a11 */ /* 0x000fc400078208ff */
[----:B------:R-:W-:Y:S02]  /*1ee0*/  LEA.HI.X R15, R8, c[0x0][0x164], R20, 0x1, P2 ;  /* 0x00005900080f7a11 */ /* 0x000fe400010f0c14 */
[----:B------:R-:W-:Y:S01]  /*1ef0*/  LEA.HI.X R13, R6, c[0x0][0x334], R19, 0x1, P1 ;  /* 0x0000cd00060d7a11 */ /* 0x000fe200008f0c13 */
        /* <DEDUP_REMOVED lines=17> */
[----:B------:R-:W-:Y:S01]  /*2010*/  MOV R11, UR7 ;  /* 0x00000007000b7c02 */ /* 0x000fe20008000f00 */
[----:B------:R3:W-:Y:S01]  /*2020*/  STL.64 [R1+0x40], R32 ;  /* 0x0000402001007387 */ /* 0x0007e20000100a00 */
[----:B------:R-:W-:Y:S01]  /*2030*/  UMOV UR10, UR9 ;  /* 0x00000009000a7c82 */ /* 0x000fe20008000000 */
[----:B------:R-:W-:Y:S01]  /*2040*/  BSSY B0, `(.L_x_520) ;  /* 0x0000030000007945 */ /* 0x000fe20003800000 */
[----:B------:R-:W-:Y:S01]  /*2050*/  IADD3 R10, P0, R4, UR27, RZ ;  /* 0x0000001b040a7c10 */ /* 0x000fe2000ff1e0ff */
[----:B------:R3:W-:Y:S01]  /*2060*/  STL.64 [R1+0x38], R34 ;  /* 0x0000382201007387 */ /* 0x0007e20000100a00 */
[----:B------:R-:W-:Y:S01]  /*2070*/  IMAD R4, R23, c[0x0][0x1b8], RZ ;  /* 0x00006e0017047a24 */ /* 0x000fe200078e02ff */
[----:B------:R-:W-:Y:S01]  /*2080*/  UMOV UR8, UR14 ;  /* 0x0000000e00087c82 */ /* 0x000fe20008000000 */
[----:B------:R-:W-:Y:S01]  /*2090*/  IADD3.X R11, R5, UR32, R11, P0, !PT ;  /* 0x00000020050b7c10 */ /* 0x000fe200087fe40b */
[----:B------:R-:W-:Y:S01]  /*20a0*/  UMOV UR9, UR15 ;  /* 0x0000000f00097c82 */ /* 0x000fe20008000000 */
[----:B------:R-:W-:Y:S01]  /*20b0*/  IMAD R4, R18, c[0x0][0x1bc], R4 ;  /* 0x00006f0012047a24 */ /* 0x000fe200078e0204 */
[----:B------:R-:W-:-:S02]  /*20c0*/  UMOV UR7, UR17 ;  /* 0x0000001100077c82 */ /* 0x000fc40008000000 */
        /* <DEDUP_REMOVED lines=39> */
.L_x_521:
[----:B------:R-:W-:Y:S05]  /*2340*/  BSYNC B0 ;  /* 0x0000000000007941 */ /* 0x000fea0003800000 */
.L_x_520:
        /* <DEDUP_REMOVED lines=42> */
.L_x_523:
[----:B------:R-:W-:Y:S05]  /*25f0*/  BSYNC B0 ;  /* 0x0000000000007941 */ /* 0x000fea0003800000 */
.L_x_522:
        /* <DEDUP_REMOVED lines=29> */
.L_x_525:
[----:B------:R-:W-:Y:S05]  /*27d0*/  BSYNC B0 ;  /* 0x0000000000007941 */ /* 0x000fea0003800000 */
.L_x_524:
        /* <DEDUP_REMOVED lines=40> */
.L_x_527:
[----:B------:R-:W-:Y:S05]  /*2a60*/  BSYNC B0 ;  /* 0x0000000000007941 */ /* 0x000fea0003800000 */
.L_x_526:
        /* <DEDUP_REMOVED lines=26> */
.L_x_529:
[----:B------:R-:W-:Y:S05]  /*2c10*/  BSYNC B0 ;  /* 0x0000000000007941 */ /* 0x000fea0003800000 */
.L_x_528:
        /* <DEDUP_REMOVED lines=38> */
.L_x_531:
[----:B------:R-:W-:Y:S05]  /*2e80*/  BSYNC B0 ;  /* 0x0000000000007941 */ /* 0x000fea0003800000 */
.L_x_530:
[----:B------:R-:W5:Y:S01]  /*2e90*/  LDL R5, [R1+0x70] ;  /* 0x0000700001057983 */ /* 0x000f620000100800 */
[----:B-1----:R-:W-:Y:S01]  /*2ea0*/  IMAD.MOV.U32 R6, RZ, RZ, 0x7f800000 ;  /* 0x7f800000ff067424 */ /* 0x002fe200078e00ff */
[----:B------:R-:W-:Y:S02]  /*2eb0*/  MOV R7, 0x7f800000 ;  /* 0x7f80000000077802 */ /* 0x000fe40000000f00 */
[C---:B-----5:R-:W-:Y:S02]  /*2ec0*/  IADD3 R4, R5.reuse, 0x8, RZ ;  /* 0x0000000805047810 */ /* 0x060fe40007ffe0ff */
[----:B------:R-:W-:Y:S02]  /*2ed0*/  ISETP.GE.AND P1, PT, R5, UR12, PT ;  /* 0x0000000c05007c0c */ /* 0x000fe4000bf26270 */
[----:B------:R-:W-:Y:S01]  /*2ee0*/  ISETP.GE.AND P0, PT, R4, UR12, PT ;  /* 0x0000000c04007c0c */ /* 0x000fe2000bf06270 */
[----:B------:R-:W-:Y:S01]  /*2ef0*/  ULDC.64 UR12, c[0x0][0x198] ;  /* 0x00006600000c7ab9 */ /* 0x000fe20000000a00 */
[----:B------:R-:W-:-:S05]  /*2f00*/  MOV R4, 0x4 ;  /* 0x0000000400047802 */ /* 0x000fca0000000f00 */
[----:B------:R-:W-:-:S05]  /*2f10*/  IMAD.WIDE R4, R5, R4, UR8 ;  /* 0x0000000805047e25 */ /* 0x000fca000f8e0204 */
        /* <DEDUP_REMOVED lines=11> */
[----:B-1----:R-:W-:Y:S02]  /*2fd0*/  IADD3 R6, P0, R4, UR23, RZ ;  /* 0x0000001704067c10 */ /* 0x002fe4000ff1e0ff */
[----:B------:R-:W-:-:S04]  /*2fe0*/  MOV R4, UR12 ;  /* 0x0000000c00047c02 */ /* 0x000fc80008000f00 */
        /* <DEDUP_REMOVED lines=39> */
.L_x_533:
[----:B------:R-:W-:Y:S05]  /*3260*/  BSYNC B0 ;  /* 0x0000000000007941 */ /* 0x000fea0003800000 */
.L_x_532:
        /* <DEDUP_REMOVED lines=39> */
.L_x_535:
[----:B------:R-:W-:Y:S05]  /*34e0*/  BSYNC B0 ;  /* 0x0000000000007941 */ /* 0x000fea0003800000 */
.L_x_534:
[----:B------:R-:W0:Y:S01]  /*34f0*/  LDGDEPBAR ;  /* 0x00000000000079af */ /* 0x000e220000000000 */
[----:B-1----:R-:W-:Y:S02]  /*3500*/  IMAD.MOV.U32 R8, RZ, RZ, c[0x0][0x308] ;  /* 0x0000c200ff087624 */ /* 0x002fe400078e00ff */
[----:B------:R-:W-:Y:S01]  /*3510*/  IMAD.MOV.U32 R9, RZ, RZ, c[0x0][0x30c] ;  /* 0x0000c300ff097624 */ /* 0x000fe200078e00ff */
[----:B------:R-:W-:-:S04]  /*3520*/  DEPBAR.LE SB0, 0x1 ;  /* 0x000080400000791a */ /* 0x000fc80000000000 */
[----:B------:R-:W-:Y:S06]  /*3530*/  BAR.SYNC.DEFER_BLOCKING 0x0 ;  /* 0x0000000000007b1d */ /* 0x000fec0000010000 */
[----:B------:R1:W5:Y:S01]  /*3540*/  LDG.E.64 R4, [R8.64+0x8] ;  /* 0x0000080408047981 */ /* 0x000362000c1e1b00 */
[----:B------:R-:W-:Y:S01]  /*3550*/  LEA.HI R6, R26, R25, RZ, 0x3 ;  /* 0x000000191a067211 */ /* 0x000fe200078f18ff */
[----:B------:R-:W-:Y:S01]  /*3560*/  IMAD.MOV.U32 R240, RZ, RZ, 0x20 ;  /* 0x00000020fff07424 */ /* 0x000fe200078e00ff */
[----:B------:R-:W-:Y:S01]  /*3570*/  SHF.R.S32.HI R7, RZ, 0x1f, R22 ;  /* 0x0000001fff077819 */ /* 0x000fe20000011416 */
[----:B------:R-:W2:Y:S04]  /*3580*/  LDSM.16.M88.4 R164, [R252+0x12000] ;  /* 0x01200000fca4783b */ /* 0x000ea80000000200 */
[----:B------:R-:W3:Y:S04]  /*3590*/  LDSM.16.M88.4 R168, [R252+0x12800] ;  /* 0x01280000fca8783b */ /* 0x000ee80000000200 */
[----:B------:R-:W4:Y:S04]  /*35a0*/  LDSM.16.M88.4 R196, [R252+0x14000] ;  /* 0x01400000fcc4783b */ /* 0x000f280000000200 */
[----:B------:R-:W2:Y:S04]  /*35b0*/  LDSM.16.M88.4 R200, [R252+0x14800] ;  /* 0x01480000fcc8783b */ /* 0x000ea80000000200 */
[----:B------:R-:W2:Y:S04]  /*35c0*/  LDSM.16.M88.4 R228, [R252+0x16000] ;  /* 0x01600000fce4783b */ /* 0x000ea80000000200 */
[----:B------:R-:W2:Y:S04]  /*35d0*/  LDSM.16.M88.4 R232, [R252+0x16800] ;  /* 0x01680000fce8783b */ /* 0x000ea80000000200 */
[----:B-1----:R-:W2:Y:S01]  /*35e0*/  LDG.E.64 R8, [R8.64] ;  /* 0x0000000408087981 */ /* 0x002ea2000c1e1b00 */
[----:B------:R-:W-:-:S05]  /*35f0*/  LOP3.LUT R6, R6, 0xfffffff8, RZ, 0xc0, !PT ;  /* 0xfffffff806067812 */ /* 0x000fca00078ec0ff */
[----:B------:R-:W-:-:S05]  /*3600*/  IMAD.IADD R6, R25, 0x1, -R6 ;  /* 0x0000000119067824 */ /* 0x000fca00078e0a06 */
[----:B------:R-:W-:Y:S02]  /*3610*/  LOP3.LUT P0, RZ, R6, 0x2, RZ, 0xc0, !PT ;  /* 0x0000000206ff7812 */ /* 0x000fe4000780c0ff */
[----:B------:R-:W3:Y:S01]  /*3620*/  LDL R6, [R1] ;  /* 0x0000000001067983 */ /* 0x000ee20000100800 */
[----:B------:R-:W-:Y:S01]  /*3630*/  USHF.L.U32 UR12, UR28, 0x6, URZ ;  /* 0x000000061c0c7899 */ /* 0x000fe2000800063f */
        /* <DEDUP_REMOVED lines=42> */
[----:B---3--:R-:W-:Y:S01]  /*38e0*/  CS2R R34, SRZ ;  /* 0x0000000000227805 */ /* 0x008fe2000001ff00 */
[----:B------:R-:W-:Y:S01]  /*38f0*/  CS2R R32, SRZ ;  /* 0x0000000000207805 */ /* 0x000fe2000001ff00 */
[----:B------:R-:W-:Y:S01]  /*3900*/  CS2R R20, SRZ ;  /* 0x0000000000147805 */ /* 0x000fe2000001ff00 */
[----:B-----5:R-:W-:Y:S01]  /*3910*/  IADD3 R4, P2, P1, R4, UR41, R22 ;  /* 0x0000002904047c10 */ /* 0x020fe2000f95e016 */
[----:B--2---:R1:W2:Y:S01]  /*3920*/  R2UR UR14, R9 ;  /* 0x00000000090e73c2 */ /* 0x0042a200000e0000 */
[----:B------:R-:W-:-:S02]  /*3930*/  SEL R240, R240, 0xffffffe0, !P0 ;  /* 0xffffffe0f0f07807 */ /* 0x000fc40004000000 */
[----:B------:R-:W-:Y:S01]  /*3940*/  IADD3.X R5, R5, UR49, R7, P2, P1 ;  /* 0x0000003105057c10 */ /* 0x000fe200097e2407 */
[----:B------:R-:W3:Y:S04]  /*3950*/  LDSM.16.M88.4 R156, [R6+0x12000] ;  /* 0x01200000069c783b */ /* 0x000ee80000000200 */
[----:B------:R-:W2:Y:S04]  /*3960*/  LDSM.16.M88.4 R160, [R6+0x12800] ;  /* 0x0128000006a0783b */ /* 0x000ea80000000200 */
[----:B------:R-:W2:Y:S04]  /*3970*/  LDSM.16.M88.4 R188, [R6+0x14000] ;  /* 0x0140000006bc783b */ /* 0x000ea80000000200 */
[----:B-1----:R-:W5:Y:S01]  /*3980*/  LDL R9, [R1+0x4] ;  /* 0x0000040001097983 */ /* 0x002f620000100800 */
[----:B------:R-:W-:-:S03]  /*3990*/  IMAD.IADD R240, R240, 0x1, R252 ;  /* 0x00000001f0f07824 */ /* 0x000fc600078e02fc */
[----:B------:R-:W1:Y:S04]  /*39a0*/  LDSM.16.M88.4 R192, [R6+0x14800] ;  /* 0x0148000006c0783b */ /* 0x000e680000000200 */
        /* <DEDUP_REMOVED lines=8> */
[----:B------:R2:W-:Y:S01]  /*3a30*/  STL [R1+0x88], R5 ;  /* 0x0000880501007387 */ /* 0x0005e20000100800 */
[----:B------:R-:W1:Y:S01]  /*3a40*/  R2UR UR15, R8 ;  /* 0x00000000080f73c2 */ /* 0x000e6200000e0000 */
[----:B--2---:R-:W-:-:S05]  /*3a50*/  IMAD.WIDE.U32 R4, R4, -0x2daee0ad, RZ ;  /* 0xd2511f5304047825 */ /* 0x004fca00078e00ff */
[----:B------:R2:W-:Y:S01]  /*3a60*/  STL.64 [R1+0x78], R4 ;  /* 0x0000780401007387 */ /* 0x0005e20000100a00 */
[----:B------:R-:W-:Y:S01]  /*3a70*/  UIADD3 UR12, UR12, 0x40, URZ ;  /* 0x000000400c0c7890 */ /* 0x000fe2000fffe03f */
[----:B----4-:R-:W-:Y:S01]  /*3a80*/  CS2R R26, SRZ ;  /* 0x00000000001a7805 */ /* 0x010fe2000001ff00 */
[----:B------:R-:W-:Y:S01]  /*3a90*/  CS2R R24, SRZ ;  /* 0x0000000000187805 */ /* 0x000fe2000001ff00 */
[----:B------:R-:W-:Y:S01]  /*3aa0*/  CS2R R22, SRZ ;  /* 0x0000000000167805 */ /* 0x000fe2000001ff00 */
[----:B------:R-:W-:Y:S02]  /*3ab0*/  UISETP.GE.AND UP0, UPT, UR12, UR6, UPT ;  /* 0x000000060c00728c */ /* 0x000fe4000bf06270 */
[----:B-1----:R-:W-:Y:S02]  /*3ac0*/  UIADD3 UR27, UR15, -0x61c88647, URZ ;  /* 0x9e3779b90f1b7890 */ /* 0x002fe4000fffe03f */
[----:B------:R-:W-:Y:S02]  /*3ad0*/  UIADD3 UR26, UR14, -0x4498517b, URZ ;  /* 0xbb67ae850e1a7890 */ /* 0x000fe4000fffe03f */
[----:B------:R-:W-:-:S02]  /*3ae0*/  UIADD3 UR25, UR15, 0x3c6ef372, URZ ;  /* 0x3c6ef3720f197890 */ /* 0x000fc4000fffe03f */
[----:B------:R-:W-:Y:S02]  /*3af0*/  UIADD3 UR24, UR14, 0x76cf5d0a, URZ ;  /* 0x76cf5d0a0e187890 */ /* 0x000fe4000fffe03f */
[----:B------:R-:W-:Y:S02]  /*3b00*/  UIADD3 UR23, UR15, -0x255992d5, URZ ;  /* 0xdaa66d2b0f177890 */ /* 0x000fe4000fffe03f */
[----:B------:R-:W-:Y:S02]  /*3b10*/  UIADD3 UR22, UR14, 0x32370b8f, URZ ;  /* 0x32370b8f0e167890 */ /* 0x000fe4000fffe03f */
[----:B------:R-:W-:Y:S02]  /*3b20*/  UIADD3 UR21, UR15, 0x78dde6e4, URZ ;  /* 0x78dde6e40f157890 */ /* 0x000fe4000fffe03f */
[----:B------:R-:W-:Y:S02]  /*3b30*/  UIADD3 UR20, UR14, -0x126145ec, URZ ;  /* 0xed9eba140e147890 */ /* 0x000fe4000fffe03f */
[----:B------:R-:W-:-:S02]  /*3b40*/  UIADD3 UR19, UR15, 0x1715609d, URZ ;  /* 0x1715609d0f137890 */ /* 0x000fc4000fffe03f */
[----:B------:R-:W-:Y:S02]  /*3b50*/  UIADD3 UR18, UR14, -0x56f99767, URZ ;  /* 0xa90668990e127890 */ /* 0x000fe4000fffe03f */
[----:B------:R-:W-:Y:S02]  /*3b60*/  UIADD3 UR17, UR15, -0x4ab325aa, URZ ;  /* 0xb54cda560f117890 */ /* 0x000fe4000fffe03f */
[----:B------:R-:W-:Y:S01]  /*3b70*/  UIADD3 UR16, UR14, 0x646e171e, URZ ;  /* 0x646e171e0e107890 */ /* 0x000fe2000fffe03f */
[----:B-----5:R2:W1:Y:S04]  /*3b80*/  LDSM.16.M88.4 R148, [R9+0x12000] ;  /* 0x012000000994783b */ /* 0x0204680000000200 */
[----:B------:R2:W4:Y:S04]  /*3b90*/  LDSM.16.M88.4 R152, [R9+0x12800] ;  /* 0x012800000998783b */ /* 0x0005280000000200 */
[----:B------:R2:W1:Y:S04]  /*3ba0*/  LDSM.16.M88.4 R180, [R9+0x14000] ;  /* 0x0140000009b4783b */ /* 0x0004680000000200 */
[----:B------:R2:W1:Y:S04]  /*3bb0*/  LDSM.16.M88.4 R184, [R9+0x14800] ;  /* 0x0148000009b8783b */ /* 0x0004680000000200 */
[----:B------:R2:W1:Y:S04]  /*3bc0*/  LDSM.16.M88.4 R212, [R9+0x16000] ;  /* 0x0160000009d4783b */ /* 0x0004680000000200 */
[----:B---3--:R2:W1:Y:S02]  /*3bd0*/  LDSM.16.M88.4 R216, [R9+0x16800] ;  /* 0x0168000009d8783b */ /* 0x0084640000000200 */
.L_x_538:
[----:B------:R-:W3:Y:S01]  /*3be0*/  LDL R90, [R1+0x4] ;  /* 0x00000400015a7983 */ /* 0x000ee20000100800 */
[----:B------:R-:W-:Y:S01]  /*3bf0*/  PLOP3.LUT P0, PT, PT, PT, UP0, 0x80, 0x0 ;  /* 0x000000000000781c */ /* 0x000fe20003f0f008 */
[----:B------:R-:W-:Y:S01]  /*3c00*/  UISETP.GE.AND UP4, UPT, UR7, 0x1, UPT ;  /* 0x000000010700788c */ /* 0x000fe2000bf86270 */
[----:B------:R-:W-:Y:S01]  /*3c10*/  PLOP3.LUT P3, PT, PT, PT, UP0, 0x80, 0x0 ;  /* 0x000000000000781c */ /* 0x000fe20003f6f008 */
[----:B-----5:R-:W5:Y:S01]  /*3c20*/  LDL R97, [R1+0x8] ;  /* 0x0000080001617983 */ /* 0x020f620000100800 */
[----:B------:R-:W-:Y:S02]  /*3c30*/  PLOP3.LUT P2, PT, PT, PT, UP0, 0x80, 0x0 ;  /* 0x000000000000781c */ /* 0x000fe40003f4f008 */
[----:B------:R-:W-:Y:S01]  /*3c40*/  PLOP3.LUT P1, PT, PT, PT, UP0, 0x80, 0x0 ;  /* 0x000000000000781c */ /* 0x000fe20003f2f008 */
[----:B--2---:R-:W2:Y:S01]  /*3c50*/  LDL R89, [R1] ;  /* 0x0000000001597983 */ /* 0x004ea20000100800 */
[----:B------:R-:W-:Y:S02]  /*3c60*/  PLOP3.LUT P4, PT, PT, PT, UP0, 0x80, 0x0 ;  /* 0x000000000000781c */ /* 0x000fe40003f8f008 */
[----:B------:R-:W-:Y:S01]  /*3c70*/  PLOP3.LUT P6, PT, PT, PT, UP0, 0x80, 0x0 ;  /* 0x000000000000781c */ /* 0x000fe20003fcf008 */
[----:B----4-:R-:W4:Y:S01]  /*3c80*/  LDL R96, [R1+0xc] ;  /* 0x00000c0001607983 */ /* 0x010f220000100800 */
[----:B------:R-:W-:Y:S03]  /*3c90*/  PLOP3.LUT P5, PT, PT, PT, UP0, 0x80, 0x0 ;  /* 0x000000000000781c */ /* 0x000fe60003faf008 */
[----:B------:R-:W2:Y:S04]  /*3ca0*/  LDL R95, [R1+0x18] ;  /* 0x00001800015f7983 */ /* 0x000ea80000100800 */
[----:B------:R-:W2:Y:S04]  /*3cb0*/  LDL R88, [R1+0x10] ;  /* 0x0000100001587983 */ /* 0x000ea80000100800 */
[----:B------:R-:W2:Y:S04]  /*3cc0*/  LDL R94, [R1+0x14] ;  /* 0x00001400015e7983 */ /* 0x000ea80000100800 */
[----:B------:R-:W0:Y:S08]  /*3cd0*/  LDGDEPBAR ;  /* 0x00000000000079af */ /* 0x000e300000000000 */
[----:B------:R-:W2:Y:S04]  /*3ce0*/  LDL R99, [R1+0x90] ;  /* 0x0000900001637983 */ /* 0x000ea80000100800 */
[----:B------:R-:W2:Y:S04]  /*3cf0*/  LDL R93, [R1+0x60] ;  /* 0x00006000015d7983 */ /* 0x000ea80000100800 */
[----:B------:R-:W2:Y:S04]  /*3d00*/  LDL R98, [R1+0x8c] ;  /* 0x00008c0001627983 */ /* 0x000ea80000100800 */
[----:B------:R-:W2:Y:S04]  /*3d10*/  LDL R92, [R1+0x88] ;  /* 0x00008800015c7983 */ /* 0x000ea80000100800 */
[----:B-1----:R-:W1:Y:S01]  /*3d20*/  S2R R244, SR_TID.X ;  /* 0x0000000000f47919 */ /* 0x002e620000002100 */
[----:B------:R-:W-:Y:S07]  /*3d30*/  DEPBAR.LE SB0, 0x0 ;  /* 0x000080000000791a */ /* 0x000fee0000000000 */
[----:B------:R-:W-:Y:S08]  /*3d40*/  BAR.SYNC.DEFER_BLOCKING 0x0 ;  /* 0x0000000000007b1d */ /* 0x000ff00000010000 */
[----:B------:R-:W-:Y:S08]  /*3d50*/  LDSM.16.M88.4 R84, [R252+0xc000] ;  /* 0x00c00000fc54783b */ /* 0x000ff00000000200 */
[----:B---3--:R-:W-:Y:S08]  /*3d60*/  LDSM.16.M88.4 R8, [R90+0xc000] ;  /* 0x00c000005a08783b */ /* 0x008ff00000000200 */
[----:B-----5:R-:W3:Y:S08]  /*3d70*/  LDSM.16.M88.4 R16, [R97] ;  /* 0x000000006110783b */ /* 0x020ef00000000200 */
[----:B------:R-:W5:Y:S08]  /*3d80*/  LDSM.16.M88.4 R68, [R90+0xc800] ;  /* 0x00c800005a44783b */ /* 0x000f700000000200 */
[----:B----4-:R-:W-:Y:S08]  /*3d90*/  LDSM.16.M88.4 R72, [R96] ;  /* 0x000000006048783b */ /* 0x010ff00000000200 */
[----:B--2---:R-:W2:Y:S08]  /*3da0*/  LDSM.16.M88.4 R76, [R89+0xc000] ;  /* 0x00c00000594c783b */ /* 0x004eb00000000200 */
[----:B------:R-:W4:Y:S01]  /*3db0*/  LDSM.16.M88.4 R80, [R89+0xc800] ;  /* 0x00c800005950783b */ /* 0x000f220000000200 */
[C---:B---3--:R-:W-:Y:S08]  /*3dc0*/  HMMA.16816.F32 R4, R16.reuse, R8, RZ ;  /* 0x000000081004723c */ /* 0x048ff000000018ff */
[C---:B------:R-:W-:Y:S08]  /*3dd0*/  HMMA.16816.F32 R8, R16.reuse, R10, RZ ;  /* 0x0000000a1008723c */ /* 0x040ff000000018ff */
[C---:B-----5:R-:W-:Y:S08]  /*3de0*/  HMMA.16816.F32 R12, R16.reuse, R68, RZ ;  /* 0x00000044100c723c */ /* 0x060ff000000018ff */
[----:B------:R-:W-:Y:S01]  /*3df0*/  HMMA.16816.F32 R16, R16, R70, RZ ;  /* 0x000000461010723c */ /* 0x000fe200000018ff */
[----:B------:R-:W3:Y:S07]  /*3e00*/  LDSM.16.M88.4 R68, [R95] ;  /* 0x000000005f44783b */ /* 0x000eee0000000200 */
[C---:B--2---:R-:W-:Y:S08]  /*3e10*/  HMMA.16816.F32 R4, R72.reuse, R76, R4 ;  /* 0x0000004c4804723c */ /* 0x044ff00000001804 */
[C---:B------:R-:W-:Y:S01]  /*3e20*/  HMMA.16816.F32 R8, R72.reuse, R78, R8 ;  /* 0x0000004e4808723c */ /* 0x040fe20000001808 */
[----:B------:R-:W2:Y:S07]  /*3e30*/  LDSM.16.M88.4 R76, [R252+0xc800] ;  /* 0x00c80000fc4c783b */ /* 0x000eae0000000200 */
[C---:B----4-:R-:W-:Y:S08]  /*3e40*/  HMMA.16816.F32 R12, R72.reuse, R80, R12 ;  /* 0x00000050480c723c */ /* 0x050ff0000000180c */
[----:B------:R-:W-:Y:S01]  /*3e50*/  HMMA.16816.F32 R16, R72, R82, R16 ;  /* 0x000000524810723c */ /* 0x000fe20000001810 */
[----:B------:R-:W-:Y:S07]  /*3e60*/  LDSM.16.M88.4 R72, [R94] ;  /* 0x000000005e48783b */ /* 0x000fee0000000200 */
[C---:B---3--:R-:W-:Y:S01]  /*3e70*/  HMMA.16816.F32 R4, R68.reuse, R84, R4 ;  /* 0x000000544404723c */ /* 0x048fe20000001804 */
[----:B------:R-:W3:Y:S07]  /*3e80*/  LDSM.16.M88.4 R80, [R88+0xc000] ;  /* 0x00c000005850783b */ /* 0x000eee0000000200 */
[C---:B------:R-:W-:Y:S01]  /*3e90*/  HMMA.16816.F32 R8, R68.reuse, R86, R8 ;  /* 0x000000564408723c */ /* 0x040fe20000001808 */
[----:B------:R-:W4:Y:S07]  /*3ea0*/  LDSM.16.M88.4 R84, [R88+0xc800] ;  /* 0x00c800005854783b */ /* 0x000f2e0000000200 */
[C---:B--2---:R-:W-:Y:S08]  /*3eb0*/  HMMA.16816.F32 R12, R68.reuse, R76, R12 ;  /* 0x0000004c440c723c */ /* 0x044ff0000000180c */
[----:B------:R-:W-:Y:S01]  /*3ec0*/  HMMA.16816.F32 R16, R68, R78, R16 ;  /* 0x0000004e4410723c */ /* 0x000fe20000001810 */
[----:B------:R-:W-:Y:S08]  /*3ed0*/  LDSM.16.M88.4 R68, [R97+0x2000] ;  /* 0x002000006144783b */ /* 0x000ff00000000200 */
[----:B------:R-:W2:Y:S01]  /*3ee0*/  LDSM.16.M88.4 R76, [R90+0xe000] ;  /* 0x00e000005a4c783b */ /* 0x000ea20000000200 */
[C---:B---3--:R-:W-:Y:S08]  /*3ef0*/  HMMA.16816.F32 R4, R72.reuse, R80, R4 ;  /* 0x000000504804723c */ /* 0x048ff00000001804 */
[C---:B------:R-:W-:Y:S01]  /*3f00*/  HMMA.16816.F32 R8, R72.reuse, R82, R8 ;  /* 0x000000524808723c */ /* 0x040fe20000001808 */
[----:B------:R-:W3:Y:S07]  /*3f10*/  LDSM.16.M88.4 R80, [R90+0xe800] ;  /* 0x00e800005a50783b */ /* 0x000eee0000000200 */
[C---:B----4-:R-:W-:Y:S08]  /*3f20*/  HMMA.16816.F32 R12, R72.reuse, R84, R12 ;  /* 0x00000054480c723c */ /* 0x050ff0000000180c */
[----:B------:R-:W-:Y:S01]  /*3f30*/  HMMA.16816.F32 R16, R72, R86, R16 ;  /* 0x000000564810723c */ /* 0x000fe20000001810 */
[----:B------:R-:W-:Y:S07]  /*3f40*/  LDSM.16.M88.4 R72, [R96+0x2000] ;  /* 0x002000006048783b */ /* 0x000fee0000000200 */
[C---:B--2---:R-:W-:Y:S01]  /*3f50*/  HMMA.16816.F32 R4, R68.reuse, R76, R4 ;  /* 0x0000004c4404723c */ /* 0x044fe20000001804 */
[----:B------:R-:W2:Y:S07]  /*3f60*/  LDSM.16.M88.4 R84, [R89+0xe000] ;  /* 0x00e000005954783b */ /* 0x000eae0000000200 */
[C---:B------:R-:W-:Y:S01]  /*3f70*/  HMMA.16816.F32 R8, R68.reuse, R78, R8 ;  /* 0x0000004e4408723c */ /* 0x040fe20000001808 */
[----:B------:R-:W4:Y:S07]  /*3f80*/  LDSM.16.M88.4 R76, [R89+0xe800] ;  /* 0x00e80000594c783b */ /* 0x000f2e0000000200 */
[C---:B---3--:R-:W-:Y:S08]  /*3f90*/  HMMA.16816.F32 R12, R68.reuse, R80, R12 ;  /* 0x00000050440c723c */ /* 0x048ff0000000180c */
[----:B------:R-:W-:Y:S01]  /*3fa0*/  HMMA.16816.F32 R16, R68, R82, R16 ;  /* 0x000000524410723c */ /* 0x000fe20000001810 */
[----:B------:R-:W-:Y:S08]  /*3fb0*/  LDSM.16.M88.4 R68, [R95+0x2000] ;  /* 0x002000005f44783b */ /* 0x000ff00000000200 */
[----:B------:R-:W3:Y:S01]  /*3fc0*/  LDSM.16.M88.4 R80, [R252+0xe000] ;  /* 0x00e00000fc50783b */ /* 0x000ee20000000200 */
[C---:B--2---:R-:W-:Y:S08]  /*3fd0*/  HMMA.16816.F32 R4, R72.reuse, R84, R4 ;  /* 0x000000544804723c */ /* 0x044ff00000001804 */
[C---:B------:R-:W-:Y:S01]  /*3fe0*/  HMMA.16816.F32 R8, R72.reuse, R86, R8 ;  /* 0x000000564808723c */ /* 0x040fe20000001808 */
[----:B------:R-:W2:Y:S07]  /*3ff0*/  LDSM.16.M88.4 R84, [R252+0xe800] ;  /* 0x00e80000fc54783b */ /* 0x000eae0000000200 */
[C---:B----4-:R-:W-:Y:S08]  /*4000*/  HMMA.16816.F32 R12, R72.reuse, R76, R12 ;  /* 0x0000004c480c723c */ /* 0x050ff0000000180c */
[----:B------:R-:W-:Y:S01]  /*4010*/  HMMA.16816.F32 R16, R72, R78, R16 ;  /* 0x0000004e4810723c */ /* 0x000fe20000001810 */
[----:B------:R-:W-:Y:S07]  /*4020*/  LDSM.16.M88.4 R72, [R94+0x2000] ;  /* 0x002000005e48783b */ /* 0x000fee0000000200 */
[C---:B---3--:R-:W-:Y:S01]  /*4030*/  HMMA.16816.F32 R4, R68.reuse, R80, R4 ;  /* 0x000000504404723c */ /* 0x048fe20000001804 */
[----:B------:R-:W3:Y:S07]  /*4040*/  LDSM.16.M88.4 R76, [R88+0xe000] ;  /* 0x00e00000584c783b */ /* 0x000eee0000000200 */
[C---:B------:R-:W-:Y:S01]  /*4050*/  HMMA.16816.F32 R8, R68.reuse, R82, R8 ;  /* 0x000000524408723c */ /* 0x040fe20000001808 */
[----:B------:R-:W4:Y:S07]  /*4060*/  LDSM.16.M88.4 R80, [R88+0xe800] ;  /* 0x00e800005850783b */ /* 0x000f2e0000000200 */
[C---:B--2---:R-:W-:Y:S08]  /*4070*/  HMMA.16816.F32 R12, R68.reuse, R84, R12 ;  /* 0x00000054440c723c */ /* 0x044ff0000000180c */
[----:B------:R-:W-:Y:S01]  /*4080*/  HMMA.16816.F32 R16, R68, R86, R16 ;  /* 0x000000564410723c */ /* 0x000fe20000001810 */
[----:B------:R-:W-:Y:S08]  /*4090*/  LDSM.16.M88.4 R68, [R97+0x4000] ;  /* 0x004000006144783b */ /* 0x000ff00000000200 */
[----:B------:R-:W-:Y:S01]  /*40a0*/  LDSM.16.M88.4 R84, [R90+0x10800] ;  /* 0x010800005a54783b */ /* 0x000fe20000000200 */
[C---:B---3--:R-:W-:Y:S08]  /*40b0*/  HMMA.16816.F32 R4, R72.reuse, R76, R4 ;  /* 0x0000004c4804723c */ /* 0x048ff00000001804 */
[C---:B------:R-:W-:Y:S01]  /*40c0*/  HMMA.16816.F32 R8, R72.reuse, R78, R8 ;  /* 0x0000004e4808723c */ /* 0x040fe20000001808 */
[----:B------:R2:W3:Y:S07]  /*40d0*/  LDSM.16.M88.4 R76, [R90+0x10000] ;  /* 0x010000005a4c783b */ /* 0x0004ee0000000200 */
[C---:B----4-:R-:W-:Y:S08]  /*40e0*/  HMMA.16816.F32 R12, R72.reuse, R80, R12 ;  /* 0x00000050480c723c */ /* 0x050ff0000000180c */
[----:B------:R-:W-:Y:S01]  /*40f0*/  HMMA.16816.F32 R16, R72, R82, R16 ;  /* 0x000000524810723c */ /* 0x000fe20000001810 */
[----:B------:R-:W-:Y:S08]  /*4100*/  LDSM.16.M88.4 R80, [R89+0x10800] ;  /* 0x010800005950783b */ /* 0x000ff00000000200 */
[----:B--2---:R-:W2:Y:S06]  /*4110*/  LDL.64 R90, [R1+0x78] ;  /* 0x00007800015a7983 */ /* 0x004eac0000100a00 */
[----:B------:R-:W-:Y:S01]  /*4120*/  LDSM.16.M88.4 R72, [R96+0x4000] ;  /* 0x004000006048783b */ /* 0x000fe20000000200 */
[C---:B---3--:R-:W-:Y:S08]  /*4130*/  HMMA.16816.F32 R4, R68.reuse, R76, R4 ;  /* 0x0000004c4404723c */ /* 0x048ff00000001804 */
[C---:B------:R-:W-:Y:S01]  /*4140*/  HMMA.16816.F32 R8, R68.reuse, R78, R8 ;  /* 0x0000004e4408723c */ /* 0x040fe20000001808 */
[----:B------:R3:W4:Y:S07]  /*4150*/  LDSM.16.M88.4 R76, [R89+0x10000] ;  /* 0x01000000594c783b */ /* 0x00072e0000000200 */
[C---:B------:R-:W-:Y:S08]  /*4160*/  HMMA.16816.F32 R12, R68.reuse, R84, R12 ;  /* 0x00000054440c723c */ /* 0x040ff0000000180c */
[----:B------:R-:W-:Y:S01]  /*4170*/  HMMA.16816.F32 R16, R68, R86, R16 ;  /* 0x000000564410723c */ /* 0x000fe20000001810 */
[----:B------:R-:W-:Y:S08]  /*4180*/  LDSM.16.M88.4 R68, [R95+0x4000] ;  /* 0x004000005f44783b */ /* 0x000ff00000000200 */
[----:B---3--:R-:W3:Y:S04]  /*4190*/  LDL R89, [R1+0x64] ;  /* 0x0000640001597983 */ /* 0x008ee80000100800 */
[----:B------:R-:W5:Y:S01]  /*41a0*/  LDSM.16.M88.4 R84, [R252+0x10000] ;  /* 0x01000000fc54783b */ /* 0x000f620000000200 */
[C---:B----4-:R-:W-:Y:S08]  /*41b0*/  HMMA.16816.F32 R4, R72.reuse, R76, R4 ;  /* 0x0000004c4804723c */ /* 0x050ff00000001804 */
[C---:B------:R-:W-:Y:S01]  /*41c0*/  HMMA.16816.F32 R8, R72.reuse, R78, R8 ;  /* 0x0000004e4808723c */ /* 0x040fe20000001808 */
[----:B------:R-:W4:Y:S07]  /*41d0*/  LDSM.16.M88.4 R76, [R252+0x10800] ;  /* 0x01080000fc4c783b */ /* 0x000f2e0000000200 */
[C---:B------:R-:W-:Y:S08]  /*41e0*/  HMMA.16816.F32 R12, R72.reuse, R80, R12 ;  /* 0x00000050480c723c */ /* 0x040ff0000000180c */
[----:B------:R-:W-:Y:S01]  /*41f0*/  HMMA.16816.F32 R16, R72, R82, R16 ;  /* 0x000000524810723c */ /* 0x000fe20000001810 */
[----:B------:R-:W-:Y:S07]  /*4200*/  LDSM.16.M88.4 R72, [R94+0x4000] ;  /* 0x004000005e48783b */ /* 0x000fee0000000200 */
[C---:B-----5:R-:W-:Y:S01]  /*4210*/  HMMA.16816.F32 R4, R68.reuse, R84, R4 ;  /* 0x000000544404723c */ /* 0x060fe20000001804 */
[----:B------:R-:W5:Y:S07]  /*4220*/  LDSM.16.M88.4 R80, [R88+0x10000] ;  /* 0x010000005850783b */ /* 0x000f6e0000000200 */
[C---:B------:R-:W-:Y:S01]  /*4230*/  HMMA.16816.F32 R8, R68.reuse, R86, R8 ;  /* 0x000000564408723c */ /* 0x040fe20000001808 */
[----:B------:R-:W1:Y:S01]  /*4240*/  @P0 S2R R84, SR_TID.X ;  /* 0x0000000000540919 */ /* 0x000e620000002100 */
[----:B------:R-:W-:Y:S06]  /*4250*/  PLOP3.LUT P0, PT, PT, PT, UP0, 0x80, 0x0 ;  /* 0x000000000000781c */ /* 0x000fec0003f0f008 */
[C---:B----4-:R-:W-:Y:S07]  /*4260*/  HMMA.16816.F32 R12, R68.reuse, R76, R12 ;  /* 0x0000004c440c723c */ /* 0x050fee000000180c */
[C---:B------:R-:W-:Y:S01]  /*4270*/  FMUL.FTZ R77, R93.reuse, 1.4426950216293334961 ;  /* 0x3fb8aa3b5d4d7820 */ /* 0x040fe20000410000 */
[----:B------:R-:W-:Y:S07]  /*4280*/  HMMA.16816.F32 R16, R68, R78, R16 ;  /* 0x0000004e4410723c */ /* 0x000fee0000001810 */
[----:B------:R-:W-:Y:S02]  /*4290*/  IMAD.U32 R69, RZ, RZ, UR7 ;  /* 0x00000007ff457e24 */ /* 0x000fe4000f8e00ff */
[----:B-1----:R-:W-:Y:S01]  /*42a0*/  @P3 IMAD.SHL.U32 R76, R84, 0x2, RZ ;  /* 0x00000002544c3824 */ /* 0x002fe200078e00ff */
[----:B------:R-:W-:Y:S02]  /*42b0*/  FSETP.NEU.FTZ.AND P3, PT, R93, -INF , PT ;  /* 0xff8000005d00780b */ /* 0x000fe40003f7d000 */
[----:B------:R-:W4:Y:S01]  /*42c0*/  LDL R93, [R1+0x70] ;  /* 0x00007000015d7983 */ /* 0x000f220000100800 */
[----:B------:R-:W-:Y:S01]  /*42d0*/  IMAD.U32 R68, RZ, RZ, UR28 ;  /* 0x0000001cff447e24 */ /* 0x000fe2000f8e00ff */
[----:B------:R-:W-:Y:S01]  /*42e0*/  @P2 LOP3.LUT R76, R99, 0x6, R76, 0xf8, !PT ;  /* 0x00000006634c2812 */ /* 0x000fe200078ef84c */
[C---:B-----5:R-:W-:Y:S01]  /*42f0*/  HMMA.16816.F32 R4, R72.reuse, R80, R4 ;  /* 0x000000504804723c */ /* 0x060fe20000001804 */
[----:B------:R-:W1:Y:S01]  /*4300*/  S2R R99, SR_TID.X ;  /* 0x0000000000637919 */ /* 0x000e620000002100 */
[----:B------:R-:W-:Y:S03]  /*4310*/  PLOP3.LUT P2, PT, PT, PT, UP0, 0x80, 0x0 ;  /* 0x000000000000781c */ /* 0x000fe60003f4f008 */
[----:B------:R-:W-:Y:S01]  /*4320*/  @P1 IMAD R76, R68, 0x40, R76 ;  /* 0x00000040444c1824 */ /* 0x000fe200078e024c */
[----:B------:R-:W-:Y:S02]  /*4330*/  FSEL R77, R77, RZ, P3 ;  /* 0x000000ff4d4d7208 */ /* 0x000fe40001800000 */
[C---:B------:R-:W-:Y:S01]  /*4340*/  HMMA.16816.F32 R8, R72.reuse, R82, R8 ;  /* 0x000000524808723c */ /* 0x040fe20000001808 */
[----:B------:R-:W-:Y:S02]  /*4350*/  PLOP3.LUT P1, PT, PT, PT, UP0, 0x80, 0x0 ;  /* 0x000000000000781c */ /* 0x000fe40003f2f008 */
[C---:B------:R-:W-:Y:S02]  /*4360*/  @P4 ISETP.GE.AND P4, PT, R76.reuse, UR6, PT ;  /* 0x000000064c004c0c */ /* 0x040fe4000bf86270 */
[----:B------:R-:W-:Y:S02]  /*4370*/  @P0 IADD3 R71, R76, 0x1, RZ ;  /* 0x000000014c470810 */ /* 0x000fe40007ffe0ff */
[----:B------:R-:W-:Y:S02]  /*4380*/  PLOP3.LUT P0, PT, PT, PT, UP0, 0x80, 0x0 ;  /* 0x000000000000781c */ /* 0x000fe40003f0f008 */
[----:B------:R-:W-:Y:S07]  /*4390*/  @P6 ISETP.GE.AND P6, PT, R71, UR6, PT ;  /* 0x0000000647006c0c */ /* 0x000fee000bfc6270 */
[----:B------:R-:W-:Y:S02]  /*43a0*/  @P2 FSEL R4, R4, -INF , !P4 ;  /* 0xff80000004042808 */ /* 0x000fe40006000000 */
[----:B-1----:R-:W-:Y:S02]  /*43b0*/  SHF.R.S32.HI R99, RZ, 0x1f, R99 ;  /* 0x0000001fff637819 */ /* 0x002fe40000011463 */
[----:B------:R-:W-:Y:S01]  /*43c0*/  @P0 FSEL R6, R6, -INF , !P4 ;  /* 0xff80000006060808 */ /* 0x000fe20006000000 */
[----:B------:R-:W-:Y:S01]  /*43d0*/  FFMA.FTZ R4, R4, c[0x0][0x23c], -R77 ;  /* 0x00008f0004047a23 */ /* 0x000fe2000001084d */
[----:B------:R-:W-:Y:S02]  /*43e0*/  LEA.HI R99, R99, R244, RZ, 0x7 ;  /* 0x000000f463637211 */ /* 0x000fe400078f38ff */
[----:B------:R-:W-:Y:S01]  /*43f0*/  PLOP3.LUT P2, PT, PT, PT, UP0, 0x80, 0x0 ;  /* 0x000000000000781c */ /* 0x000fe20003f4f008 */
[----:B------:R-:W1:Y:S01]  /*4400*/  MUFU.EX2 R87, R4 ;  /* 0x0000000400577308 */ /* 0x000e620000000800 */
[----:B------:R-:W-:Y:S02]  /*4410*/  SHF.R.S32.HI R99, RZ, 0x7, R99 ;  /* 0x00000007ff637819 */ /* 0x000fe40000011463 */
[----:B------:R-:W-:Y:S02]  /*4420*/  @P1 FSEL R5, R5, -INF , !P6 ;  /* 0xff80000005051808 */ /* 0x000fe40007000000 */
[----:B------:R-:W-:Y:S01]  /*4430*/  PLOP3.LUT P1, PT, PT, PT, UP0, 0x80, 0x0 ;  /* 0x000000000000781c */ /* 0x000fe20003f2f008 */
[----:B------:R-:W-:Y:S01]  /*4440*/  IMAD R70, R68, 0x2, R99 ;  /* 0x0000000244467824 */ /* 0x000fe200078e0263 */
[----:B------:R-:W-:Y:S01]  /*4450*/  PLOP3.LUT P0, PT, PT, PT, UP0, 0x80, 0x0 ;  /* 0x000000000000781c */ /* 0x000fe20003f0f008 */
[----:B------:R-:W-:Y:S01]  /*4460*/  IMAD R68, R69, 0x4, R98 ;  /* 0x0000000445447824 */ /* 0x000fe200078e0262 */
[----:B------:R-:W-:Y:S01]  /*4470*/  PLOP3.LUT P4, PT, PT, PT, UP0, 0x80, 0x0 ;  /* 0x000000000000781c */ /* 0x000fe20003f8f008 */
[--C-:B------:R-:W-:Y:S02]  /*4480*/  FFMA.FTZ R5, R5, c[0x0][0x23c], -R77.reuse ;  /* 0x00008f0005057a23 */ /* 0x100fe4000001084d */
[----:B------:R-:W-:Y:S01]  /*4490*/  IMAD.WIDE.U32 R68, R68, -0x326172a9, RZ ;  /* 0xcd9e8d5744447825 */ /* 0x000fe200078e00ff */
[----:B------:R-:W-:Y:S01]  /*44a0*/  @P2 IADD3 R78, R76, 0x8, RZ ;  /* 0x000000084c4e2810 */ /* 0x000fe20007ffe0ff */
[----:B------:R5:W-:Y:S01]  /*44b0*/  MUFU.EX2 R86, R5 ;  /* 0x0000000500567308 */ /* 0x000be20000000800 */
[----:B------:R-:W-:Y:S02]  /*44c0*/  PLOP3.LUT P2, PT, PT, PT, UP0, 0x80, 0x0 ;  /* 0x000000000000781c */ /* 0x000fe40003f4f008 */
[----:B------:R-:W-:Y:S02]  /*44d0*/  LOP3.LUT R79, R69, UR15, R92, 0x96, !PT ;  /* 0x0000000f454f7c12 */ /* 0x000fe4000f8e965c */
[----:B------:R-:W4:Y:S01]  /*44e0*/  LDL R92, [R1+0x50] ;  /* 0x00005000015c7983 */ /* 0x000f220000100800 */
[----:B------:R-:W-:Y:S02]  /*44f0*/  @P5 ISETP.GE.AND P5, PT, R78, UR6, PT ;  /* 0x000000064e005c0c */ /* 0x000fe4000bfa6270 */
[----:B------:R-:W-:Y:S01]  /*4500*/  IMAD.WIDE.U32 R78, R79, -0x2daee0ad, RZ ;  /* 0xd2511f534f4e7825 */ /* 0x000fe200078e00ff */
[----:B------:R-:W-:Y:S02]  /*4510*/  @P0 FSEL R7, R7, -INF , !P6 ;  /* 0xff80000007070808 */ /* 0x000fe40007000000 */
[C---:B------:R-:W-:Y:S02]  /*4520*/  @P4 IADD3 R83, R76.reuse, 0x10, RZ ;  /* 0x000000104c534810 */ /* 0x040fe40007ffe0ff */
[----:B------:R-:W-:Y:S02]  /*4530*/  PLOP3.LUT P4, PT, PT, PT, UP0, 0x80, 0x0 ;  /* 0x000000000000781c */ /* 0x000fe40003f8f008 */
[----:B------:R-:W-:Y:S02]  /*4540*/  PLOP3.LUT P0, PT, PT, PT, UP0, 0x80, 0x0 ;  /* 0x000000000000781c */ /* 0x000fe40003f0f008 */
[----:B------:R-:W-:Y:S02]  /*4550*/  PLOP3.LUT P6, PT, PT, PT, UP0, 0x80, 0x0 ;  /* 0x000000000000781c */ /* 0x000fe40003fcf008 */
[----:B-----5:R-:W-:Y:S02]  /*4560*/  @P1 IADD3 R5, R76, 0x9, RZ ;  /* 0x000000094c051810 */ /* 0x020fe40007ffe0ff */
[----:B------:R-:W-:Y:S02]  /*4570*/  PLOP3.LUT P1, PT, PT, PT, UP0, 0x80, 0x0 ;  /* 0x000000000000781c */ /* 0x000fe40003f2f008 */
[----:B------:R-:W-:Y:S03]  /*4580*/  @P2 ISETP.GE.AND P2, PT, R5, UR6, PT ;  /* 0x0000000605002c0c */ /* 0x000fe6000bf46270 */
[----:B------:R-:W-:Y:S02]  /*4590*/  @P4 FSEL R10, R10, -INF , !P5 ;  /* 0xff8000000a0a4808 */ /* 0x000fe40006800000 */
[----:B------:R-:W-:Y:S06]  /*45a0*/  PLOP3.LUT P4, PT, PT, PT, UP0, 0x80, 0x0 ;  /* 0x000000000000781c */ /* 0x000fec0003f8f008 */
[----:B------:R-:W-:Y:S02]  /*45b0*/  @P1 FSEL R8, R8, -INF , !P5 ;  /* 0xff80000008081808 */ /* 0x000fe40006800000 */
[----:B------:R-:W-:Y:S02]  /*45c0*/  @P0 FSEL R9, R9, -INF , !P2 ;  /* 0xff80000009090808 */ /* 0x000fe40005000000 */
[----:B------:R-:W-:Y:S01]  /*45d0*/  PLOP3.LUT P0, PT, PT, PT, UP0, 0x80, 0x0 ;  /* 0x000000000000781c */ /* 0x000fe20003f0f008 */
[--C-:B------:R-:W-:Y:S01]  /*45e0*/  FFMA.FTZ R8, R8, c[0x0][0x23c], -R77.reuse ;  /* 0x00008f0008087a23 */ /* 0x100fe2000001084d */
[----:B------:R-:W-:Y:S01]  /*45f0*/  PLOP3.LUT P1, PT, PT, PT, UP0, 0x80, 0x0 ;  /* 0x000000000000781c */ /* 0x000fe20003f2f008 */
[--C-:B------:R-:W-:Y:S01]  /*4600*/  FFMA.FTZ R9, R9, c[0x0][0x23c], -R77.reuse ;  /* 0x00008f0009097a23 */ /* 0x100fe2000001084d */
[----:B------:R-:W-:Y:S09]  /*4610*/  PLOP3.LUT P5, PT, PT, PT, UP0, 0x80, 0x0 ;  /* 0x000000000000781c */ /* 0x000ff20003faf008 */
[----:B------:R-:W-:Y:S02]  /*4620*/  @P0 IADD3 R5, R76, 0x18, RZ ;  /* 0x000000184c050810 */ /* 0x000fe40007ffe0ff */
[----:B------:R-:W-:Y:S02]  /*4630*/  @P1 FSEL R11, R11, -INF , !P2 ;  /* 0xff8000000b0b1808 */ /* 0x000fe40005000000 */
[----:B------:R-:W-:Y:S02]  /*4640*/  PLOP3.LUT P1, PT, PT, PT, UP0, 0x80, 0x0 ;  /* 0x000000000000781c */ /* 0x000fe40003f2f008 */
[----:B------:R-:W-:Y:S02]  /*4650*/  PLOP3.LUT P0, PT, PT, PT, UP0, 0x80, 0x0 ;  /* 0x000000000000781c */ /* 0x000fe40003f0f008 */
[----:B------:R-:W-:Y:S02]  /*4660*/  PLOP3.LUT P2, PT, PT, PT, UP0, 0x80, 0x0 ;  /* 0x000000000000781c */ /* 0x000fe40003f4f008 */
[----:B------:R-:W-:Y:S02]  /*4670*/  @P5 ISETP.GE.AND P5, PT, R5, UR6, PT ;  /* 0x0000000605005c0c */ /* 0x000fe4000bfa6270 */
[----:B--2---:R-:W-:Y:S02]  /*4680*/  LOP3.LUT R70, R91, UR14, R70, 0x96, !PT ;  /* 0x0000000e5b467c12 */ /* 0x004fe4000f8e9646 */
[----:B------:R-:W2:Y:S03]  /*4690*/  LDL R91, [R1+0x5c] ;  /* 0x00005c00015b7983 */ /* 0x000ea60000100800 */
[----:B------:R-:W-:Y:S05]  /*46a0*/  IMAD.WIDE.U32 R84, R70, -0x326172a9, RZ ;  /* 0xcd9e8d5746547825 */ /* 0x000fea00078e00ff */
[----:B------:R-:W-:Y:S02]  /*46b0*/  LOP3.LUT R80, R85, UR27, R68, 0x96, !PT ;  /* 0x0000001b55507c12 */ /* 0x000fe4000f8e9644 */
[----:B------:R-:W5:Y:S03]  /*46c0*/  LDSM.16.M88.4 R68, [R88+0x10800] ;  /* 0x010800005844783b */ /* 0x000f660000000200 */
[----:B------:R-:W-:Y:S05]  /*46d0*/  IMAD.WIDE.U32 R80, R80, -0x2daee0ad, RZ ;  /* 0xd2511f5350507825 */ /* 0x000fea00078e00ff */
[----:B------:R-:W-:Y:S02]  /*46e0*/  LOP3.LUT R82, R81, UR24, R78, 0x96, !PT ;  /* 0x0000001851527c12 */ /* 0x000fe4000f8e964e */
[----:B------:R-:W-:Y:S01]  /*46f0*/  MUFU.EX2 R81, R9 ;  /* 0x0000000900517308 */ /* 0x000fe20000000800 */
[C---:B---3--:R-:W-:Y:S01]  /*4700*/  FMUL.FTZ R4, R89.reuse, 1.4426950216293334961 ;  /* 0x3fb8aa3b59047820 */ /* 0x048fe20000410000 */
[----:B------:R-:W-:Y:S01]  /*4710*/  FSETP.NEU.FTZ.AND P3, PT, R89, -INF , PT ;  /* 0xff8000005900780b */ /* 0x000fe20003f7d000 */
[C---:B-----5:R-:W-:Y:S01]  /*4720*/  HMMA.16816.F32 R12, R72.reuse, R68, R12 ;  /* 0x00000044480c723c */ /* 0x060fe2000000180c */
[----:B------:R-:W3:Y:S02]  /*4730*/  LDL R89, [R1+0x58] ;  /* 0x0000580001597983 */ /* 0x000ee40000100800 */
[----:B------:R-:W-:Y:S02]  /*4740*/  FSEL R4, R4, RZ, P3 ;  /* 0x000000ff04047208 */ /* 0x000fe40001800000 */
[----:B------:R-:W-:Y:S03]  /*4750*/  PLOP3.LUT P3, PT, PT, PT, UP0, 0x80, 0x0 ;  /* 0x000000000000781c */ /* 0x000fe60003f6f008 */
[----:B------:R-:W-:Y:S04]  /*4760*/  HMMA.16816.F32 R16, R72, R70, R16 ;  /* 0x000000464810723c */ /* 0x000fe80000001810 */
[--C-:B------:R-:W-:Y:S02]  /*4770*/  FFMA.FTZ R6, R6, c[0x0][0x23c], -R4.reuse ;  /* 0x00008f0006067a23 */ /* 0x100fe40000010804 */
[--C-:B------:R-:W-:Y:S02]  /*4780*/  FFMA.FTZ R85, R7, c[0x0][0x23c], -R4.reuse ;  /* 0x00008f0007557a23 */ /* 0x100fe40000010804 */
[----:B------:R5:W1:Y:S01]  /*4790*/  MUFU.EX2 R88, R6 ;  /* 0x0000000600587308 */ /* 0x000a620000000800 */
[----:B------:R-:W-:Y:S01]  /*47a0*/  FFMA.FTZ R10, R10, c[0x0][0x23c], -R4 ;  /* 0x00008f000a0a7a23 */ /* 0x000fe20000010804 */
[----:B------:R-:W-:Y:S02]  /*47b0*/  @P3 ISETP.GE.AND P3, PT, R83, UR6, PT ;  /* 0x0000000653003c0c */ /* 0x000fe4000bf66270 */
[----:B------:R-:W-:Y:S06]  /*47c0*/  IMAD.WIDE.U32 R82, R82, -0x326172a9, RZ ;  /* 0xcd9e8d5752527825 */ /* 0x000fec00078e00ff */
[----:B------:R-:W1:Y:S05]  /*47d0*/  MUFU.EX2 R85, R85 ;  /* 0x0000005500557308 */ /* 0x000e6a0000000800 */
[----:B------:R-:W-:Y:S02]  /*47e0*/  @P1 FSEL R12, R12, -INF , !P3 ;  /* 0xff8000000c0c1808 */ /* 0x000fe40005800000 */
[----:B------:R-:W-:Y:S03]  /*47f0*/  PLOP3.LUT P1, PT, PT, PT, UP0, 0x80, 0x0 ;  /* 0x000000000000781c */ /* 0x000fe60003f2f008 */
[--C-:B------:R-:W-:Y:S01]  /*4800*/  FFMA.FTZ R12, R12, c[0x0][0x23c], -R77.reuse ;  /* 0x00008f000c0c7a23 */ /* 0x100fe2000001084d */
[----:B-----5:R-:W-:Y:S02]  /*4810*/  LOP3.LUT R6, R79, UR26, R90, 0x96, !PT ;  /* 0x0000001a4f067c12 */ /* 0x020fe4000f8e965a */
[----:B------:R-:W5:Y:S03]  /*4820*/  LDL R90, [R1+0x54] ;  /* 0x00005400015a7983 */ /* 0x000f660000100800 */
[----:B------:R-:W-:Y:S05]  /*4830*/  IMAD.WIDE.U32 R6, R6, -0x326172a9, RZ ;  /* 0xcd9e8d5706067825 */ /* 0x000fea00078e00ff */
[----:B------:R-:W-:Y:S02]  /*4840*/  LOP3.LUT R7, R7, UR25, R84, 0x96, !PT ;  /* 0x0000001907077c12 */ /* 0x000fe4000f8e9654 */
[----:B------:R1:W1:Y:S01]  /*4850*/  MUFU.EX2 R84, R8 ;  /* 0x0000000800547308 */ /* 0x0002620000000800 */
[----:B------:R-:W-:Y:S02]  /*4860*/  LOP3.LUT R78, R83, UR23, R6, 0x96, !PT ;  /* 0x00000017534e7c12 */ /* 0x000fe4000f8e9606 */
[----:B------:R-:W-:Y:S04]  /*4870*/  IMAD.WIDE.U32 R6, R7, -0x2daee0ad, RZ ;  /* 0xd2511f5307067825 */ /* 0x000fe800078e00ff */
[----:B------:R-:W-:Y:S01]  /*4880*/  IMAD.WIDE.U32 R78, R78, -0x2daee0ad, RZ ;  /* 0xd2511f534e4e7825 */ /* 0x000fe200078e00ff */
[----:B------:R-:W-:Y:S02]  /*4890*/  LOP3.LUT R7, R7, UR22, R80, 0x96, !PT ;  /* 0x0000001607077c12 */ /* 0x000fe4000f8e9650 */
[----:B------:R1:W-:Y:S01]  /*48a0*/  MUFU.EX2 R83, R10 ;  /* 0x0000000a00537308 */ /* 0x0003e20000000800 */
[----:B------:R-:W-:Y:S01]  /*48b0*/  FFMA.FTZ R80, R11, c[0x0][0x23c], -R4 ;  /* 0x00008f000b507a23 */ /* 0x000fe20000010804 */
[----:B------:R-:W-:Y:S01]  /*48c0*/  LOP3.LUT R79, R79, UR20, R6, 0x96, !PT ;  /* 0x000000144f4f7c12 */ /* 0x000fe2000f8e9606 */
[----:B------:R-:W-:Y:S04]  /*48d0*/  IMAD.WIDE.U32 R6, R7, -0x326172a9, RZ ;  /* 0xcd9e8d5707067825 */ /* 0x000fe800078e00ff */
[----:B------:R-:W-:Y:S03]  /*48e0*/  IMAD.WIDE.U32 R68, R79, -0x326172a9, RZ ;  /* 0xcd9e8d574f447825 */ /* 0x000fe600078e00ff */
[----:B------:R1:W-:Y:S02]  /*48f0*/  MUFU.EX2 R79, R12 ;  /* 0x0000000c004f7308 */ /* 0x0003e40000000800 */
[----:B-1----:R-:W-:Y:S02]  /*4900*/  @P6 IADD3 R8, R76, 0x11, RZ ;  /* 0x000000114c086810 */ /* 0x002fe40007ffe0ff */
[----:B------:R-:W-:Y:S02]  /*4910*/  PLOP3.LUT P6, PT, PT, PT, UP0, 0x80, 0x0 ;  /* 0x000000000000781c */ /* 0x000fe40003fcf008 */
[----:B------:R-:W-:Y:S02]  /*4920*/  @P4 ISETP.GE.AND P4, PT, R8, UR6, PT ;  /* 0x0000000608004c0c */ /* 0x000fe4000bf86270 */
[----:B------:R-:W-:Y:S02]  /*4930*/  LOP3.LUT R8, R69, UR19, R6, 0x96, !PT ;  /* 0x0000001345087c12 */ /* 0x000fe4000f8e9606 */
[----:B------:R-:W1:Y:S01]  /*4940*/  MUFU.EX2 R80, R80 ;  /* 0x0000005000507308 */ /* 0x000e620000000800 */
[----:B------:R-:W-:Y:S02]  /*4950*/  @P2 IADD3 R76, R76, 0x19, RZ ;  /* 0x000000194c4c2810 */ /* 0x000fe40007ffe0ff */
[----:B------:R-:W-:Y:S01]  /*4960*/  LOP3.LUT R10, R7, UR21, R82, 0x96, !PT ;  /* 0x00000015070a7c12 */ /* 0x000fe2000f8e9652 */
[----:B------:R-:W-:Y:S01]  /*4970*/  IMAD.WIDE.U32 R8, R8, -0x2daee0ad, RZ ;  /* 0xd2511f5308087825 */ /* 0x000fe200078e00ff */
[----:B------:R-:W-:Y:S03]  /*4980*/  PLOP3.LUT P2, PT, PT, PT, UP0, 0x80, 0x0 ;  /* 0x000000000000781c */ /* 0x000fe60003f4f008 */
[----:B------:R-:W-:Y:S01]  /*4990*/  IMAD.WIDE.U32 R10, R10, -0x2daee0ad, RZ ;  /* 0xd2511f530a0a7825 */ /* 0x000fe200078e00ff */
[----:B------:R-:W-:Y:S02]  /*49a0*/  @P6 ISETP.GE.AND P6, PT, R76, UR6, PT ;  /* 0x000000064c006c0c */ /* 0x000fe4000bfc6270 */
[----:B------:R-:W-:Y:S02]  /*49b0*/  @P0 FSEL R13, R13, -INF , !P4 ;  /* 0xff8000000d0d0808 */ /* 0x000fe40006000000 */
[----:B------:R-:W-:Y:S02]  /*49c0*/  LOP3.LUT R6, R11, UR18, R78, 0x96, !PT ;  /* 0x000000120b067c12 */ /* 0x000fe4000f8e964e */
[----:B------:R-:W-:Y:S01]  /*49d0*/  PLOP3.LUT P0, PT, PT, PT, UP0, 0x80, 0x0 ;  /* 0x000000000000781c */ /* 0x000fe20003f0f008 */
[--C-:B------:R-:W-:Y:S01]  /*49e0*/  FFMA.FTZ R13, R13, c[0x0][0x23c], -R77.reuse ;  /* 0x00008f000d0d7a23 */ /* 0x100fe2000001084d */
[----:B------:R-:W-:Y:S01]  /*49f0*/  @P1 FSEL R15, R15, -INF , !P4 ;  /* 0xff8000000f0f1808 */ /* 0x000fe20006000000 */
[----:B------:R-:W-:Y:S01]  /*4a00*/  IMAD.WIDE.U32 R6, R6, -0x326172a9, RZ ;  /* 0xcd9e8d5706067825 */ /* 0x000fe200078e00ff */
[----:B------:R-:W-:Y:S01]  /*4a10*/  @P2 FSEL R14, R14, -INF , !P3 ;  /* 0xff8000000e0e2808 */ /* 0x000fe20005800000 */
[----:B------:R1:W-:Y:S01]  /*4a20*/  MUFU.EX2 R78, R13 ;  /* 0x0000000d004e7308 */ /* 0x0003e20000000800 */
[----:B------:R-:W-:Y:S01]  /*4a30*/  PLOP3.LUT P3, PT, PT, PT, UP0, 0x80, 0x0 ;  /* 0x000000000000781c */ /* 0x000fe20003f6f008 */
[----:B------:R-:W-:Y:S01]  /*4a40*/  FFMA.FTZ R15, R15, c[0x0][0x23c], -R4 ;  /* 0x00008f000f0f7a23 */ /* 0x000fe20000010804 */
[----:B------:R-:W-:Y:S01]  /*4a50*/  LOP3.LUT R5, R7, UR17, R68, 0x96, !PT ;  /* 0x0000001107057c12 */ /* 0x000fe2000f8e9644 */
[----:B------:R-:W-:Y:S01]  /*4a60*/  FFMA.FTZ R14, R14, c[0x0][0x23c], -R4 ;  /* 0x00008f000e0e7a23 */ /* 0x000fe20000010804 */
[----:B------:R-:W-:Y:S02]  /*4a70*/  PLOP3.LUT P2, PT, PT, PT, UP0, 0x80, 0x0 ;  /* 0x000000000000781c */ /* 0x000fe40003f4f008 */
[----:B------:R-:W-:Y:S02]  /*4a80*/  PLOP3.LUT P1, PT, PT, PT, UP0, 0x80, 0x0 ;  /* 0x000000000000781c */ /* 0x000fe40003f2f008 */
[--C-:B------:R-:W-:Y:S01]  /*4a90*/  SHF.R.U32.HI R69, RZ, 0x18, R8.reuse ;  /* 0x00000018ff457819 */ /* 0x100fe20000011608 */
[----:B------:R-:W-:Y:S01]  /*4aa0*/  MUFU.EX2 R76, R14 ;  /* 0x0000000e004c7308 */ /* 0x000fe20000000800 */
[C---:B------:R-:W-:Y:S02]  /*4ab0*/  LOP3.LUT R71, R8.reuse, 0xffff, RZ, 0xc0, !PT ;  /* 0x0000ffff08477812 */ /* 0x040fe400078ec0ff */
[----:B------:R-:W-:Y:S02]  /*4ac0*/  SHF.R.U32.HI R70, RZ, 0x10, R8 ;  /* 0x00000010ff467819 */ /* 0x000fe40000011608 */
[----:B------:R-:W-:Y:S02]  /*4ad0*/  LOP3.LUT R11, R8, 0xff, RZ, 0xc0, !PT ;  /* 0x000000ff080b7812 */ /* 0x000fe400078ec0ff */
[----:B------:R-:W-:Y:S02]  /*4ae0*/  LOP3.LUT R8, R6, 0xffff, RZ, 0xc0, !PT ;  /* 0x0000ffff06087812 */ /* 0x000fe400078ec0ff */
[----:B------:R-:W-:Y:S01]  /*4af0*/  LOP3.LUT R7, R5, 0xff, RZ, 0xc0, !PT ;  /* 0x000000ff05077812 */ /* 0x000fe200078ec0ff */
[----:B------:R-:W4:Y:S01]  /*4b00*/  MUFU.EX2 R75, R15 ;  /* 0x0000000f004b7308 */ /* 0x000f220000000800 */
[----:B------:R-:W-:Y:S02]  /*4b10*/  @P0 FSEL R16, R16, -INF , !P5 ;  /* 0xff80000010100808 */ /* 0x000fe40006800000 */
[----:B------:R-:W-:Y:S02]  /*4b20*/  ISETP.LE.U32.AND P0, PT, R7, UR30, PT ;  /* 0x0000001e07007c0c */ /* 0x000fe4000bf03070 */
[----:B------:R-:W-:Y:S01]  /*4b30*/  LOP3.LUT R12, R6, 0xff, RZ, 0xc0, !PT ;  /* 0x000000ff060c7812 */ /* 0x000fe200078ec0ff */
[----:B------:R-:W-:Y:S01]  /*4b40*/  FFMA.FTZ R16, R16, c[0x0][0x23c], -R77 ;  /* 0x00008f0010107a23 */ /* 0x000fe2000001084d */
[----:B-1----:R-:W-:Y:S02]  /*4b50*/  SHF.R.U32.HI R13, RZ, 0x10, R6 ;  /* 0x00000010ff0d7819 */ /* 0x002fe40000011606 */
[--C-:B------:R-:W-:Y:S01]  /*4b60*/  SHF.R.U32.HI R7, RZ, 0x10, R5.reuse ;  /* 0x00000010ff077819 */ /* 0x100fe20000011605 */
[----:B------:R-:W-:Y:S01]  /*4b70*/  MUFU.EX2 R74, R16 ;  /* 0x00000010004a7308 */ /* 0x000fe20000000800 */
[----:B------:R-:W-:Y:S02]  /*4b80*/  LOP3.LUT R10, R9, UR16, R10, 0x96, !PT ;  /* 0x00000010090a7c12 */ /* 0x000fe4000f8e960a */
[----:B------:R-:W-:Y:S02]  /*4b90*/  SHF.R.U32.HI R9, RZ, 0x18, R6 ;  /* 0x00000018ff097819 */ /* 0x000fe40000011606 */
[----:B------:R-:W-:Y:S01]  /*4ba0*/  LOP3.LUT R6, R5, 0xffff, RZ, 0xc0, !PT ;  /* 0x0000ffff05067812 */ /* 0x000fe200078ec0ff */
[----:B------:R-:W-:Y:S01]  /*4bb0*/  @!P0 FADD.FTZ R87, -R87, -RZ ;  /* 0x800000ff57578221 */ /* 0x000fe20000010100 */
[----:B------:R-:W-:Y:S02]  /*4bc0*/  LOP3.LUT R7, R7, 0xff, RZ, 0xc0, !PT ;  /* 0x000000ff07077812 */ /* 0x000fe400078ec0ff */
[----:B------:R-:W-:Y:S02]  /*4bd0*/  SHF.R.U32.HI R6, RZ, 0x8, R6 ;  /* 0x00000008ff067819 */ /* 0x000fe40000011606 */
[----:B------:R-:W-:Y:S02]  /*4be0*/  @P2 FSEL R19, R19, -INF , !P6 ;  /* 0xff80000013132808 */ /* 0x000fe40007000000 */
[----:B------:R-:W-:Y:S02]  /*4bf0*/  @P3 FSEL R18, R18, -INF , !P5 ;  /* 0xff80000012123808 */ /* 0x000fe40006800000 */
[----:B------:R-:W-:Y:S02]  /*4c00*/  @P1 FSEL R17, R17, -INF , !P6 ;  /* 0xff80000011111808 */ /* 0x000fe40007000000 */
[----:B------:R-:W-:Y:S01]  /*4c10*/  ISETP.LE.U32.AND P1, PT, R7, UR30, PT ;  /* 0x0000001e07007c0c */ /* 0x000fe2000bf23070 */
[--C-:B------:R-:W-:Y:S01]  /*4c20*/  FFMA.FTZ R18, R18, c[0x0][0x23c], -R4.reuse ;  /* 0x00008f0012127a23 */ /* 0x100fe20000010804 */
[----:B------:R-:W-:Y:S01]  /*4c30*/  LOP3.LUT R6, R6, 0xffff, RZ, 0xc0, !PT ;  /* 0x0000ffff06067812 */ /* 0x000fe200078ec0ff */
[----:B------:R-:W-:Y:S01]  /*4c40*/  FFMA.FTZ R4, R19, c[0x0][0x23c], -R4 ;  /* 0x00008f0013047a23 */ /* 0x000fe20000010804 */
[----:B------:R-:W-:Y:S01]  /*4c50*/  SHF.R.U32.HI R5, RZ, 0x18, R5 ;  /* 0x00000018ff057819 */ /* 0x000fe20000011605 */
[----:B------:R-:W-:Y:S01]  /*4c60*/  FFMA.FTZ R77, R17, c[0x0][0x23c], -R77 ;  /* 0x00008f00114d7a23 */ /* 0x000fe2000001084d */
[----:B------:R-:W-:Y:S01]  /*4c70*/  ISETP.LE.U32.AND P5, PT, R6, UR30, PT ;  /* 0x0000001e06007c0c */ /* 0x000fe2000bfa3070 */
[----:B------:R1:W-:Y:S01]  /*4c80*/  MUFU.EX2 R72, R4 ;  /* 0x0000000400487308 */ /* 0x0003e20000000800 */
[----:B------:R-:W-:Y:S02]  /*4c90*/  SHF.R.U32.HI R6, RZ, 0x8, R8 ;  /* 0x00000008ff067819 */ /* 0x000fe40000011608 */
[----:B------:R-:W-:Y:S02]  /*4ca0*/  ISETP.LE.U32.AND P6, PT, R5, UR30, PT ;  /* 0x0000001e05007c0c */ /* 0x000fe4000bfc3070 */
[----:B------:R-:W-:Y:S01]  /*4cb0*/  LOP3.LUT R6, R6, 0xffff, RZ, 0xc0, !PT ;  /* 0x0000ffff06067812 */ /* 0x000fe200078ec0ff */
[----:B------:R-:W-:Y:S01]  /*4cc0*/  @!P1 FADD.FTZ R88, -R88, -RZ ;  /* 0x800000ff58589221 */ /* 0x000fe20000010100 */
[----:B------:R-:W-:Y:S02]  /*4cd0*/  ISETP.LE.U32.AND P2, PT, R12, UR30, PT ;  /* 0x0000001e0c007c0c */ /* 0x000fe4000bf43070 */
[----:B------:R-:W-:Y:S01]  /*4ce0*/  ISETP.LE.U32.AND P1, PT, R6, UR30, PT ;  /* 0x0000001e06007c0c */ /* 0x000fe2000bf23070 */
[----:B------:R-:W-:Y:S01]  /*4cf0*/  MUFU.EX2 R77, R77 ;  /* 0x0000004d004d7308 */ /* 0x000fe20000000800 */
[----:B------:R-:W-:Y:S01]  /*4d00*/  LOP3.LUT R5, R10, 0xff, RZ, 0xc0, !PT ;  /* 0x000000ff0a057812 */ /* 0x000fe200078ec0ff */
[----:B------:R-:W-:Y:S01]  /*4d10*/  @!P5 FADD.FTZ R86, -R86, -RZ ;  /* 0x800000ff5656d221 */ /* 0x000fe20000010100 */
[----:B------:R-:W-:Y:S02]  /*4d20*/  ISETP.LE.U32.AND P0, PT, R9, UR30, PT ;  /* 0x0000001e09007c0c */ /* 0x000fe4000bf03070 */
[----:B------:R-:W-:Y:S01]  /*4d30*/  ISETP.LE.U32.AND P5, PT, R5, UR30, PT ;  /* 0x0000001e05007c0c */ /* 0x000fe2000bfa3070 */
[----:B------:R-:W-:Y:S01]  /*4d40*/  @!P6 FADD.FTZ R85, -R85, -RZ ;  /* 0x800000ff5555e221 */ /* 0x000fe20000010100 */
[----:B------:R-:W-:Y:S02]  /*4d50*/  LOP3.LUT R5, R13, 0xff, RZ, 0xc0, !PT ;  /* 0x000000ff0d057812 */ /* 0x000fe400078ec0ff */
[--C-:B------:R-:W-:Y:S01]  /*4d60*/  SHF.R.U32.HI R6, RZ, 0x10, R10.reuse ;  /* 0x00000010ff067819 */ /* 0x100fe2000001160a */
[----:B------:R-:W-:Y:S01]  /*4d70*/  @!P2 FADD.FTZ R84, -R84, -RZ ;  /* 0x800000ff5454a221 */ /* 0x000fe20000010100 */
[----:B------:R-:W-:Y:S01]  /*4d80*/  ISETP.LE.U32.AND P6, PT, R5, UR30, PT ;  /* 0x0000001e05007c0c */ /* 0x000fe2000bfc3070 */
[----:B------:R-:W-:Y:S01]  /*4d90*/  @!P1 FADD.FTZ R81, -R81, -RZ ;  /* 0x800000ff51519221 */ /* 0x000fe20000010100 */
[----:B------:R-:W-:Y:S01]  /*4da0*/  LOP3.LUT R6, R6, 0xff, RZ, 0xc0, !PT ;  /* 0x000000ff06067812 */ /* 0x000fe200078ec0ff */
[----:B------:R-:W4:Y:S01]  /*4db0*/  MUFU.EX2 R73, R18 ;  /* 0x0000001200497308 */ /* 0x000f220000000800 */
[----:B------:R-:W-:Y:S01]  /*4dc0*/  SHF.R.U32.HI R5, RZ, 0x18, R10 ;  /* 0x00000018ff057819 */ /* 0x000fe2000001160a */
[----:B------:R-:W-:Y:S01]  /*4dd0*/  @!P0 FADD.FTZ R80, -R80, -RZ ;  /* 0x800000ff50508221 */ /* 0x000fe20000010100 */
[----:B------:R-:W-:Y:S01]  /*4de0*/  LOP3.LUT R10, R10, 0xffff, RZ, 0xc0, !PT ;  /* 0x0000ffff0a0a7812 */ /* 0x000fe200078ec0ff */
[----:B------:R-:W-:Y:S01]  /*4df0*/  @!P5 FADD.FTZ R79, -R79, -RZ ;  /* 0x800000ff4f4fd221 */ /* 0x000fe20000010100 */
[----:B------:R-:W-:Y:S02]  /*4e00*/  ISETP.LE.U32.AND P2, PT, R5, UR30, PT ;  /* 0x0000001e05007c0c */ /* 0x000fe4000bf43070 */
[----:B------:R-:W-:Y:S02]  /*4e10*/  ISETP.LE.U32.AND P1, PT, R6, UR30, PT ;  /* 0x0000001e06007c0c */ /* 0x000fe4000bf23070 */
[----:B------:R-:W-:Y:S01]  /*4e20*/  LOP3.LUT R6, R70, 0xff, RZ, 0xc0, !PT ;  /* 0x000000ff46067812 */ /* 0x000fe200078ec0ff */
[----:B------:R-:W-:Y:S01]  /*4e30*/  @!P6 FADD.FTZ R83, -R83, -RZ ;  /* 0x800000ff5353e221 */ /* 0x000fe20000010100 */
[----:B------:R-:W-:Y:S02]  /*4e40*/  SHF.R.U32.HI R5, RZ, 0x8, R10 ;  /* 0x00000008ff057819 */ /* 0x000fe4000001160a */
[----:B-1----:R-:W-:Y:S02]  /*4e50*/  SHF.R.U32.HI R4, RZ, 0x8, R71 ;  /* 0x00000008ff047819 */ /* 0x002fe40000011647 */
[----:B------:R-:W-:Y:S02]  /*4e60*/  ISETP.LE.U32.AND P0, PT, R6, UR30, PT ;  /* 0x0000001e06007c0c */ /* 0x000fe4000bf03070 */
[----:B------:R-:W-:Y:S01]  /*4e70*/  F2FP.RELU.PACK_AB R6, R86, R87 ;  /* 0x000000575606723e */ /* 0x000fe200000008ff */
[----:B----4-:R-:W-:Y:S01]  /*4e80*/  @!P2 FADD.FTZ R75, -R75, -RZ ;  /* 0x800000ff4b4ba221 */ /* 0x010fe20000010100 */
[----:B------:R-:W-:Y:S01]  /*4e90*/  LOP3.LUT R5, R5, 0xffff, RZ, 0xc0, !PT ;  /* 0x0000ffff05057812 */ /* 0x000fe200078ec0ff */
[----:B------:R-:W-:Y:S01]  /*4ea0*/  @!P1 FADD.FTZ R76, -R76, -RZ ;  /* 0x800000ff4c4c9221 */ /* 0x000fe20000010100 */
[----:B------:R-:W-:Y:S01]  /*4eb0*/  LOP3.LUT R4, R4, 0xffff, RZ, 0xc0, !PT ;  /* 0x0000ffff04047812 */ /* 0x000fe200078ec0ff */
[----:B------:R1:W-:Y:S01]  /*4ec0*/  STS [R92+0x14000], R6 ;  /* 0x014000065c007388 */ /* 0x0003e20000000800 */
[----:B------:R-:W-:Y:S02]  /*4ed0*/  ISETP.LE.U32.AND P6, PT, R5, UR30, PT ;  /* 0x0000001e05007c0c */ /* 0x000fe4000bfc3070 */
[----:B------:R-:W-:Y:S02]  /*4ee0*/  F2FP.RELU.PACK_AB R5, R85, R88 ;  /* 0x000000585505723e */ /* 0x000fe400000008ff */
[----:B------:R-:W-:Y:S01]  /*4ef0*/  ISETP.LE.U32.AND P5, PT, R4, UR30, PT ;  /* 0x0000001e04007c0c */ /* 0x000fe2000bfa3070 */
[----:B------:R-:W-:Y:S01]  /*4f00*/  @!P0 FADD.FTZ R73, -R73, -RZ ;  /* 0x800000ff49498221 */ /* 0x000fe20000010100 */
[----:B------:R-:W-:Y:S01]  /*4f10*/  F2FP.RELU.PACK_AB R4, R81, R84 ;  /* 0x000000545104723e */ /* 0x000fe200000008ff */
[----:B------:R4:W-:Y:S01]  /*4f20*/  STS [R92+0x14400], R5 ;  /* 0x014400055c007388 */ /* 0x0009e20000000800 */
[----:B------:R-:W-:Y:S02]  /*4f30*/  ISETP.LE.U32.AND P4, PT, R11, UR30, PT ;  /* 0x0000001e0b007c0c */ /* 0x000fe4000bf83070 */
[----:B------:R-:W-:Y:S02]  /*4f40*/  ISETP.LE.U32.AND P3, PT, R69, UR30, PT ;  /* 0x0000001e45007c0c */ /* 0x000fe4000bf63070 */
[----:B------:R-:W-:Y:S01]  /*4f50*/  F2FP.RELU.PACK_AB R8, R80, R83 ;  /* 0x000000535008723e */ /* 0x000fe200000008ff */
[----:B------:R-:W-:Y:S01]  /*4f60*/  @!P6 FADD.FTZ R78, -R78, -RZ ;  /* 0x800000ff4e4ee221 */ /* 0x000fe20000010100 */
[----:B------:R-:W-:Y:S02]  /*4f70*/  FSETP.GE.FTZ.AND P2, PT, R87, RZ, PT ;  /* 0x000000ff5700720b */ /* 0x000fe40003f56000 */
[----:B------:R-:W-:Y:S01]  /*4f80*/  FSETP.GE.FTZ.AND P1, PT, R86, RZ, PT ;  /* 0x000000ff5600720b */ /* 0x000fe20003f36000 */
[----:B------:R-:W-:Y:S01]  /*4f90*/  @!P5 FADD.FTZ R77, -R77, -RZ ;  /* 0x800000ff4d4dd221 */ /* 0x000fe20000010100 */
[----:B------:R-:W-:Y:S03]  /*4fa0*/  F2FP.RELU.PACK_AB R7, R78, R79 ;  /* 0x0000004f4e07723e */ /* 0x000fe600000008ff */
[----:B------:R-:W-:Y:S02]  /*4fb0*/  @!P4 FADD.FTZ R74, -R74, -RZ ;  /* 0x800000ff4a4ac221 */ /* 0x000fe40000010100 */
[----:B------:R-:W-:Y:S01]  /*4fc0*/  @!P3 FADD.FTZ R72, -R72, -RZ ;  /* 0x800000ff4848b221 */ /* 0x000fe20000010100 */
[----:B-1----:R-:W-:Y:S02]  /*4fd0*/  F2FP.RELU.PACK_AB R6, R75, R76 ;  /* 0x0000004c4b06723e */ /* 0x002fe400000008ff */
[----:B------:R-:W-:Y:S02]  /*4fe0*/  FSETP.GE.FTZ.AND P3, PT, R79, RZ, PT ;  /* 0x000000ff4f00720b */ /* 0x000fe40003f76000 */
[----:B----4-:R-:W-:Y:S01]  /*4ff0*/  F2FP.RELU.PACK_AB R5, R77, R74 ;  /* 0x0000004a4d05723e */ /* 0x010fe200000008ff */
[----:B--2---:R1:W-:Y:S04]  /*5000*/  STS [R91+0x14000], R4 ;  /* 0x014000045b007388 */ /* 0x0043e80000000800 */
[----:B------:R-:W-:Y:S01]  /*5010*/  STS [R91+0x14400], R8 ;  /* 0x014400085b007388 */ /* 0x000fe20000000800 */
[----:B-1----:R-:W-:Y:S03]  /*5020*/  F2FP.RELU.PACK_AB R4, R72, R73 ;  /* 0x000000494804723e */ /* 0x002fe600000008ff */
[----:B-----5:R-:W-:Y:S04]  /*5030*/  STS [R90+0x14000], R7 ;  /* 0x014000075a007388 */ /* 0x020fe80000000800 */
[----:B------:R-:W-:Y:S04]  /*5040*/  STS [R90+0x14400], R6 ;  /* 0x014400065a007388 */ /* 0x000fe80000000800 */
[----:B---3--:R-:W-:Y:S04]  /*5050*/  STS [R89+0x14000], R5 ;  /* 0x0140000559007388 */ /* 0x008fe80000000800 */
        /* <DEDUP_REMOVED lines=60> */
[----:B------:R-:W-:Y:S07]  /*5420*/  HMMA.16816.F32 R16, R68, R242, R16 ;  /* 0x000000f24410723c */ /* 0x000fee0000001810 */
[----:B------:R-:W-:Y:S02]  /*5430*/  IMAD.U32 R68, RZ, RZ, UR11 ;  /* 0x0000000bff447e24 */ /* 0x000fe4000f8e00ff */
[----:B------:R-:W-:Y:S03]  /*5440*/  IMAD.U32 R69, RZ, RZ, UR10 ;  /* 0x0000000aff457e24 */ /* 0x000fe6000f8e00ff */
[C---:B------:R-:W-:Y:S04]  /*5450*/  LEA R70, P0, R93.reuse, R68, 0x2 ;  /* 0x000000445d467211 */ /* 0x040fe800078010ff */
[----:B------:R-:W-:Y:S02]  /*5460*/  LEA.HI.X.SX32 R71, R93, R69, 0x2, P0 ;  /* 0x000000455d477211 */ /* 0x000fe400000f16ff */
[----:B------:R-:W-:Y:S03]  /*5470*/  FSETP.GE.FTZ.AND P0, PT, R84, RZ, PT ;  /* 0x000000ff5400720b */ /* 0x000fe60003f16000 */
[----:B------:R-:W2:Y:S04]  /*5480*/  LDG.E R69, [R70.64] ;  /* 0x0000000446457981 */ /* 0x000ea8000c1e1900 */
[----:B------:R2:W3:Y:S02]  /*5490*/  LDG.E R68, [R70.64+0x20] ;  /* 0x0000200446447981 */ /* 0x0004e4000c1e1900 */
[C---:B--2---:R-:W-:Y:S02]  /*54a0*/  FADD.FTZ R70, -R69.reuse, R4 ;  /* 0x0000000445467221 */ /* 0x044fe40000010100 */
[C---:B------:R-:W-:Y:S02]  /*54b0*/  FADD.FTZ R5, -R69.reuse, R5 ;  /* 0x0000000545057221 */ /* 0x040fe40000010100 */
[C---:B------:R-:W-:Y:S01]  /*54c0*/  FADD.FTZ R4, -R69.reuse, R8 ;  /* 0x0000000845047221 */ /* 0x040fe20000010100 */
[-C--:B------:R-:W-:Y:S01]  /*54d0*/  FSEL R8, R70, R69.reuse, P2 ;  /* 0x0000004546087208 */ /* 0x080fe20001000000 */
[----:B------:R-:W-:Y:S01]  /*54e0*/  FADD.FTZ R9, -R69, R9 ;  /* 0x0000000945097221 */ /* 0x000fe20000010100 */
[-C--:B------:R-:W-:Y:S01]  /*54f0*/  FSEL R5, R5, R69.reuse, P1 ;  /* 0x0000004505057208 */ /* 0x080fe20000800000 */
[----:B------:R-:W-:Y:S01]  /*5500*/  FADD.FTZ R12, -R69, R12 ;  /* 0x0000000c450c7221 */ /* 0x000fe20000010100 */
[----:B------:R-:W-:Y:S01]  /*5510*/  FSEL R4, R4, R69, P0 ;  /* 0x0000004504047208 */ /* 0x000fe20000000000 */
[----:B------:R-:W-:Y:S01]  /*5520*/  FMUL.FTZ R8, R87, R8 ;  /* 0x0000000857087220 */ /* 0x000fe20000410000 */
[----:B------:R-:W-:Y:S01]  /*5530*/  FSETP.GE.FTZ.AND P0, PT, R77, RZ, PT ;  /* 0x000000ff4d00720b */ /* 0x000fe20003f16000 */
[----:B------:R-:W-:Y:S01]  /*5540*/  FMUL.FTZ R86, R86, R5 ;  /* 0x0000000556567220 */ /* 0x000fe20000410000 */
[----:B------:R-:W-:Y:S01]  /*5550*/  FSETP.GE.FTZ.AND P1, PT, R81, RZ, PT ;  /* 0x000000ff5100720b */ /* 0x000fe20003f36000 */
[----:B------:R-:W-:Y:S01]  /*5560*/  FMUL.FTZ R84, R84, R4 ;  /* 0x0000000454547220 */ /* 0x000fe20000410000 */
[----:B------:R-:W-:Y:S01]  /*5570*/  FSETP.GE.FTZ.AND P2, PT, R78, RZ, PT ;  /* 0x000000ff4e00720b */ /* 0x000fe20003f56000 */
[C---:B------:R-:W-:Y:S01]  /*5580*/  FADD.FTZ R5, -R69.reuse, R16 ;  /* 0x0000001045057221 */ /* 0x040fe20000010100 */
[----:B------:R-:W-:Y:S01]  /*5590*/  F2FP.PACK_AB R4, R86, R8 ;  /* 0x000000085604723e */ /* 0x000fe200000000ff */
[----:B------:R-:W-:Y:S01]  /*55a0*/  FADD.FTZ R13, -R69, R13 ;  /* 0x0000000d450d7221 */ /* 0x000fe20000010100 */
[-C--:B------:R-:W-:Y:S01]  /*55b0*/  FSEL R9, R9, R69.reuse, P1 ;  /* 0x0000004509097208 */ /* 0x080fe20000800000 */
[----:B---3--:R-:W-:Y:S01]  /*55c0*/  FADD.FTZ R6, -R68, R6 ;  /* 0x0000000644067221 */ /* 0x008fe20000010100 */
[----:B------:R-:W-:Y:S01]  /*55d0*/  FSETP.GE.FTZ.AND P1, PT, R74, RZ, PT ;  /* 0x000000ff4a00720b */ /* 0x000fe20003f36000 */
[----:B------:R1:W-:Y:S01]  /*55e0*/  STS [R92+0x12000], R4 ;  /* 0x012000045c007388 */ /* 0x0003e20000000800 */
[-C--:B------:R-:W-:Y:S01]  /*55f0*/  FSEL R13, R13, R69.reuse, P2 ;  /* 0x000000450d0d7208 */ /* 0x080fe20001000000 */
[----:B------:R-:W-:Y:S01]  /*5600*/  FADD.FTZ R11, -R68, R11 ;  /* 0x0000000b440b7221 */ /* 0x000fe20000010100 */
[----:B------:R-:W-:Y:S01]  /*5610*/  FSEL R5, R5, R69, P1 ;  /* 0x0000004505057208 */ /* 0x000fe20000800000 */
[----:B------:R-:W-:Y:S01]  /*5620*/  FMUL.FTZ R9, R81, R9 ;  /* 0x0000000951097220 */ /* 0x000fe20000410000 */
[----:B------:R-:W-:Y:S01]  /*5630*/  FSEL R12, R12, R69, P3 ;  /* 0x000000450c0c7208 */ /* 0x000fe20001800000 */
[----:B------:R-:W-:Y:S01]  /*5640*/  @P0 FADD.FTZ R69, -R69, R17 ;  /* 0x0000001145450221 */ /* 0x000fe20000010100 */
[----:B------:R-:W-:Y:S01]  /*5650*/  FSETP.GE.FTZ.AND P0, PT, R85, RZ, PT ;  /* 0x000000ff5500720b */ /* 0x000fe20003f16000 */
[----:B------:R-:W-:Y:S01]  /*5660*/  FMUL.FTZ R74, R74, R5 ;  /* 0x000000054a4a7220 */ /* 0x000fe20000410000 */
[----:B------:R-:W-:Y:S01]  /*5670*/  FSETP.GE.FTZ.AND P1, PT, R88, RZ, PT ;  /* 0x000000ff5800720b */ /* 0x000fe20003f36000 */
[----:B------:R-:W-:Y:S01]  /*5680*/  FMUL.FTZ R12, R79, R12 ;  /* 0x0000000c4f0c7220 */ /* 0x000fe20000410000 */
[----:B------:R-:W-:Y:S01]  /*5690*/  FSETP.GE.FTZ.AND P2, PT, R75, RZ, PT ;  /* 0x000000ff4b00720b */ /* 0x000fe20003f56000 */
[----:B------:R-:W-:Y:S01]  /*56a0*/  FMUL.FTZ R8, R78, R13 ;  /* 0x0000000d4e087220 */ /* 0x000fe20000410000 */
[----:B------:R-:W-:Y:S01]  /*56b0*/  FSEL R6, R6, R68, P1 ;  /* 0x0000004406067208 */ /* 0x000fe20000800000 */
[----:B------:R-:W-:Y:S01]  /*56c0*/  FMUL.FTZ R69, R77, R69 ;  /* 0x000000454d457220 */ /* 0x000fe20000410000 */
[----:B------:R-:W-:Y:S02]  /*56d0*/  FSETP.GE.FTZ.AND P1, PT, R80, RZ, PT ;  /* 0x000000ff5000720b */ /* 0x000fe40003f36000 */
[----:B------:R-:W-:Y:S01]  /*56e0*/  FSETP.GE.FTZ.AND P3, PT, R76, RZ, PT ;  /* 0x000000ff4c00720b */ /* 0x000fe20003f76000 */
[----:B------:R-:W-:Y:S01]  /*56f0*/  FMUL.FTZ R88, R88, R6 ;  /* 0x0000000658587220 */ /* 0x000fe20000410000 */
[----:B------:R-:W-:Y:S01]  /*5700*/  F2FP.PACK_AB R9, R9, R84 ;  /* 0x000000540909723e */ /* 0x000fe200000000ff */
[----:B------:R-:W-:Y:S01]  /*5710*/  FADD.FTZ R6, -R68, R15 ;  /* 0x0000000f44067221 */ /* 0x000fe20000010100 */
[----:B------:R-:W-:Y:S01]  /*5720*/  F2FP.PACK_AB R8, R8, R12 ;  /* 0x0000000c0808723e */ /* 0x000fe200000000ff */
[----:B-1----:R-:W-:Y:S03]  /*5730*/  FADD.FTZ R4, -R68, R7 ;  /* 0x0000000744047221 */ /* 0x002fe60000010100 */
[----:B------:R-:W-:Y:S02]  /*5740*/  FSEL R6, R6, R68, P2 ;  /* 0x0000004406067208 */ /* 0x000fe40001000000 */
[----:B------:R-:W-:Y:S02]  /*5750*/  F2FP.PACK_AB R7, R69, R74 ;  /* 0x0000004a4507723e */ /* 0x000fe400000000ff */
[-C--:B------:R-:W-:Y:S01]  /*5760*/  FSEL R5, R4, R68.reuse, P0 ;  /* 0x0000004404057208 */ /* 0x080fe20000000000 */
[C---:B------:R-:W-:Y:S01]  /*5770*/  FADD.FTZ R4, -R68.reuse, R10 ;  /* 0x0000000a44047221 */ /* 0x040fe20000010100 */
[----:B------:R-:W-:Y:S01]  /*5780*/  FSETP.GE.FTZ.AND P0, PT, R83, RZ, PT ;  /* 0x000000ff5300720b */ /* 0x000fe20003f16000 */
[----:B------:R-:W-:Y:S02]  /*5790*/  FADD.FTZ R10, -R68, R14 ;  /* 0x0000000e440a7221 */ /* 0x000fe40000010100 */
[----:B------:R-:W-:Y:S01]  /*57a0*/  FMUL.FTZ R85, R85, R5 ;  /* 0x0000000555557220 */ /* 0x000fe20000410000 */
[----:B------:R-:W-:Y:S01]  /*57b0*/  FSEL R4, R4, R68, P0 ;  /* 0x0000004404047208 */ /* 0x000fe20000000000 */
[----:B------:R-:W-:Y:S01]  /*57c0*/  FADD.FTZ R5, -R68, R18 ;  /* 0x0000001244057221 */ /* 0x000fe20000010100 */
[----:B------:R-:W-:Y:S01]  /*57d0*/  FSETP.GE.FTZ.AND P0, PT, R72, RZ, PT ;  /* 0x000000ff4800720b */ /* 0x000fe20003f16000 */
[----:B------:R-:W-:Y:S01]  /*57e0*/  FMUL.FTZ R75, R75, R6 ;  /* 0x000000064b4b7220 */ /* 0x000fe20000410000 */
[----:B------:R-:W-:Y:S01]  /*57f0*/  FSEL R10, R10, R68, P3 ;  /* 0x000000440a0a7208 */ /* 0x000fe20001800000 */
[----:B------:R-:W-:Y:S01]  /*5800*/  FMUL.FTZ R83, R83, R4 ;  /* 0x0000000453537220 */ /* 0x000fe20000410000 */
[----:B------:R-:W-:Y:S02]  /*5810*/  FSEL R4, R11, R68, P1 ;  /* 0x000000440b047208 */ /* 0x000fe40000800000 */
[----:B------:R-:W-:Y:S01]  /*5820*/  FSETP.GE.FTZ.AND P1, PT, R73, RZ, PT ;  /* 0x000000ff4900720b */ /* 0x000fe20003f36000 */
[----:B------:R-:W-:Y:S02]  /*5830*/  FMUL.FTZ R10, R76, R10 ;  /* 0x0000000a4c0a7220 */ /* 0x000fe40000410000 */
[----:B------:R-:W-:Y:S01]  /*5840*/  FMUL.FTZ R80, R80, R4 ;  /* 0x0000000450507220 */ /* 0x000fe20000410000 */
[----:B------:R-:W-:Y:S02]  /*5850*/  F2FP.PACK_AB R4, R85, R88 ;  /* 0x000000585504723e */ /* 0x000fe400000000ff */
[----:B------:R-:W-:Y:S01]  /*5860*/  FSEL R5, R5, R68, P1 ;  /* 0x0000004405057208 */ /* 0x000fe20000800000 */
[----:B------:R-:W-:Y:S01]  /*5870*/  @P0 FADD.FTZ R68, -R68, R19 ;  /* 0x0000001344440221 */ /* 0x000fe20000010100 */
[----:B------:R-:W-:Y:S01]  /*5880*/  F2FP.PACK_AB R6, R80, R83 ;  /* 0x000000535006723e */ /* 0x000fe200000000ff */
[----:B------:R1:W-:Y:S01]  /*5890*/  STS [R92+0x12400], R4 ;  /* 0x012400045c007388 */ /* 0x0003e20000000800 */
[----:B------:R-:W-:Y:S01]  /*58a0*/  PLOP3.LUT P0, PT, PT, PT, UP4, 0x80, 0x0 ;  /* 0x000000000000781c */ /* 0x000fe20003f0f048 */
[----:B------:R-:W-:Y:S01]  /*58b0*/  FMUL.FTZ R73, R73, R5 ;  /* 0x0000000549497220 */ /* 0x000fe20000410000 */
[----:B------:R-:W-:Y:S01]  /*58c0*/  F2FP.PACK_AB R5, R75, R10 ;  /* 0x0000000a4b05723e */ /* 0x000fe200000000ff */
[----:B------:R-:W-:Y:S01]  /*58d0*/  STS [R91+0x12000], R9 ;  /* 0x012000095b007388 */ /* 0x000fe20000000800 */
[----:B------:R-:W-:Y:S03]  /*58e0*/  FMUL.FTZ R68, R72, R68 ;  /* 0x0000004448447220 */ /* 0x000fe60000410000 */
[----:B------:R-:W-:Y:S04]  /*58f0*/  STS [R91+0x12400], R6 ;  /* 0x012400065b007388 */ /* 0x000fe80000000800 */
[----:B------:R-:W-:Y:S04]  /*5900*/  STS [R90+0x12000], R8 ;  /* 0x012000085a007388 */ /* 0x000fe80000000800 */
[----:B------:R-:W-:Y:S04]  /*5910*/  STS [R90+0x12400], R5 ;  /* 0x012400055a007388 */ /* 0x000fe80000000800 */
[----:B------:R-:W-:Y:S01]  /*5920*/  STS [R89+0x12000], R7 ;  /* 0x0120000759007388 */ /* 0x000fe20000000800 */
[----:B-1----:R-:W-:Y:S05]  /*5930*/  F2FP.PACK_AB R4, R68, R73 ;  /* 0x000000494404723e */ /* 0x002fea00000000ff */
[----:B------:R1:W-:Y:S04]  /*5940*/  STS [R89+0x12400], R4 ;  /* 0x0124000459007388 */ /* 0x0003e80000000800 */
[----:B------:R-:W-:Y:S01]  /*5950*/  BAR.SYNC.DEFER_BLOCKING 0x0 ;  /* 0x0000000000007b1d */ /* 0x000fe20000010000 */
[----:B-1----:R-:W-:Y:S07]  /*5960*/  IMAD.MOV.U32 R89, RZ, RZ, c[0x0][0x22c] ;  /* 0x00008b00ff597624 */ /* 0x002fee00078e00ff */
[----:B------:R-:W-:Y:S01]  /*5970*/  LDSM.16.MT88.4 R4, [R3+0x14000] ;  /* 0x014000000304783b */ /* 0x000fe20000004200 */
[----:B------:R-:W-:Y:S04]  /*5980*/  IMAD R89, R89, c[0x0][0x1c0], RZ ;  /* 0x0000700059597a24 */ /* 0x000fe800078e02ff */
[----:B------:R-:W-:Y:S03]  /*5990*/  IMAD.U32 R88, R89, -0x40, RZ ;  /* 0xffffffc059587824 */ /* 0x000fe600078e00ff */
[----:B------:R-:W1:Y:S08]  /*59a0*/  LDSM.16.MT88.4 R8, [R0+0x6000] ;  /* 0x006000000008783b */ /* 0x000e700000004200 */
[----:B------:R-:W2:Y:S08]  /*59b0*/  LDSM.16.MT88.4 R12, [R2+0x14000] ;  /* 0x01400000020c783b */ /* 0x000eb00000004200 */
[----:B------:R-:W3:Y:S08]  /*59c0*/  LDSM.16.MT88.4 R16, [R0+0x8000] ;  /* 0x008000000010783b */ /* 0x000ef00000004200 */
[----:B------:R-:W4:Y:S06]  /*59d0*/  LDL.LU.64 R90, [R1+0x30] ;  /* 0x00003000015a7983 */ /* 0x000f2c0000300a00 */
[----:B------:R-:W5:Y:S08]  /*59e0*/  LDSM.16.MT88.4 R68, [R0+0xa000] ;  /* 0x00a000000044783b */ /* 0x000f700000004200 */
        /* <DEDUP_REMOVED lines=14> */
[-C--:B-----5:R-:W-:Y:S08]  /*5ad0*/  HMMA.16816.F32 R52, R4, R68.reuse, R52 ;  /* 0x000000440434723c */ /* 0x0a0ff00000001834 */
[C---:B------:R-:W-:Y:S08]  /*5ae0*/  HMMA.16816.F32 R56, R12.reuse, R68, R56 ;  /* 0x000000440c38723c */ /* 0x040ff00000001838 */
[-C--:B------:R-:W-:Y:S01]  /*5af0*/  HMMA.16816.F32 R60, R12, R70.reuse, R60 ;  /* 0x000000460c3c723c */ /* 0x080fe2000000183c */
[----:B------:R-:W-:Y:S07]  /*5b00*/  LDSM.16.MT88.4 R12, [R0+0x7000] ;  /* 0x00700000000c783b */ /* 0x000fee0000004200 */
[----:B------:R-:W-:Y:S01]  /*5b10*/  HMMA.16816.F32 R64, R4, R70, R64 ;  /* 0x000000460440723c */ /* 0x000fe20000001840 */
[----:B------:R-:W5:Y:S07]  /*5b20*/  LDSM.16.MT88.4 R4, [R3+0x15000] ;  /* 0x015000000304783b */ /* 0x000f6e0000004200 */
        /* <DEDUP_REMOVED lines=17> */
[-C--:B-----5:R-:W-:Y:S01]  /*5c40*/  HMMA.16816.F32 R20, R4, R12.reuse, R20 ;  /* 0x0000000c0414723c */ /* 0x0a0fe20000001814 */
        /* <DEDUP_REMOVED lines=14> */
[C---:B----4-:R-:W-:Y:S01]  /*5d30*/  LEA R5, P1, R88.reuse, R90, 0x2 ;  /* 0x0000005a58057211 */ /* 0x050fe200078210ff */
[-C--:B-1----:R-:W-:Y:S05]  /*5d40*/  HMMA.16816.F32 R20, R12, R16.reuse, R20 ;  /* 0x000000100c14723c */ /* 0x082fea0000001814 */
        /* <DEDUP_REMOVED lines=71> */
.L_x_536:
[----:B-1----:R-:W2:Y:S01]  /*61c0*/  LDL R5, [R1+0x1c] ;  /* 0x00001c0001057983 */ /* 0x002ea20000100800 */
[----:B------:R-:W-:Y:S03]  /*61d0*/  @UP4 UIADD3 UR13, UP1, UR8, -0x100, URZ ;  /* 0xffffff00080d4890 */ /* 0x000fe6000ff3e03f */
[----:B------:R-:W3:Y:S01]  /*61e0*/  LDL R4, [R1+0x28] ;  /* 0x0000280001047983 */ /* 0x000ee20000100800 */
[----:B------:R-:W-:Y:S02]  /*61f0*/  @UP4 UIADD3.X UR12, UR9, -0x1, URZ, UP1, !UPT ;  /* 0xffffffff090c4890 */ /* 0x000fe40008ffe43f */
[----:B------:R-:W-:Y:S01]  /*6200*/  @UP4 UIADD3 UR11, UP1, UR11, -0x100, URZ ;  /* 0xffffff000b0b4890 */ /* 0x000fe2000ff3e03f */
[----:B------:R-:W-:Y:S01]  /*6210*/  STL.64 [R1+0xd8], R38 ;  /* 0x0000d82601007387 */ /* 0x000fe20000100a00 */
[----:B------:R-:W-:Y:S02]  /*6220*/  @UP4 UMOV UR8, UR13 ;  /* 0x0000000d00084c82 */ /* 0x000fe40008000000 */
[----:B------:R-:W-:Y:S01]  /*6230*/  @UP4 UIADD3.X UR10, UR10, -0x1, URZ, UP1, !UPT ;  /* 0xffffffff0a0a4890 */ /* 0x000fe20008ffe43f */
[----:B------:R-:W-:Y:S01]  /*6240*/  LDSM.16.MT88.4 R16, [R0+0xc000] ;  /* 0x00c000000010783b */ /* 0x000fe20000004200 */
[----:B------:R-:W-:Y:S03]  /*6250*/  @UP4 UMOV UR9, UR12 ;  /* 0x0000000c00094c82 */ /* 0x000fe60008000000 */
        /* <DEDUP_REMOVED lines=76> */
[----:B------:R-:W2:Y:S06]  /*6720*/  LDL R245, [R1+0x70] ;  /* 0x0000700001f57983 */ /* 0x000eac0000100800 */
[----:B------:R-:W-:Y:S01]  /*6730*/  IMAD.MOV.U32 R244, RZ, RZ, 0x4 ;  /* 0x00000004fff47424 */ /* 0x000fe200078e00ff */
[-C--:B------:R-:W-:Y:S08]  /*6740*/  HMMA.16816.F32 R76, R28, R246.reuse, R76 ;  /* 0x000000f61c4c723c */ /* 0x080ff0000000184c */
[C---:B------:R-:W-:Y:S01]  /*6750*/  HMMA.16816.F32 R80, R248.reuse, R246, R80 ;  /* 0x000000f6f850723c */ /* 0x040fe20000001850 */
[----:B------:R1:W3:Y:S06]  /*6760*/  LDL R246, [R1+0x64] ;  /* 0x0000640001f67983 */ /* 0x0002ec0000100800 */
[----:B------:R-:W-:Y:S01]  /*6770*/  IMAD.MOV.U32 R247, RZ, RZ, c[0x0][0x22c] ;  /* 0x00008b00fff77624 */ /* 0x000fe200078e00ff */
[-C--:B------:R-:W-:Y:S04]  /*6780*/  HMMA.16816.F32 R84, R248, R24.reuse, R84 ;  /* 0x00000018f854723c */ /* 0x080fe80000001854 */
[----:B------:R-:W-:Y:S04]  /*6790*/  IMAD R247, R247, c[0x0][0x1c0], RZ ;  /* 0x00007000f7f77a24 */ /* 0x000fe800078e02ff */
[C---:B------:R-:W-:Y:S01]  /*67a0*/  HMMA.16816.F32 R88, R28.reuse, R24, R88 ;  /* 0x000000181c58723c */ /* 0x040fe20000001858 */
[----:B------:R1:W4:Y:S06]  /*67b0*/  LDL R25, [R1+0x60] ;  /* 0x0000600001197983 */ /* 0x00032c0000100800 */
[C---:B------:R-:W-:Y:S01]  /*67c0*/  IMAD.SHL.U32 R24, R247.reuse, 0x8, RZ ;  /* 0x00000008f7187824 */ /* 0x040fe200078e00ff */
        /* <DEDUP_REMOVED lines=9> */
[----:B------:R-:W-:Y:S02]  /*6860*/  IMAD.SHL.U32 R251, R250, 0x20, RZ ;  /* 0x00000020fafb7824 */ /* 0x000fe400078e00ff */
[----:B--2---:R-:W-:Y:S05]  /*6870*/  @P0 IMAD.WIDE R244, R245, R244, UR8 ;  /* 0x00000008f5f40e25 */ /* 0x004fea000f8e02f4 */
[----:B---3--:R2:W3:Y:S04]  /*6880*/  @P0 LDG.E R246, [R244.64+0x20] ;  /* 0x00002004f4f60981 */ /* 0x0084e8000c1e1900 */
[----:B----4-:R2:W4:Y:S04]  /*6890*/  @P0 LDG.E R25, [R244.64] ;  /* 0x00000004f4190981 */ /* 0x010528000c1e1900 */
[----:B------:R1:W-:Y:S01]  /*68a0*/  RED.E.ADD.F32.FTZ.RN.STRONG.GPU [R20.64], R4 ;  /* 0x000000041400798e */ /* 0x0003e2000c10e784 */
[-C--:B--2---:R-:W-:Y:S01]  /*68b0*/  LEA R244, P1, R24, R20.reuse, 0x2 ;  /* 0x0000001418f47211 */ /* 0x084fe200078210ff */
[----:B------:R-:W-:Y:S05]  /*68c0*/  IMAD.SHL.U32 R245, R247, 0x8, RZ ;  /* 0x00000008f7f57824 */ /* 0x000fea00078e00ff */
[-C--:B------:R-:W-:Y:S02]  /*68d0*/  LEA.HI.X.SX32 R245, R245, R21.reuse, 0x2, P1 ;  /* 0x00000015f5f57211 */ /* 0x080fe400008f16ff */
[CC--:B-1----:R-:W-:Y:S03]  /*68e0*/  LEA R4, P1, R249.reuse, R20.reuse, 0x2 ;  /* 0x00000014f9047211 */ /* 0x0c2fe600078210ff */
[----:B------:R1:W-:Y:S02]  /*68f0*/  RED.E.ADD.F32.FTZ.RN.STRONG.GPU [R244.64], R5 ;  /* 0x00000005f400798e */ /* 0x0003e4000c10e784 */
[-C--:B-1----:R-:W-:Y:S02]  /*6900*/  LEA.HI.X.SX32 R5, R249, R21.reuse, 0x2, P1 ;  /* 0x00000015f9057211 */ /* 0x082fe400008f16ff */
[----:B----4-:R1:W-:Y:S04]  /*6910*/  @P0 STL [R1+0x60], R25 ;  /* 0x0000601901000387 */ /* 0x0103e80000100800 */
[----:B-1----:R1:W5:Y:S04]  /*6920*/  LDL.LU.64 R24, [R1+0xa0] ;  /* 0x0000a00001187983 */ /* 0x0023680000300a00 */
[----:B---3--:R2:W-:Y:S04]  /*6930*/  @P0 STL [R1+0x64], R246 ;  /* 0x000064f601000387 */ /* 0x0085e80000100800 */
        /* <DEDUP_REMOVED lines=297> */
.L_x_537:
[----:B------:R-:W-:Y:S01]  /*7bd0*/  ISETP.LT.AND P0, PT, RZ, UR7, PT ;  /* 0x00000007ff007c0c */ /* 0x000fe2000bf01270 */
[----:B------:R-:W-:Y:S11]  /*7be0*/  UIADD3 UR7, UR7, -0x1, URZ ;  /* 0xffffffff07077890 */ /* 0x000ff6000fffe03f */
[----:B------:R-:W-:Y:S01]  /*7bf0*/  @!UPT UIADD3 URZ, URZ, URZ, URZ ;  /* 0x0000003f3f3ff290 */ /* 0x000fe2000fffe03f */
[----:B------:R-:W-:-:S05]  /*7c00*/  @P0 BRA `(.L_x_538) ;  /* 0xffffbfd000000947 */ /* 0x000fca000383ffff */
[----:B------:R-:W2:Y:S04]  /*7c10*/  LDL R85, [R1+0x80] ;  /* 0x0000800001557983 */ /* 0x000ea80000100800 */
[----:B------:R-:W3:Y:S01]  /*7c20*/  LDL R84, [R1+0x84] ;  /* 0x0000840001547983 */ /* 0x000ee20000100800 */
[----:B------:R-:W-:Y:S01]  /*7c30*/  FMUL.FTZ R15, R49, c[0x0][0x2dc] ;  /* 0x0000b700310f7a20 */ /* 0x000fe20000410000 */
[----:B------:R-:W-:Y:S01]  /*7c40*/  UISETP.NE.AND UP0, UPT, UR31, -0x1, UPT ;  /* 0xffffffff1f00788c */ /* 0x000fe2000bf05270 */
[----:B------:R-:W-:Y:S01]  /*7c50*/  FMUL.FTZ R69, R48, c[0x0][0x2dc] ;  /* 0x0000b70030457a20 */ /* 0x000fe20000410000 */
[----:B------:R-:W-:Y:S01]  /*7c60*/  ULDC.64 UR10, c[0x0][0x3a0] ;  /* 0x0000e800000a7ab9 */ /* 0x000fe20000000a00 */
[----:B------:R-:W-:Y:S02]  /*7c70*/  FMUL.FTZ R100, R100, c[0x0][0x2e0] ;  /* 0x0000b80064647a20 */ /* 0x000fe40000410000 */
[----:B------:R-:W-:Y:S01]  /*7c80*/  FMUL.FTZ R49, R101, c[0x0][0x2e0] ;  /* 0x0000b80065317a20 */ /* 0x000fe20000410000 */
[----:B------:R-:W-:Y:S01]  /*7c90*/  F2FP.PACK_AB R15, R15, R69 ;  /* 0x000000450f0f723e */ /* 0x000fe200000000ff */
[----:B------:R-:W-:Y:S01]  /*7ca0*/  FMUL.FTZ R14, R51, c[0x0][0x2dc] ;  /* 0x0000b700330e7a20 */ /* 0x000fe20000410000 */
[----:B------:R-:W-:Y:S01]  /*7cb0*/  PLOP3.LUT P0, PT, PT, PT, UP0, 0x80, 0x0 ;  /* 0x000000000000781c */ /* 0x000fe20003f0f008 */
[----:B-1----:R-:W-:Y:S01]  /*7cc0*/  FMUL.FTZ R13, R45, c[0x0][0x2dc] ;  /* 0x0000b7002d0d7a20 */ /* 0x002fe20000410000 */
[----:B------:R-:W-:Y:S01]  /*7cd0*/  F2FP.PACK_AB R49, R49, R100 ;  /* 0x000000643131723e */ /* 0x000fe200000000ff */
[----:B------:R-:W-:Y:S01]  /*7ce0*/  BAR.SYNC.DEFER_BLOCKING 0x0 ;  /* 0x0000000000007b1d */ /* 0x000fe20000010000 */
[----:B------:R-:W-:Y:S01]  /*7cf0*/  FMUL.FTZ R102, R102, c[0x0][0x2e0] ;  /* 0x0000b80066667a20 */ /* 0x000fe20000410000 */
[----:B------:R-:W-:Y:S01]  /*7d00*/  @UP0 UIADD3 UR7, UR29, UR31, URZ ;  /* 0x0000001f1d070290 */ /* 0x000fe2000fffe03f */
[----:B------:R-:W-:-:S02]  /*7d10*/  FMUL.FTZ R48, R103, c[0x0][0x2e0] ;  /* 0x0000b80067307a20 */ /* 0x000fc40000410000 */
[----:B------:R-:W-:Y:S01]  /*7d20*/  FMUL.FTZ R51, R44, c[0x0][0x2dc] ;  /* 0x0000b7002c337a20 */ /* 0x000fe20000410000 */
[----:B------:R-:W-:Y:S01]  /*7d30*/  @UP0 UIMAD.WIDE.U32 UR8, UR7, UR10, URZ ;  /* 0x0000000a070802a5 */ /* 0x000fe2000f8e003f */
[----:B------:R-:W-:Y:S01]  /*7d40*/  FMUL.FTZ R112, R112, c[0x0][0x2e0] ;  /* 0x0000b80070707a20 */ /* 0x000fe20000410000 */
[----:B------:R-:W-:Y:S01]  /*7d50*/  F2FP.PACK_AB R48, R48, R102 ;  /* 0x000000663030723e */ /* 0x000fe200000000ff */
[----:B------:R-:W-:Y:S01]  /*7d60*/  FMUL.FTZ R45, R113, c[0x0][0x2e0] ;  /* 0x0000b800712d7a20 */ /* 0x000fe20000410000 */
[----:B------:R-:W-:Y:S01]  /*7d70*/  F2FP.PACK_AB R13, R13, R51 ;  /* 0x000000330d0d723e */ /* 0x000fe200000000ff */
[----:B------:R-:W-:Y:S01]  /*7d80*/  FMUL.FTZ R68, R50, c[0x0][0x2dc] ;  /* 0x0000b70032447a20 */ /* 0x000fe20000410000 */
[----:B------:R-:W-:Y:S01]  /*7d90*/  @UP0 UIMAD UR15, UR7, UR11, UR9 ;  /* 0x0000000b070f02a4 */ /* 0x000fe2000f8e0209 */
[----:B------:R-:W-:Y:S01]  /*7da0*/  FMUL.FTZ R12, R47, c[0x0][0x2dc] ;  /* 0x0000b7002f0c7a20 */ /* 0x000fe20000410000 */
[----:B------:R-:W-:Y:S01]  /*7db0*/  F2FP.PACK_AB R45, R45, R112 ;  /* 0x000000702d2d723e */ /* 0x000fe200000000ff */
[----:B------:R-:W-:Y:S01]  /*7dc0*/  FMUL.FTZ R114, R114, c[0x0][0x2e0] ;  /* 0x0000b80072727a20 */ /* 0x000fe20000410000 */
[----:B------:R-:W-:Y:S01]  /*7dd0*/  F2FP.PACK_AB R14, R14, R68 ;  /* 0x000000440e0e723e */ /* 0x000fe200000000ff */
[----:B------:R-:W-:Y:S01]  /*7de0*/  FMUL.FTZ R44, R115, c[0x0][0x2e0] ;  /* 0x0000b800732c7a20 */ /* 0x000fe20000410000 */
[----:B------:R-:W-:Y:S01]  /*7df0*/  @UP0 UMOV UR14, UR8 ;  /* 0x00000008000e0c82 */ /* 0x000fe20008000000 */
[----:B------:R-:W-:-:S02]  /*7e00*/  FMUL.FTZ R50, R46, c[0x0][0x2dc] ;  /* 0x0000b7002e327a20 */ /* 0x000fc40000410000 */
[----:B------:R-:W-:Y:S01]  /*7e10*/  FMUL.FTZ R104, R104, c[0x0][0x2e0] ;  /* 0x0000b80068687a20 */ /* 0x000fe20000410000 */
[----:B------:R-:W-:Y:S01]  /*7e20*/  F2FP.PACK_AB R44, R44, R114 ;  /* 0x000000722c2c723e */ /* 0x000fe200000000ff */
[----:B------:R-:W-:Y:S01]  /*7e30*/  FMUL.FTZ R47, R105, c[0x0][0x2e0] ;  /* 0x0000b800692f7a20 */ /* 0x000fe20000410000 */
[----:B------:R-:W-:Y:S01]  /*7e40*/  F2FP.PACK_AB R12, R12, R50 ;  /* 0x000000320c0c723e */ /* 0x000fe200000000ff */
[----:B------:R-:W-:Y:S02]  /*7e50*/  FMUL.FTZ R16, R43, c[0x0][0x2dc] ;  /* 0x0000b7002b107a20 */ /* 0x000fe40000410000 */
[----:B------:R-:W-:Y:S01]  /*7e60*/  FMUL.FTZ R106, R106, c[0x0][0x2e0] ;  /* 0x0000b8006a6a7a20 */ /* 0x000fe20000410000 */
[----:B------:R-:W-:Y:S01]  /*7e70*/  F2FP.PACK_AB R47, R47, R104 ;  /* 0x000000682f2f723e */ /* 0x000fe200000000ff */
[----:B------:R-:W-:Y:S02]  /*7e80*/  FMUL.FTZ R46, R107, c[0x0][0x2e0] ;  /* 0x0000b8006b2e7a20 */ /* 0x000fe40000410000 */
        /* <DEDUP_REMOVED lines=14> */
[----:B-----5:R-:W-:Y:S02]  /*7f70*/  FMUL.FTZ R19, R37, c[0x0][0x2dc] ;  /* 0x0000b70025137a20 */ /* 0x020fe40000410000 */
        /* <DEDUP_REMOVED lines=15> */
[----:B------:R-:W-:Y:S02]  /*8070*/  FMUL.FTZ R120, R120, c[0x0][0x2e0] ;  /* 0x0000b80078787a20 */ /* 0x000fe40000410000 */
[----:B------:R-:W-:Y:S01]  /*8080*/  FMUL.FTZ R39, R121, c[0x0][0x2e0] ;  /* 0x0000b80079277a20 */ /* 0x000fe20000410000 */
[----:B------:R-:W-:Y:S01]  /*8090*/  F2FP.PACK_AB R18, R18, R72 ;  /* 0x000000481212723e */ /* 0x000fe200000000ff */
[----:B------:R-:W-:Y:S02]  /*80a0*/  FMUL.FTZ R22, R35, c[0x0][0x2dc] ;  /* 0x0000b70023167a20 */ /* 0x000fe40000410000 */
[----:B------:R-:W-:Y:S01]  /*80b0*/  FMUL.FTZ R122, R122, c[0x0][0x2e0] ;  /* 0x0000b8007a7a7a20 */ /* 0x000fe20000410000 */
[----:B------:R-:W-:Y:S01]  /*80c0*/  F2FP.PACK_AB R39, R39, R120 ;  /* 0x000000782727723e */ /* 0x000fe200000000ff */
[----:B------:R-:W-:-:S02]  /*80d0*/  FMUL.FTZ R38, R123, c[0x0][0x2e0] ;  /* 0x0000b8007b267a20 */ /* 0x000fc40000410000 */
[----:B------:R-:W-:Y:S02]  /*80e0*/  FMUL.FTZ R80, R23, c[0x0][0x2dc] ;  /* 0x0000b70017507a20 */ /* 0x000fe40000410000 */
        /* <DEDUP_REMOVED lines=32> */
[----:B------:R-:W-:Y:S01]  /*82f0*/  FMUL.FTZ R31, R137, c[0x0][0x2e0] ;  /* 0x0000b800891f7a20 */ /* 0x000fe20000410000 */
[----:B------:R-:W-:Y:S01]  /*8300*/  F2FP.PACK_AB R20, R20, R74 ;  /* 0x0000004a1414723e */ /* 0x000fe200000000ff */
[----:B------:R-:W-:Y:S02]  /*8310*/  FMUL.FTZ R138, R138, c[0x0][0x2e0] ;  /* 0x0000b8008a8a7a20 */ /* 0x000fe40000410000 */
[----:B------:R-:W-:Y:S01]  /*8320*/  FMUL.FTZ R30, R139, c[0x0][0x2e0] ;  /* 0x0000b8008b1e7a20 */ /* 0x000fe20000410000 */
[----:B------:R-:W-:Y:S01]  /*8330*/  F2FP.PACK_AB R31, R31, R136 ;  /* 0x000000881f1f723e */ /* 0x000fe200000000ff */
        /* <DEDUP_REMOVED lines=37> */
[----:B------:R-:W-:-:S04]  /*8590*/  F2FP.PACK_AB R5, R5, R60 ;  /* 0x0000003c0505723e */ /* 0x000fc800000000ff */
[----:B------:R-:W-:Y:S01]  /*85a0*/  F2FP.PACK_AB R4, R4, R62 ;  /* 0x0000003e0404723e */ /* 0x000fe200000000ff */
        /* <DEDUP_REMOVED lines=62> */
.L_x_539:
        /* <DEDUP_REMOVED lines=19> */
.L_x_540:
        /* <DEDUP_REMOVED lines=55> */
.L_x_542:
[----:B------:R-:W-:Y:S05]  /*8e30*/  BSYNC B0 ;  /* 0x0000000000007941 */ /* 0x000fea0003800000 */
.L_x_541:
        /* <DEDUP_REMOVED lines=19> */
.L_x_544:
[----:B------:R-:W-:Y:S05]  /*8f70*/  BSYNC B0 ;  /* 0x0000000000007941 */ /* 0x000fea0003800000 */
.L_x_543:
        /* <DEDUP_REMOVED lines=29> */
.L_x_546:
[----:B------:R-:W-:Y:S05]  /*9150*/  BSYNC B0 ;  /* 0x0000000000007941 */ /* 0x000fea0003800000 */
.L_x_545:
        /* <DEDUP_REMOVED lines=18> */
.L_x_519:
        /* <DEDUP_REMOVED lines=20> */
.L_x_548:
        /* <DEDUP_REMOVED lines=18> */
.L_x_549:
        /* <DEDUP_REMOVED lines=43> */
.L_x_551:
[----:B-1----:R-:W-:Y:S05]  /*9790*/  BSYNC B0 ;  /* 0x0000000000007941 */ /* 0x002fea0003800000 */
.L_x_550:
        /* <DEDUP_REMOVED lines=19> */
.L_x_553:
[----:B------:R-:W-:Y:S05]  /*98d0*/  BSYNC B0 ;  /* 0x0000000000007941 */ /* 0x000fea0003800000 */
.L_x_552:
        /* <DEDUP_REMOVED lines=29> */
.L_x_555:
[----:B------:R-:W-:Y:S05]  /*9ab0*/  BSYNC B0 ;  /* 0x0000000000007941 */ /* 0x000fea0003800000 */
.L_x_554:
        /* <DEDUP_REMOVED lines=16> */
.L_x_547:
[----:B------:R-:W-:Y:S05]  /*9bc0*/  BSYNC B1 ;  /* 0x0000000000017941 */ /* 0x000fea0003800000 */
.L_x_514:
        /* <DEDUP_REMOVED lines=11> */
.L_x_556:
[----:B------:R-:W-:Y:S05]  /*9c80*/  EXIT ;  /* 0x000000000000794d */ /* 0x000fea0003800000 */
.L_x_558:
        /* <DEDUP_REMOVED lines=15> */
.L_x_1591:


//--------------------- .text._ZN5flash44flash_bwd_dq_dk_dv_loop_seqk_parallel_kernelI23Flash_bwd_kernel_traitsILi192ELi64ELi64ELi8ELi4ELi2ELi2ELb1ELb1EN7cutlass6half_tE19Flash_kernel_traitsILi192ELi64ELi64ELi8ES3_EELb0ELb0ELb0ELb0ELb0ELb0ELb1EEEvNS_16Flash_bwd_paramsE --------------------------
	.section	.text._ZN5flash44flash_bwd_dq_dk_dv_loop_seqk_parallel_kernelI23Flash_bwd_kernel_traitsILi192ELi64ELi64ELi8ELi4ELi2ELi2ELb1ELb1EN7cutlass6half_tE19Flash_kernel_traitsILi192ELi64ELi64ELi8ES3_EELb0ELb0ELb0ELb0ELb0ELb0ELb1EEEvNS_16Flash_bwd_paramsE,"ax",@progbits
	.sectioninfo	@"SHI_REGISTERS=255"
	.align	128
        .global         _ZN5flash44flash_bwd_dq_dk_dv_loop_seqk_parallel_kernelI23Flash_bwd_kernel_traitsILi192ELi64ELi64ELi8ELi4ELi2ELi2ELb1ELb1EN7cutlass6half_tE19Flash_kernel_traitsILi192ELi64ELi64ELi8ES3_EELb0ELb0ELb0ELb0ELb0ELb0ELb1EEEvNS_16Flash_bwd_paramsE
        .type           _ZN5flash44flash_bwd_dq_dk_dv_loop_seqk_parallel_kernelI23Flash_bwd_kernel_traitsILi192ELi64ELi64ELi8ELi4ELi2ELi2ELb1ELb1EN7cutlass6half_tE19Flash_kernel_traitsILi192ELi64ELi64ELi8ES3_EELb0ELb0ELb0ELb0ELb0ELb0ELb1EEEvNS_16Flash_bwd_paramsE,@function
        .size           _ZN5flash44flash_bwd_dq_dk_dv_loop_seqk_parallel_kernelI23Flash_bwd_kernel_traitsILi192ELi64ELi64ELi8ELi4ELi2ELi2ELb1ELb1EN7cutlass6half_tE19Flash_kernel_traitsILi192ELi64ELi64ELi8ES3_EELb0ELb0ELb0ELb0ELb0ELb0ELb1EEEvNS_16Flash_bwd_paramsE,(.L_x_1592 - _ZN5flash44flash_bwd_dq_dk_dv_loop_seqk_parallel_kernelI23Flash_bwd_kernel_traitsILi192ELi64ELi64ELi8ELi4ELi2ELi2ELb1ELb1EN7cutlass6half_tE19Flash_kernel_traitsILi192ELi64ELi64ELi8ES3_EELb0ELb0ELb0ELb0ELb0ELb0ELb1EEEvNS_16Flash_bwd_paramsE)
        .other          _ZN5flash44flash_bwd_dq_dk_dv_loop_seqk_parallel_kernelI23Flash_bwd_kernel_traitsILi192ELi64ELi64ELi8ELi4ELi2ELi2ELb1ELb1EN7cutlass6half_tE19Flash_kernel_traitsILi192ELi64ELi64ELi8ES3_EELb0ELb0ELb0ELb0ELb0ELb0ELb1EEEvNS_16Flash_bwd_paramsE,@"STO_CUDA_ENTRY STV_DEFAULT"
_ZN5flash44flash_bwd_dq_dk_dv_loop_seqk_parallel_kernelI23Flash_bwd_kernel_traitsILi192ELi64ELi64ELi8ELi4ELi2ELi2ELb1ELb1EN7cutlass6half_tE19Flash_kernel_traitsILi192ELi64ELi64ELi8ES3_EELb0ELb0ELb0ELb0ELb0ELb0ELb1EEEvNS_16Flash_bwd_paramsE:
.text._ZN5flash44flash_bwd_dq_dk_dv_loop_seqk_parallel_kernelI23Flash_bwd_kernel_traitsILi192ELi64ELi64ELi8ELi4ELi2ELi2ELb1ELb1EN7cutlass6half_tE19Flash_kernel_traitsILi192ELi64ELi64ELi8ES3_EELb0ELb0ELb0ELb0ELb0ELb0ELb1EEEvNS_16Flash_bwd_paramsE:
        /* <DEDUP_REMOVED lines=208> */
.L_x_603:
        /* <DEDUP_REMOVED lines=53> */
.L_x_559:
        /* <DEDUP_REMOVED lines=58> */
.L_x_561:
        /* <DEDUP_REMOVED lines=18> */
.L_x_562:
        /* <DEDUP_REMOVED lines=71> */
.L_x_563:
[----:B------:R-:W-:Y:S02]  /*1980*/  UMOV UR12, UR49 ;  /* 0x00000031000c7c82 */ /* 0x000fe40008000000 */
.L_x_564:
        /* <DEDUP_REMOVED lines=141> */
.L_x_567:
[----:B------:R-:W-:Y:S05]  /*2260*/  BSYNC B0 ;  /* 0x0000000000007941 */ /* 0x000fea0003800000 */
.L_x_566:
        /* <DEDUP_REMOVED lines=42> */
.L_x_569:
[----:B------:R-:W-:Y:S05]  /*2510*/  BSYNC B0 ;  /* 0x0000000000007941 */ /* 0x000fea0003800000 */
.L_x_568:
        /* <DEDUP_REMOVED lines=29> */
.L_x_571:
[----:B------:R-:W-:Y:S05]  /*26f0*/  BSYNC B0 ;  /* 0x0000000000007941 */ /* 0x000fea0003800000 */
.L_x_570:
        /* <DEDUP_REMOVED lines=40> */
.L_x_573:
[----:B------:R-:W-:Y:S05]  /*2980*/  BSYNC B0 ;  /* 0x0000000000007941 */ /* 0x000fea0003800000 */
.L_x_572:
        /* <DEDUP_REMOVED lines=26> */
.L_x_575:
[----:B------:R-:W-:Y:S05]  /*2b30*/  BSYNC B0 ;  /* 0x0000000000007941 */ /* 0x000fea0003800000 */
.L_x_574:
        /* <DEDUP_REMOVED lines=38> */
.L_x_577:
[----:B------:R-:W-:Y:S05]  /*2da0*/  BSYNC B0 ;  /* 0x0000000000007941 */ /* 0x000fea0003800000 */
.L_x_576:
        /* <DEDUP_REMOVED lines=73> */
.L_x_579:
[----:B------:R-:W-:Y:S05]  /*3240*/  BSYNC B0 ;  /* 0x0000000000007941 */ /* 0x000fea0003800000 */
.L_x_578:
        /* <DEDUP_REMOVED lines=39> */
.L_x_581:
[----:B------:R-:W-:Y:S05]  /*34c0*/  BSYNC B0 ;  /* 0x0000000000007941 */ /* 0x000fea0003800000 */
.L_x_580:
        /* <DEDUP_REMOVED lines=87> */
.L_x_584:
[----:B------:R-:W2:Y:S01]  /*3a40*/  LDL R246, [R1] ;  /* 0x0000000001f67983 */ /* 0x000ea20000100800 */
[----:B------:R-:W-:Y:S01]  /*3a50*/  PLOP3.LUT P0, PT, PT, PT, UP0, 0x80, 0x0 ;  /* 0x000000000000781c */ /* 0x000fe20003f0f008 */
[----:B------:R-:W-:Y:S01]  /*3a60*/  UISETP.GE.AND UP5, UPT, UR7, 0x1, UPT ;  /* 0x000000010700788c */ /* 0x000fe2000bfa6270 */
[----:B------:R-:W-:Y:S01]  /*3a70*/  PLOP3.LUT P5, PT, PT, PT, UP0, 0x80, 0x0 ;  /* 0x000000000000781c */ /* 0x000fe20003faf008 */
[----:B------:R-:W4:Y:S01]  /*3a80*/  LDL R245, [R1+0x4] ;  /* 0x0000040001f57983 */ /* 0x000f220000100800 */
[----:B------:R-:W-:Y:S02]  /*3a90*/  PLOP3.LUT P1, PT, PT, PT, UP0, 0x80, 0x0 ;  /* 0x000000000000781c */ /* 0x000fe40003f2f008 */
[----:B------:R-:W-:Y:S01]  /*3aa0*/  PLOP3.LUT P4, PT, PT, PT, UP0, 0x80, 0x0 ;  /* 0x000000000000781c */ /* 0x000fe20003f8f008 */
[----:B---3--:R-:W3:Y:S01]  /*3ab0*/  LDL R244, [R1+0x10] ;  /* 0x0000100001f47983 */ /* 0x008ee20000100800 */
[----:B------:R-:W-:Y:S02]  /*3ac0*/  PLOP3.LUT P2, PT, PT, PT, UP0, 0x80, 0x0 ;  /* 0x000000000000781c */ /* 0x000fe40003f4f008 */
[----:B------:R-:W-:Y:S01]  /*3ad0*/  PLOP3.LUT P3, PT, PT, PT, UP0, 0x80, 0x0 ;  /* 0x000000000000781c */ /* 0x000fe20003f6f008 */
[----:B-1----:R1:W-:Y:S01]  /*3ae0*/  STL [R1+0xa0], R107 ;  /* 0x0000a06b01007387 */ /* 0x0023e20000100800 */
[----:B------:R-:W-:Y:S03]  /*3af0*/  PLOP3.LUT P6, PT, PT, PT, UP0, 0x80, 0x0 ;  /* 0x000000000000781c */ /* 0x000fe60003fcf008 */
[----:B------:R-:W0:Y:S08]  /*3b00*/  LDGDEPBAR ;  /* 0x00000000000079af */ /* 0x000e300000000000 */
[----:B-1----:R-:W3:Y:S04]  /*3b10*/  LDL R107, [R1+0x8] ;  /* 0x00000800016b7983 */ /* 0x002ee80000100800 */
[----:B------:R1:W-:Y:S04]  /*3b20*/  STL [R1+0x9c], R106 ;  /* 0x00009c6a01007387 */ /* 0x0003e80000100800 */
[----:B-1----:R-:W3:Y:S04]  /*3b30*/  LDL R106, [R1+0xc] ;  /* 0x00000c00016a7983 */ /* 0x002ee80000100800 */
[----:B------:R1:W-:Y:S04]  /*3b40*/  STL [R1+0x98], R105 ;  /* 0x0000986901007387 */ /* 0x0003e80000100800 */
[----:B-1----:R-:W3:Y:S04]  /*3b50*/  LDL R105, [R1+0x18] ;  /* 0x0000180001697983 */ /* 0x002ee80000100800 */
[----:B------:R1:W-:Y:S04]  /*3b60*/  STL [R1+0x94], R104 ;  /* 0x0000946801007387 */ /* 0x0003e80000100800 */
[----:B-1----:R-:W3:Y:S04]  /*3b70*/  LDL R104, [R1+0x14] ;  /* 0x0000140001687983 */ /* 0x002ee80000100800 */
[----:B------:R1:W-:Y:S04]  /*3b80*/  STL [R1+0x90], R103 ;  /* 0x0000906701007387 */ /* 0x0003e80000100800 */
[----:B------:R1:W-:Y:S04]  /*3b90*/  STL [R1+0x8c], R102 ;  /* 0x00008c6601007387 */ /* 0x0003e80000100800 */
[----:B------:R1:W-:Y:S04]  /*3ba0*/  STL [R1+0x88], R101 ;  /* 0x0000886501007387 */ /* 0x0003e80000100800 */
[----:B------:R1:W-:Y:S04]  /*3bb0*/  STL [R1+0x84], R100 ;  /* 0x0000846401007387 */ /* 0x0003e80000100800 */
[----:B-1----:R-:W3:Y:S04]  /*3bc0*/  LDL R103, [R1+0x50] ;  /* 0x0000500001677983 */ /* 0x002ee80000100800 */
[----:B------:R-:W3:Y:S04]  /*3bd0*/  LDL R102, [R1+0x5c] ;  /* 0x00005c0001667983 */ /* 0x000ee80000100800 */
[----:B------:R-:W3:Y:S04]  /*3be0*/  LDL R101, [R1+0x54] ;  /* 0x0000540001657983 */ /* 0x000ee80000100800 */
[----:B------:R-:W3:Y:S01]  /*3bf0*/  LDL R100, [R1+0x58] ;  /* 0x0000580001647983 */ /* 0x000ee20000100800 */
[----:B------:R-:W-:Y:S04]  /*3c00*/  DEPBAR.LE SB0, 0x0 ;  /* 0x000080000000791a */ /* 0x000fe80000000000 */
[----:B------:R-:W-:Y:S08]  /*3c10*/  BAR.SYNC.DEFER_BLOCKING 0x0 ;  /* 0x0000000000007b1d */ /* 0x000ff00000010000 */
[----:B------:R-:W-:Y:S08]  /*3c20*/  LDSM.16.M88.4 R88, [R252+0xc000] ;  /* 0x00c00000fc58783b */ /* 0x000ff00000000200 */
[----:B--2---:R-:W-:Y:S08]  /*3c30*/  LDSM.16.M88.4 R8, [R246+0xc000] ;  /* 0x00c00000f608783b */ /* 0x004ff00000000200 */
[----:B------:R-:W-:Y:S08]  /*3c40*/  LDSM.16.M88.4 R68, [R246+0xc800] ;  /* 0x00c80000f644783b */ /* 0x000ff00000000200 */
[----:B----4-:R-:W-:Y:S08]  /*3c50*/  LDSM.16.M88.4 R76, [R245+0xc000] ;  /* 0x00c00000f54c783b */ /* 0x010ff00000000200 */
[----:B------:R-:W-:Y:S08]  /*3c60*/  LDSM.16.M88.4 R80, [R245+0xc800] ;  /* 0x00c80000f550783b */ /* 0x000ff00000000200 */
[----:B---3--:R-:W-:Y:S08]  /*3c70*/  LDSM.16.M88.4 R96, [R244+0xc000] ;  /* 0x00c00000f460783b */ /* 0x008ff00000000200 */
[----:B------:R-:W1:Y:S08]  /*3c80*/  LDSM.16.M88.4 R16, [R107] ;  /* 0x000000006b10783b */ /* 0x000e700000000200 */
[----:B------:R-:W2:Y:S01]  /*3c90*/  LDSM.16.M88.4 R72, [R106] ;  /* 0x000000006a48783b */ /* 0x000ea20000000200 */
[C---:B-1----:R-:W-:Y:S08]  /*3ca0*/  HMMA.16816.F32 R4, R16.reuse, R8, RZ ;  /* 0x000000081004723c */ /* 0x042ff000000018ff */
[C---:B------:R-:W-:Y:S01]  /*3cb0*/  HMMA.16816.F32 R8, R16.reuse, R10, RZ ;  /* 0x0000000a1008723c */ /* 0x040fe200000018ff */
[----:B------:R-:W1:Y:S07]  /*3cc0*/  LDSM.16.M88.4 R84, [R105] ;  /* 0x000000006954783b */ /* 0x000e6e0000000200 */
[C---:B------:R-:W-:Y:S08]  /*3cd0*/  HMMA.16816.F32 R12, R16.reuse, R68, RZ ;  /* 0x00000044100c723c */ /* 0x040ff000000018ff */
[----:B------:R-:W-:Y:S01]  /*3ce0*/  HMMA.16816.F32 R16, R16, R70, RZ ;  /* 0x000000461010723c */ /* 0x000fe200000018ff */
[----:B------:R-:W3:Y:S07]  /*3cf0*/  LDSM.16.M88.4 R68, [R252+0xc800] ;  /* 0x00c80000fc44783b */ /* 0x000eee0000000200 */
[C---:B--2---:R-:W-:Y:S08]  /*3d00*/  HMMA.16816.F32 R4, R72.reuse, R76, R4 ;  /* 0x0000004c4804723c */ /* 0x044ff00000001804 */
[C---:B------:R-:W-:Y:S01]  /*3d10*/  HMMA.16816.F32 R8, R72.reuse, R78, R8 ;  /* 0x0000004e4808723c */ /* 0x040fe20000001808 */
[----:B------:R-:W-:Y:S07]  /*3d20*/  LDSM.16.M88.4 R76, [R107+0x2000] ;  /* 0x002000006b4c783b */ /* 0x000fee0000000200 */
[C---:B------:R-:W-:Y:S01]  /*3d30*/  HMMA.16816.F32 R12, R72.reuse, R80, R12 ;  /* 0x00000050480c723c */ /* 0x040fe2000000180c */
[----:B------:R-:W2:Y:S07]  /*3d40*/  LDSM.16.M88.4 R92, [R104] ;  /* 0x00000000685c783b */ /* 0x000eae0000000200 */
[----:B------:R-:W-:Y:S01]  /*3d50*/  HMMA.16816.F32 R16, R72, R82, R16 ;  /* 0x000000524810723c */ /* 0x000fe20000001810 */
[----:B------:R-:W4:Y:S07]  /*3d60*/  LDSM.16.M88.4 R72, [R244+0xc800] ;  /* 0x00c80000f448783b */ /* 0x000f2e0000000200 */
[C---:B-1----:R-:W-:Y:S01]  /*3d70*/  HMMA.16816.F32 R4, R84.reuse, R88, R4 ;  /* 0x000000585404723c */ /* 0x042fe20000001804 */
[----:B------:R-:W1:Y:S07]  /*3d80*/  LDSM.16.M88.4 R80, [R246+0xe000] ;  /* 0x00e00000f650783b */ /* 0x000e6e0000000200 */
[C---:B------:R-:W-:Y:S01]  /*3d90*/  HMMA.16816.F32 R8, R84.reuse, R90, R8 ;  /* 0x0000005a5408723c */ /* 0x040fe20000001808 */
[----:B------:R-:W-:Y:S07]  /*3da0*/  LDSM.16.M88.4 R88, [R245+0xe000] ;  /* 0x00e00000f558783b */ /* 0x000fee0000000200 */
[C---:B---3--:R-:W-:Y:S08]  /*3db0*/  HMMA.16816.F32 R12, R84.reuse, R68, R12 ;  /* 0x00000044540c723c */ /* 0x048ff0000000180c */
[----:B------:R-:W-:Y:S01]  /*3dc0*/  HMMA.16816.F32 R16, R84, R70, R16 ;  /* 0x000000465410723c */ /* 0x000fe20000001810 */
[----:B------:R-:W3:Y:S07]  /*3dd0*/  LDSM.16.M88.4 R68, [R246+0xe800] ;  /* 0x00e80000f644783b */ /* 0x000eee0000000200 */
[C---:B--2---:R-:W-:Y:S01]  /*3de0*/  HMMA.16816.F32 R4, R92.reuse, R96, R4 ;  /* 0x000000605c04723c */ /* 0x044fe20000001804 */
[----:B------:R-:W2:Y:S07]  /*3df0*/  LDSM.16.M88.4 R84, [R106+0x2000] ;  /* 0x002000006a54783b */ /* 0x000eae0000000200 */
[C---:B------:R-:W-:Y:S01]  /*3e00*/  HMMA.16816.F32 R8, R92.reuse, R98, R8 ;  /* 0x000000625c08723c */ /* 0x040fe20000001808 */
[----:B------:R-:W-:Y:S07]  /*3e10*/  LDSM.16.M88.4 R96, [R252+0xe000] ;  /* 0x00e00000fc60783b */ /* 0x000fee0000000200 */
[C---:B----4-:R-:W-:Y:S08]  /*3e20*/  HMMA.16816.F32 R12, R92.reuse, R72, R12 ;  /* 0x000000485c0c723c */ /* 0x050ff0000000180c */
        /* <DEDUP_REMOVED lines=39> */
[C---:B------:R-:W-:Y:S08]  /*40a0*/  HMMA.16816.F32 R8, R92.reuse, R98, R8 ;  /* 0x000000625c08723c */ /* 0x040ff00000001808 */
[C---:B----4-:R-:W-:Y:S01]  /*40b0*/  HMMA.16816.F32 R12, R92.reuse, R72, R12 ;  /* 0x000000485c0c723c */ /* 0x050fe2000000180c */
[----:B------:R-:W4:Y:S04]  /*40c0*/  LDL R73, [R1+0x60] ;  /* 0x0000600001497983 */ /* 0x000f280000100800 */
[----:B------:R-:W4:Y:S03]  /*40d0*/  LDL R72, [R1+0x64] ;  /* 0x0000640001487983 */ /* 0x000f260000100800 */
[----:B------:R-:W-:Y:S01]  /*40e0*/  HMMA.16816.F32 R16, R92, R74, R16 ;  /* 0x0000004a5c10723c */ /* 0x000fe20000001810 */
[----:B------:R-:W4:Y:S07]  /*40f0*/  LDL R74, [R1+0x80] ;  /* 0x00008000014a7983 */ /* 0x000f2e0000100800 */
[C---:B-1----:R-:W-:Y:S08]  /*4100*/  HMMA.16816.F32 R4, R76.reuse, R80, R4 ;  /* 0x000000504c04723c */ /* 0x042ff00000001804 */
[C---:B------:R-:W-:Y:S08]  /*4110*/  HMMA.16816.F32 R8, R76.reuse, R82, R8 ;  /* 0x000000524c08723c */ /* 0x040ff00000001808 */
[C---:B---3--:R-:W-:Y:S08]  /*4120*/  HMMA.16816.F32 R12, R76.reuse, R68, R12 ;  /* 0x000000444c0c723c */ /* 0x048ff0000000180c */
[----:B------:R-:W-:Y:S01]  /*4130*/  HMMA.16816.F32 R16, R76, R70, R16 ;  /* 0x000000464c10723c */ /* 0x000fe20000001810 */
[----:B------:R-:W1:Y:S07]  /*4140*/  LDSM.16.M88.4 R68, [R244+0x10800] ;  /* 0x01080000f444783b */ /* 0x000e6e0000000200 */
[C---:B--2---:R-:W-:Y:S08]  /*4150*/  HMMA.16816.F32 R4, R84.reuse, R88, R4 ;  /* 0x000000585404723c */ /* 0x044ff00000001804 */
[C---:B------:R-:W-:Y:S11]  /*4160*/  HMMA.16816.F32 R8, R84.reuse, R90, R8 ;  /* 0x0000005a5408723c */ /* 0x040ff60000001808 */
[----:B------:R-:W-:Y:S05]  /*4170*/  @!UPT UIADD3 URZ, URZ, URZ, URZ ;  /* 0x0000003f3f3ff290 */ /* 0x000fea000fffe03f */
[----:B------:R-:W-:Y:S02]  /*4180*/  FMUL.FTZ R6, R6, c[0x0][0x2ec] ;  /* 0x0000bb0006067a20 */ /* 0x000fe40000410000 */
[----:B------:R-:W-:Y:S02]  /*4190*/  FMUL.FTZ R4, R4, c[0x0][0x2ec] ;  /* 0x0000bb0004047a20 */ /* 0x000fe40000410000 */
[----:B------:R2:W-:Y:S01]  /*41a0*/  MUFU.TANH R91, R6 ;  /* 0x00000006005b7308 */ /* 0x0005e20000002400 */
[----:B------:R-:W-:Y:S02]  /*41b0*/  FMUL.FTZ R5, R5, c[0x0][0x2ec] ;  /* 0x0000bb0005057a20 */ /* 0x000fe40000410000 */
[----:B------:R-:W-:Y:S01]  /*41c0*/  FMUL.FTZ R7, R7, c[0x0][0x2ec] ;  /* 0x0000bb0007077a20 */ /* 0x000fe20000410000 */
[C---:B-1----:R-:W-:Y:S03]  /*41d0*/  HMMA.16816.F32 R12, R84.reuse, R68, R12 ;  /* 0x00000044540c723c */ /* 0x042fe6000000180c */
[----:B------:R-:W-:Y:S03]  /*41e0*/  FMUL.FTZ R8, R8, c[0x0][0x2ec] ;  /* 0x0000bb0008087a20 */ /* 0x000fe60000410000 */
[----:B------:R-:W-:Y:S01]  /*41f0*/  MUFU.TANH R82, R4 ;  /* 0x0000000400527308 */ /* 0x000fe20000002400 */
[----:B------:R-:W-:Y:S01]  /*4200*/  FMUL.FTZ R9, R9, c[0x0][0x2ec] ;  /* 0x0000bb0009097a20 */ /* 0x000fe20000410000 */
[----:B------:R-:W-:Y:S04]  /*4210*/  HMMA.16816.F32 R16, R84, R70, R16 ;  /* 0x000000465410723c */ /* 0x000fe80000001810 */
[----:B------:R-:W-:Y:S02]  /*4220*/  FMUL.FTZ R10, R10, c[0x0][0x2ec] ;  /* 0x0000bb000a0a7a20 */ /* 0x000fe40000410000 */
[----:B------:R-:W-:Y:S02]  /*4230*/  FMUL.FTZ R11, R11, c[0x0][0x2ec] ;  /* 0x0000bb000b0b7a20 */ /* 0x000fe40000410000 */
[----:B------:R-:W1:Y:S01]  /*4240*/  MUFU.TANH R81, R5 ;  /* 0x0000000500517308 */ /* 0x000e620000002400 */
[----:B--2---:R-:W-:Y:S07]  /*4250*/  MOV R6, UR19 ;  /* 0x0000001300067c02 */ /* 0x004fee0008000f00 */
[----:B------:R-:W-:Y:S02]  /*4260*/  FMUL.FTZ R12, R12, c[0x0][0x2ec] ;  /* 0x0000bb000c0c7a20 */ /* 0x000fe40000410000 */
[----:B------:R-:W-:Y:S01]  /*4270*/  MUFU.TANH R83, R8 ;  /* 0x0000000800537308 */ /* 0x000fe20000002400 */
[----:B------:R-:W-:Y:S02]  /*4280*/  FMUL.FTZ R13, R13, c[0x0][0x2ec] ;  /* 0x0000bb000d0d7a20 */ /* 0x000fe40000410000 */
[----:B------:R-:W-:Y:S02]  /*4290*/  FMUL.FTZ R14, R14, c[0x0][0x2ec] ;  /* 0x0000bb000e0e7a20 */ /* 0x000fe40000410000 */
[----:B------:R-:W-:Y:S02]  /*42a0*/  FMUL.FTZ R15, R15, c[0x0][0x2ec] ;  /* 0x0000bb000f0f7a20 */ /* 0x000fe40000410000 */
[----:B------:R-:W-:Y:S02]  /*42b0*/  FMUL.FTZ R16, R16, c[0x0][0x2ec] ;  /* 0x0000bb0010107a20 */ /* 0x000fe40000410000 */
[----:B------:R-:W-:Y:S01]  /*42c0*/  FMUL.FTZ R17, R17, c[0x0][0x2ec] ;  /* 0x0000bb0011117a20 */ /* 0x000fe20000410000 */
[----:B------:R1:W2:Y:S01]  /*42d0*/  MUFU.TANH R90, R7 ;  /* 0x00000007005a7308 */ /* 0x0002a20000002400 */
[----:B------:R-:W-:Y:S02]  /*42e0*/  FMUL.FTZ R18, R18, c[0x0][0x2ec] ;  /* 0x0000bb0012127a20 */ /* 0x000fe40000410000 */
[----:B------:R-:W-:Y:S07]  /*42f0*/  FMUL.FTZ R19, R19, c[0x0][0x2ec] ;  /* 0x0000bb0013137a20 */ /* 0x000fee0000410000 */
[----:B------:R3:W2:Y:S10]  /*4300*/  MUFU.TANH R80, R9 ;  /* 0x0000000900507308 */ /* 0x0006b40000002400 */
[----:B------:R-:W2:Y:S01]  /*4310*/  MUFU.TANH R89, R10 ;  /* 0x0000000a00597308 */ /* 0x000ea20000002400 */
[----:B-1----:R-:W-:Y:S09]  /*4320*/  MOV R7, R81 ;  /* 0x0000005100077202 */ /* 0x002ff20000000f00 */
[----:B------:R-:W1:Y:S10]  /*4330*/  MUFU.TANH R88, R11 ;  /* 0x0000000b00587308 */ /* 0x000e740000002400 */
[----:B------:R-:W1:Y:S10]  /*4340*/  MUFU.TANH R78, R12 ;  /* 0x0000000c004e7308 */ /* 0x000e740000002400 */
[----:B------:R-:W1:Y:S10]  /*4350*/  MUFU.TANH R79, R13 ;  /* 0x0000000d004f7308 */ /* 0x000e740000002400 */
[----:B------:R-:W1:Y:S10]  /*4360*/  MUFU.TANH R87, R14 ;  /* 0x0000000e00577308 */ /* 0x000e740000002400 */
[----:B------:R-:W-:Y:S10]  /*4370*/  MUFU.TANH R86, R15 ;  /* 0x0000000f00567308 */ /* 0x000ff40000002400 */
[----:B------:R-:W1:Y:S10]  /*4380*/  MUFU.TANH R77, R16 ;  /* 0x00000010004d7308 */ /* 0x000e740000002400 */
[----:B------:R-:W-:Y:S10]  /*4390*/  MUFU.TANH R76, R17 ;  /* 0x00000011004c7308 */ /* 0x000ff40000002400 */
[----:B------:R-:W-:Y:S10]  /*43a0*/  MUFU.TANH R85, R18 ;  /* 0x0000001200557308 */ /* 0x000ff40000002400 */
[----:B------:R-:W-:Y:S01]  /*43b0*/  MUFU.TANH R84, R19 ;  /* 0x0000001300547308 */ /* 0x000fe20000002400 */
[C---:B----4-:R-:W-:Y:S01]  /*43c0*/  FMUL.FTZ R5, R73.reuse, 1.4426950216293334961 ;  /* 0x3fb8aa3b49057820 */ /* 0x050fe20000410000 */
[----:B------:R-:W-:Y:S02]  /*43d0*/  @P0 LEA R6, R6, R74, 0x6 ;  /* 0x0000004a06060211 */ /* 0x000fe400078e30ff */
[----:B------:R-:W-:Y:S02]  /*43e0*/  PLOP3.LUT P0, PT, PT, PT, UP0, 0x80, 0x0 ;  /* 0x000000000000781c */ /* 0x000fe40003f0f008 */
[C---:B------:R-:W-:Y:S02]  /*43f0*/  @P5 ISETP.GE.AND P5, PT, R6.reuse, UR6, PT ;  /* 0x0000000606005c0c */ /* 0x040fe4000bfa6270 */
[----:B------:R-:W-:Y:S02]  /*4400*/  @P1 IADD3 R4, R6, 0x1, RZ ;  /* 0x0000000106041810 */ /* 0x000fe40007ffe0ff */
[----:B------:R-:W-:Y:S02]  /*4410*/  FSETP.NEU.FTZ.AND P1, PT, R73, -INF , PT ;  /* 0xff8000004900780b */ /* 0x000fe40003f3d000 */
[----:B------:R-:W-:Y:S01]  /*4420*/  @P4 ISETP.GE.AND P4, PT, R4, UR6, PT ;  /* 0x0000000604004c0c */ /* 0x000fe2000bf86270 */
[----:B------:R-:W4:Y:S01]  /*4430*/  LDL R73, [R1+0x74] ;  /* 0x0000740001497983 */ /* 0x000f220000100800 */
[----:B------:R-:W-:Y:S02]  /*4440*/  MOV R4, R82 ;  /* 0x0000005200047202 */ /* 0x000fe40000000f00 */
[----:B------:R-:W-:Y:S02]  /*4450*/  FSEL R5, R5, RZ, P1 ;  /* 0x000000ff05057208 */ /* 0x000fe40000800000 */
[----:B------:R-:W-:Y:S02]  /*4460*/  FSETP.NEU.FTZ.AND P1, PT, R72, -INF , PT ;  /* 0xff8000004800780b */ /* 0x000fe40003f3d000 */
[----:B------:R-:W-:Y:S02]  /*4470*/  @P0 FSEL R4, R82, -INF , !P5 ;  /* 0xff80000052040808 */ /* 0x000fe40006800000 */
[----:B------:R-:W-:Y:S02]  /*4480*/  PLOP3.LUT P0, PT, PT, PT, UP0, 0x80, 0x0 ;  /* 0x000000000000781c */ /* 0x000fe40003f0f008 */
[----:B---3--:R-:W-:Y:S01]  /*4490*/  @P3 IADD3 R9, R6, 0x8, RZ ;  /* 0x0000000806093810 */ /* 0x008fe20007ffe0ff */
[--C-:B------:R-:W-:Y:S01]  /*44a0*/  FFMA.FTZ R8, R4, c[0x0][0x23c], -R5.reuse ;  /* 0x00008f0004087a23 */ /* 0x100fe20000010805 */
[----:B------:R-:W-:Y:S01]  /*44b0*/  @P2 FSEL R7, R81, -INF , !P4 ;  /* 0xff80000051072808 */ /* 0x000fe20006000000 */
[----:B------:R-:W-:Y:S01]  /*44c0*/  FMUL.FTZ R4, R72, 1.4426950216293334961 ;  /* 0x3fb8aa3b48047820 */ /* 0x000fe20000410000 */
[----:B------:R-:W-:Y:S01]  /*44d0*/  @P6 ISETP.GE.AND P6, PT, R9, UR6, PT ;  /* 0x0000000609006c0c */ /* 0x000fe2000bfc6270 */
[----:B------:R3:W-:Y:S01]  /*44e0*/  MUFU.EX2 R99, R8 ;  /* 0x0000000800637308 */ /* 0x0007e20000000800 */
[----:B------:R-:W-:Y:S01]  /*44f0*/  PLOP3.LUT P2, PT, PT, PT, UP0, 0x80, 0x0 ;  /* 0x000000000000781c */ /* 0x000fe20003f4f008 */
[----:B------:R-:W4:Y:S01]  /*4500*/  LDL R72, [R1+0x70] ;  /* 0x0000700001487983 */ /* 0x000f220000100800 */
[----:B------:R-:W-:Y:S02]  /*4510*/  FSEL R4, R4, RZ, P1 ;  /* 0x000000ff04047208 */ /* 0x000fe40000800000 */
[----:B------:R-:W-:Y:S02]  /*4520*/  PLOP3.LUT P1, PT, PT, PT, UP0, 0x80, 0x0 ;  /* 0x000000000000781c */ /* 0x000fe40003f2f008 */
[----:B------:R-:W-:Y:S07]  /*4530*/  PLOP3.LUT P3, PT, PT, PT, UP0, 0x80, 0x0 ;  /* 0x000000000000781c */ /* 0x000fee0003f6f008 */
[----:B------:R-:W-:Y:S02]  /*4540*/  @P2 IADD3 R9, R6, 0x9, RZ ;  /* 0x0000000906092810 */ /* 0x000fe40007ffe0ff */
[----:B------:R-:W-:Y:S04]  /*4550*/  PLOP3.LUT P2, PT, PT, PT, UP0, 0x80, 0x0 ;  /* 0x000000000000781c */ /* 0x000fe80003f4f008 */
[----:B------:R-:W-:Y:S01]  /*4560*/  @P3 ISETP.GE.AND P3, PT, R9, UR6, PT ;  /* 0x0000000609003c0c */ /* 0x000fe2000bf66270 */
[--C-:B---3--:R-:W-:Y:S01]  /*4570*/  FFMA.FTZ R8, R7, c[0x0][0x23c], -R5.reuse ;  /* 0x00008f0007087a23 */ /* 0x108fe20000010805 */
[----:B------:R-:W-:Y:S02]  /*4580*/  MOV R7, R91 ;  /* 0x0000005b00077202 */ /* 0x000fe40000000f00 */
[----:B------:R-:W-:Y:S01]  /*4590*/  @P0 FSEL R7, R91, -INF , !P5 ;  /* 0xff8000005b070808 */ /* 0x000fe20006800000 */
[----:B------:R3:W-:Y:S01]  /*45a0*/  MUFU.EX2 R97, R8 ;  /* 0x0000000800617308 */ /* 0x0007e20000000800 */
[----:B------:R-:W-:Y:S02]  /*45b0*/  PLOP3.LUT P0, PT, PT, PT, UP0, 0x80, 0x0 ;  /* 0x000000000000781c */ /* 0x000fe40003f0f008 */
[----:B------:R-:W-:Y:S01]  /*45c0*/  PLOP3.LUT P5, PT, PT, PT, UP0, 0x80, 0x0 ;  /* 0x000000000000781c */ /* 0x000fe20003faf008 */
[--C-:B---3--:R-:W-:Y:S01]  /*45d0*/  FFMA.FTZ R8, R7, c[0x0][0x23c], -R4.reuse ;  /* 0x00008f0007087a23 */ /* 0x108fe20000010804 */
[----:B--2---:R-:W-:Y:S02]  /*45e0*/  MOV R7, R90 ;  /* 0x0000005a00077202 */ /* 0x004fe40000000f00 */
[----:B------:R-:W-:Y:S03]  /*45f0*/  @P1 FSEL R7, R90, -INF , !P4 ;  /* 0xff8000005a071808 */ /* 0x000fe60006000000 */
[----:B------:R2:W-:Y:S01]  /*4600*/  MUFU.EX2 R251, R8 ;  /* 0x0000000800fb7308 */ /* 0x0005e20000000800 */
[----:B------:R-:W-:Y:S02]  /*4610*/  PLOP3.LUT P1, PT, PT, PT, UP0, 0x80, 0x0 ;  /* 0x000000000000781c */ /* 0x000fe40003f2f008 */
[----:B------:R-:W-:Y:S11]  /*4620*/  PLOP3.LUT P4, PT, PT, PT, UP0, 0x80, 0x0 ;  /* 0x000000000000781c */ /* 0x000ff60003f8f008 */
[----:B------:R-:W-:Y:S02]  /*4630*/  @!UPT UIADD3 URZ, URZ, URZ, URZ ;  /* 0x0000003f3f3ff290 */ /* 0x000fe4000fffe03f */
[C---:B------:R-:W-:Y:S02]  /*4640*/  @P4 IADD3 R9, R6.reuse, 0x10, RZ ;  /* 0x0000001006094810 */ /* 0x040fe40007ffe0ff */
[----:B------:R-:W-:Y:S02]  /*4650*/  PLOP3.LUT P4, PT, PT, PT, UP0, 0x80, 0x0 ;  /* 0x000000000000781c */ /* 0x000fe40003f8f008 */
[----:B------:R-:W-:Y:S02]  /*4660*/  @P5 ISETP.GE.AND P5, PT, R9, UR6, PT ;  /* 0x0000000609005c0c */ /* 0x000fe4000bfa6270 */
[----:B------:R-:W-:Y:S01]  /*4670*/  @P2 IADD3 R9, R6, 0x11, RZ ;  /* 0x0000001106092810 */ /* 0x000fe20007ffe0ff */
[--C-:B--2---:R-:W-:Y:S01]  /*4680*/  FFMA.FTZ R8, R7, c[0x0][0x23c], -R4.reuse ;  /* 0x00008f0007087a23 */ /* 0x104fe20000010804 */
[----:B------:R-:W-:Y:S02]  /*4690*/  MOV R7, R83 ;  /* 0x0000005300077202 */ /* 0x000fe40000000f00 */
[----:B------:R-:W-:Y:S01]  /*46a0*/  @P0 FSEL R7, R83, -INF , !P6 ;  /* 0xff80000053070808 */ /* 0x000fe20007000000 */
[----:B------:R2:W-:Y:S01]  /*46b0*/  MUFU.EX2 R249, R8 ;  /* 0x0000000800f97308 */ /* 0x0005e20000000800 */
[----:B------:R-:W-:Y:S02]  /*46c0*/  PLOP3.LUT P0, PT, PT, PT, UP0, 0x80, 0x0 ;  /* 0x000000000000781c */ /* 0x000fe40003f0f008 */
[----:B------:R-:W-:Y:S01]  /*46d0*/  PLOP3.LUT P2, PT, PT, PT, UP0, 0x80, 0x0 ;  /* 0x000000000000781c */ /* 0x000fe20003f4f008 */
[--C-:B--2---:R-:W-:Y:S01]  /*46e0*/  FFMA.FTZ R8, R7, c[0x0][0x23c], -R5.reuse ;  /* 0x00008f0007087a23 */ /* 0x104fe20000010805 */
[----:B------:R-:W-:Y:S02]  /*46f0*/  MOV R7, R80 ;  /* 0x0000005000077202 */ /* 0x000fe40000000f00 */
[----:B------:R-:W-:Y:S03]  /*4700*/  @P1 FSEL R7, R80, -INF , !P3 ;  /* 0xff80000050071808 */ /* 0x000fe60005800000 */
[----:B------:R2:W-:Y:S01]  /*4710*/  MUFU.EX2 R95, R8 ;  /* 0x00000008005f7308 */ /* 0x0005e20000000800 */
[----:B------:R-:W-:Y:S01]  /*4720*/  PLOP3.LUT P1, PT, PT, PT, UP0, 0x80, 0x0 ;  /* 0x000000000000781c */ /* 0x000fe20003f2f008 */
[--C-:B--2---:R-:W-:Y:S01]  /*4730*/  FFMA.FTZ R8, R7, c[0x0][0x23c], -R5.reuse ;  /* 0x00008f0007087a23 */ /* 0x104fe20000010805 */
[----:B------:R-:W-:Y:S02]  /*4740*/  MOV R7, R89 ;  /* 0x0000005900077202 */ /* 0x000fe40000000f00 */
[----:B------:R-:W-:Y:S05]  /*4750*/  @P0 FSEL R7, R89, -INF , !P6 ;  /* 0xff80000059070808 */ /* 0x000fea0007000000 */
[----:B------:R2:W-:Y:S01]  /*4760*/  MUFU.EX2 R94, R8 ;  /* 0x00000008005e7308 */ /* 0x0005e20000000800 */
[----:B------:R-:W-:Y:S02]  /*4770*/  PLOP3.LUT P0, PT, PT, PT, UP0, 0x80, 0x0 ;  /* 0x000000000000781c */ /* 0x000fe40003f0f008 */
[----:B------:R-:W-:Y:S11]  /*4780*/  PLOP3.LUT P6, PT, PT, PT, UP0, 0x80, 0x0 ;  /* 0x000000000000781c */ /* 0x000ff60003fcf008 */
[----:B------:R-:W-:Y:S02]  /*4790*/  @!UPT UIADD3 URZ, URZ, URZ, URZ ;  /* 0x0000003f3f3ff290 */ /* 0x000fe4000fffe03f */
[----:B------:R-:W-:Y:S01]  /*47a0*/  @P6 ISETP.GE.AND P6, PT, R9, UR6, PT ;  /* 0x0000000609006c0c */ /* 0x000fe2000bfc6270 */
[--C-:B--2---:R-:W-:Y:S01]  /*47b0*/  FFMA.FTZ R8, R7, c[0x0][0x23c], -R4.reuse ;  /* 0x00008f0007087a23 */ /* 0x104fe20000010804 */
[----:B-1----:R-:W-:Y:S02]  /*47c0*/  MOV R7, R88 ;  /* 0x0000005800077202 */ /* 0x002fe40000000f00 */
[----:B------:R-:W-:Y:S01]  /*47d0*/  @P1 FSEL R7, R88, -INF , !P3 ;  /* 0xff80000058071808 */ /* 0x000fe20005800000 */
[----:B------:R1:W-:Y:S01]  /*47e0*/  MUFU.EX2 R248, R8 ;  /* 0x0000000800f87308 */ /* 0x0003e20000000800 */
[----:B------:R-:W-:Y:S02]  /*47f0*/  PLOP3.LUT P1, PT, PT, PT, UP0, 0x80, 0x0 ;  /* 0x000000000000781c */ /* 0x000fe40003f2f008 */
[----:B------:R-:W-:Y:S11]  /*4800*/  PLOP3.LUT P3, PT, PT, PT, UP0, 0x80, 0x0 ;  /* 0x000000000000781c */ /* 0x000ff60003f6f008 */
[----:B------:R-:W-:Y:S02]  /*4810*/  @!UPT UIADD3 URZ, URZ, URZ, URZ ;  /* 0x0000003f3f3ff290 */ /* 0x000fe4000fffe03f */
[C---:B------:R-:W-:Y:S02]  /*4820*/  @P3 IADD3 R9, R6.reuse, 0x18, RZ ;  /* 0x0000001806093810 */ /* 0x040fe40007ffe0ff */
[----:B------:R-:W-:Y:S01]  /*4830*/  @P4 IADD3 R6, R6, 0x19, RZ ;  /* 0x0000001906064810 */ /* 0x000fe20007ffe0ff */
[--C-:B-1----:R-:W-:Y:S01]  /*4840*/  FFMA.FTZ R8, R7, c[0x0][0x23c], -R4.reuse ;  /* 0x00008f0007087a23 */ /* 0x102fe20000010804 */
[----:B------:R-:W-:Y:S02]  /*4850*/  MOV R7, R78 ;  /* 0x0000004e00077202 */ /* 0x000fe40000000f00 */
[----:B------:R-:W-:Y:S01]  /*4860*/  @P0 FSEL R7, R78, -INF , !P5 ;  /* 0xff8000004e070808 */ /* 0x000fe20006800000 */
[----:B------:R1:W2:Y:S01]  /*4870*/  MUFU.EX2 R246, R8 ;  /* 0x0000000800f67308 */ /* 0x0002a20000000800 */
[----:B------:R-:W-:Y:S03]  /*4880*/  PLOP3.LUT P0, PT, PT, PT, UP0, 0x80, 0x0 ;  /* 0x000000000000781c */ /* 0x000fe60003f0f008 */
[--C-:B-1----:R-:W-:Y:S01]  /*4890*/  FFMA.FTZ R8, R7, c[0x0][0x23c], -R5.reuse ;  /* 0x00008f0007087a23 */ /* 0x102fe20000010805 */
[----:B------:R-:W-:Y:S02]  /*48a0*/  MOV R7, R79 ;  /* 0x0000004f00077202 */ /* 0x000fe40000000f00 */
[----:B------:R-:W-:Y:S03]  /*48b0*/  @P2 FSEL R7, R79, -INF , !P6 ;  /* 0xff8000004f072808 */ /* 0x000fe60007000000 */
[----:B------:R1:W-:Y:S01]  /*48c0*/  MUFU.EX2 R98, R8 ;  /* 0x0000000800627308 */ /* 0x0003e20000000800 */
[----:B------:R-:W-:Y:S11]  /*48d0*/  PLOP3.LUT P2, PT, PT, PT, UP0, 0x80, 0x0 ;  /* 0x000000000000781c */ /* 0x000ff60003f4f008 */
[----:B------:R-:W-:Y:S02]  /*48e0*/  @!UPT UIADD3 URZ, URZ, URZ, URZ ;  /* 0x0000003f3f3ff290 */ /* 0x000fe4000fffe03f */
[----:B------:R-:W-:Y:S02]  /*48f0*/  @P2 ISETP.GE.AND P3, PT, R9, UR6, PT ;  /* 0x0000000609002c0c */ /* 0x000fe4000bf66270 */
[----:B------:R-:W-:Y:S01]  /*4900*/  PLOP3.LUT P2, PT, PT, PT, UP0, 0x80, 0x0 ;  /* 0x000000000000781c */ /* 0x000fe20003f4f008 */
[--C-:B-1----:R-:W-:Y:S01]  /*4910*/  FFMA.FTZ R8, R7, c[0x0][0x23c], -R5.reuse ;  /* 0x00008f0007087a23 */ /* 0x102fe20000010805 */
[----:B------:R-:W-:Y:S02]  /*4920*/  MOV R7, R87 ;  /* 0x0000005700077202 */ /* 0x000fe40000000f00 */
[----:B------:R-:W-:Y:S01]  /*4930*/  @P1 FSEL R7, R87, -INF , !P5 ;  /* 0xff80000057071808 */ /* 0x000fe20006800000 */
[----:B------:R1:W3:Y:S01]  /*4940*/  MUFU.EX2 R96, R8 ;  /* 0x0000000800607308 */ /* 0x0002e20000000800 */
[----:B------:R-:W-:Y:S11]  /*4950*/  PLOP3.LUT P1, PT, PT, PT, UP0, 0x80, 0x0 ;  /* 0x000000000000781c */ /* 0x000ff60003f2f008 */
[----:B------:R-:W-:Y:S02]  /*4960*/  @!UPT UIADD3 URZ, URZ, URZ, URZ ;  /* 0x0000003f3f3ff290 */ /* 0x000fe4000fffe03f */
[----:B------:R-:W-:Y:S02]  /*4970*/  @P1 ISETP.GE.AND P1, PT, R6, UR6, PT ;  /* 0x0000000606001c0c */ /* 0x000fe4000bf26270 */
[----:B------:R-:W-:Y:S02]  /*4980*/  MOV R6, R77 ;  /* 0x0000004d00067202 */ /* 0x000fe40000000f00 */
[----:B------:R-:W-:Y:S02]  /*4990*/  @P2 FSEL R6, R77, -INF , !P3 ;  /* 0xff8000004d062808 */ /* 0x000fe40005800000 */
[----:B------:R-:W-:Y:S01]  /*49a0*/  PLOP3.LUT P2, PT, PT, PT, UP0, 0x80, 0x0 ;  /* 0x000000000000781c */ /* 0x000fe20003f4f008 */
[--C-:B-1----:R-:W-:Y:S01]  /*49b0*/  FFMA.FTZ R8, R7, c[0x0][0x23c], -R4.reuse ;  /* 0x00008f0007087a23 */ /* 0x102fe20000010804 */
[----:B------:R-:W-:Y:S02]  /*49c0*/  MOV R7, R86 ;  /* 0x0000005600077202 */ /* 0x000fe40000000f00 */
[----:B------:R-:W-:Y:S01]  /*49d0*/  @P0 FSEL R7, R86, -INF , !P6 ;  /* 0xff80000056070808 */ /* 0x000fe20007000000 */
[----:B------:R2:W-:Y:S01]  /*49e0*/  MUFU.EX2 R250, R8 ;  /* 0x0000000800fa7308 */ /* 0x0005e20000000800 */
[----:B------:R-:W-:Y:S03]  /*49f0*/  PLOP3.LUT P0, PT, PT, PT, UP0, 0x80, 0x0 ;  /* 0x000000000000781c */ /* 0x000fe60003f0f008 */
[--C-:B------:R-:W-:Y:S06]  /*4a00*/  FFMA.FTZ R7, R7, c[0x0][0x23c], -R4.reuse ;  /* 0x00008f0007077a23 */ /* 0x100fec0000010804 */
[----:B------:R1:W1:Y:S01]  /*4a10*/  MUFU.EX2 R247, R7 ;  /* 0x0000000700f77308 */ /* 0x0002620000000800 */
[----:B--2---:R-:W-:Y:S01]  /*4a20*/  F2FP.PACK_AB R8, R246, R248 ;  /* 0x000000f8f608723e */ /* 0x004fe200000000ff */
[--C-:B-1----:R-:W-:Y:S01]  /*4a30*/  FFMA.FTZ R7, R6, c[0x0][0x23c], -R5.reuse ;  /* 0x00008f0006077a23 */ /* 0x102fe20000010805 */
[----:B------:R-:W-:Y:S02]  /*4a40*/  MOV R6, R76 ;  /* 0x0000004c00067202 */ /* 0x000fe40000000f00 */
[----:B------:R-:W-:Y:S05]  /*4a50*/  @P0 FSEL R6, R76, -INF , !P1 ;  /* 0xff8000004c060808 */ /* 0x000fea0004800000 */
[----:B------:R3:W-:Y:S01]  /*4a60*/  MUFU.EX2 R93, R7 ;  /* 0x00000007005d7308 */ /* 0x0007e20000000800 */
[----:B------:R-:W-:Y:S01]  /*4a70*/  PLOP3.LUT P0, PT, PT, PT, UP0, 0x80, 0x0 ;  /* 0x000000000000781c */ /* 0x000fe20003f0f008 */
[----:B------:R-:W-:Y:S01]  /*4a80*/  FFMA.FTZ R5, R6, c[0x0][0x23c], -R5 ;  /* 0x00008f0006057a23 */ /* 0x000fe20000010805 */
[----:B------:R-:W-:Y:S02]  /*4a90*/  MOV R6, R85 ;  /* 0x0000005500067202 */ /* 0x000fe40000000f00 */
[----:B------:R-:W-:Y:S05]  /*4aa0*/  @P2 FSEL R6, R85, -INF , !P3 ;  /* 0xff80000055062808 */ /* 0x000fea0005800000 */
[----:B------:R1:W2:Y:S01]  /*4ab0*/  MUFU.EX2 R92, R5 ;  /* 0x00000005005c7308 */ /* 0x0002a20000000800 */
[--C-:B------:R-:W-:Y:S09]  /*4ac0*/  FFMA.FTZ R6, R6, c[0x0][0x23c], -R4.reuse ;  /* 0x00008f0006067a23 */ /* 0x100ff20000010804 */
[----:B------:R2:W-:Y:S01]  /*4ad0*/  MUFU.EX2 R245, R6 ;  /* 0x0000000600f57308 */ /* 0x0005e20000000800 */
[----:B---3--:R-:W-:Y:S02]  /*4ae0*/  F2FP.PACK_AB R7, R96, R98 ;  /* 0x000000626007723e */ /* 0x008fe400000000ff */
[----:B-1----:R-:W-:Y:S02]  /*4af0*/  MOV R5, R84 ;  /* 0x0000005400057202 */ /* 0x002fe40000000f00 */
[----:B------:R-:W-:Y:S02]  /*4b00*/  @P0 FSEL R5, R84, -INF , !P1 ;  /* 0xff80000054050808 */ /* 0x000fe40004800000 */
[----:B----4-:R-:W-:Y:S03]  /*4b10*/  IADD3 R74, P0, R73, UR11, RZ ;  /* 0x0000000b494a7c10 */ /* 0x010fe6000ff1e0ff */
[----:B------:R-:W-:Y:S01]  /*4b20*/  FFMA.FTZ R4, R5, c[0x0][0x23c], -R4 ;  /* 0x00008f0005047a23 */ /* 0x000fe20000010804 */
[----:B------:R-:W-:Y:S02]  /*4b30*/  F2FP.PACK_AB R5, R249, R251 ;  /* 0x000000fbf905723e */ /* 0x000fe400000000ff */
[----:B--2---:R-:W-:Y:S01]  /*4b40*/  F2FP.PACK_AB R6, R97, R99 ;  /* 0x000000636106723e */ /* 0x004fe200000000ff */
[----:B------:R1:W3:Y:S01]  /*4b50*/  MUFU.EX2 R244, R4 ;  /* 0x0000000400f47308 */ /* 0x0002e20000000800 */
[----:B------:R-:W-:Y:S02]  /*4b60*/  IADD3.X R75, R72, UR10, RZ, P0, !PT ;  /* 0x0000000a484b7c10 */ /* 0x000fe400087fe4ff */
[----:B------:R-:W-:Y:S01]  /*4b70*/  PLOP3.LUT P0, PT, PT, PT, UP5, 0x80, 0x0 ;  /* 0x000000000000781c */ /* 0x000fe20003f0f058 */
[----:B------:R3:W-:Y:S04]  /*4b80*/  STS [R103+0x14000], R6 ;  /* 0x0140000667007388 */ /* 0x0007e80000000800 */
[----:B------:R4:W-:Y:S04]  /*4b90*/  STS [R103+0x14400], R5 ;  /* 0x0144000567007388 */ /* 0x0009e80000000800 */
[----:B------:R-:W2:Y:S04]  /*4ba0*/  LDG.E R73, [R74.64] ;  /* 0x000000044a497981 */ /* 0x000ea8000c1e1900 */
[----:B------:R-:W2:Y:S01]  /*4bb0*/  LDG.E R72, [R74.64+0x20] ;  /* 0x000020044a487981 */ /* 0x000ea2000c1e1900 */
[----:B-1----:R-:W-:Y:S05]  /*4bc0*/  F2FP.PACK_AB R4, R94, R95 ;  /* 0x0000005f5e04723e */ /* 0x002fea00000000ff */
[----:B------:R1:W-:Y:S01]  /*4bd0*/  STS [R102+0x14000], R4 ;  /* 0x0140000466007388 */ /* 0x0003e20000000800 */
[----:B---3--:R-:W-:Y:S03]  /*4be0*/  F2FP.PACK_AB R6, R247, R250 ;  /* 0x000000faf706723e */ /* 0x008fe600000000ff */
[----:B------:R-:W-:Y:S01]  /*4bf0*/  STS [R102+0x14400], R8 ;  /* 0x0144000866007388 */ /* 0x000fe20000000800 */
[----:B----4-:R-:W-:Y:S03]  /*4c00*/  F2FP.PACK_AB R5, R92, R93 ;  /* 0x0000005d5c05723e */ /* 0x010fe600000000ff */
[----:B------:R-:W-:Y:S04]  /*4c10*/  STS [R101+0x14000], R7 ;  /* 0x0140000765007388 */ /* 0x000fe80000000800 */
[----:B------:R-:W-:Y:S04]  /*4c20*/  STS [R101+0x14400], R6 ;  /* 0x0144000665007388 */ /* 0x000fe80000000800 */
[----:B------:R-:W-:Y:S01]  /*4c30*/  STS [R100+0x14000], R5 ;  /* 0x0140000564007388 */ /* 0x000fe20000000800 */
[----:B-1----:R-:W-:Y:S05]  /*4c40*/  F2FP.PACK_AB R4, R244, R245 ;  /* 0x000000f5f404723e */ /* 0x002fea00000000ff */
[----:B------:R-:W-:Y:S04]  /*4c50*/  STS [R100+0x14400], R4 ;  /* 0x0144000464007388 */ /* 0x000fe80000000800 */
[----:B------:R-:W1:Y:S08]  /*4c60*/  LDSM.16.M88.4 R16, [R107+0x6000] ;  /* 0x006000006b10783b */ /* 0x000e700000000200 */
        /* <DEDUP_REMOVED lines=39> */
[----:B------:R1:W3:Y:S08]  /*4ee0*/  LDSM.16.M88.4 R68, [R107+0xa000] ;  /* 0x00a000006b44783b */ /* 0x0002f00000000200 */
[----:B-1----:R1:W5:Y:S01]  /*4ef0*/  LDL.LU R107, [R1+0xa0] ;  /* 0x0000a000016b7983 */ /* 0x0023620000300800 */
[C---:B---3--:R-:W-:Y:S08]  /*4f00*/  HMMA.16816.F32 R4, R68.reuse, R212, R4 ;  /* 0x000000d44404723c */ /* 0x048ff00000001804 */
[C---:B------:R-:W-:Y:S08]  /*4f10*/  HMMA.16816.F32 R8, R68.reuse, R214, R8 ;  /* 0x000000d64408723c */ /* 0x040ff00000001808 */
[C---:B------:R-:W-:Y:S08]  /*4f20*/  HMMA.16816.F32 R12, R68.reuse, R216, R12 ;  /* 0x000000d8440c723c */ /* 0x040ff0000000180c */
[----:B------:R-:W-:Y:S01]  /*4f30*/  HMMA.16816.F32 R16, R68, R218, R16 ;  /* 0x000000da4410723c */ /* 0x000fe20000001810 */
[----:B------:R3:W4:Y:S08]  /*4f40*/  LDSM.16.M88.4 R68, [R106+0xa000] ;  /* 0x00a000006a44783b */ /* 0x0007300000000200 */
[----:B---3--:R1:W5:Y:S01]  /*4f50*/  LDL.LU R106, [R1+0x9c] ;  /* 0x00009c00016a7983 */ /* 0x0083620000300800 */
[C---:B----4-:R-:W-:Y:S08]  /*4f60*/  HMMA.16816.F32 R4, R68.reuse, R220, R4 ;  /* 0x000000dc4404723c */ /* 0x050ff00000001804 */
        /* <DEDUP_REMOVED lines=14> */
[----:B------:R-:W-:Y:S04]  /*5050*/  HMMA.16816.F32 R16, R68, R242, R16 ;  /* 0x000000f24410723c */ /* 0x000fe80000001810 */
[C---:B--2---:R-:W-:Y:S02]  /*5060*/  FADD.FTZ R4, -R73.reuse, R4 ;  /* 0x0000000449047221 */ /* 0x044fe40000010100 */
[----:B------:R-:W-:Y:S02]  /*5070*/  FADD.FTZ R5, -R73, R5 ;  /* 0x0000000549057221 */ /* 0x000fe40000010100 */
[----:B------:R-:W-:Y:S01]  /*5080*/  FMUL.FTZ R68, R99, R4 ;  /* 0x0000000463447220 */ /* 0x000fe20000410000 */
[----:B------:R-:W-:Y:S03]  /*5090*/  MOV R99, c[0x0][0x22c] ;  /* 0x00008b0000637a02 */ /* 0x000fe60000000f00 */
[----:B------:R-:W-:Y:S02]  /*50a0*/  FFMA.FTZ R4, -R82, R82, 1 ;  /* 0x3f80000052047423 */ /* 0x000fe40000010152 */
[----:B------:R-:W-:Y:S02]  /*50b0*/  FMUL.FTZ R69, R97, R5 ;  /* 0x0000000561457220 */ /* 0x000fe40000410000 */
[----:B------:R-:W-:Y:S02]  /*50c0*/  FFMA.FTZ R5, -R81, R81, 1 ;  /* 0x3f80000051057423 */ /* 0x000fe40000010151 */
[----:B------:R-:W-:Y:S02]  /*50d0*/  FADD.FTZ R70, -R73, R8 ;  /* 0x0000000849467221 */ /* 0x000fe40000010100 */
[----:B------:R-:W-:Y:S02]  /*50e0*/  FMUL.FTZ R8, R4, c[0x0][0x2ec] ;  /* 0x0000bb0004087a20 */ /* 0x000fe40000410000 */
[----:B------:R-:W-:Y:S02]  /*50f0*/  FMUL.FTZ R4, R5, c[0x0][0x2ec] ;  /* 0x0000bb0005047a20 */ /* 0x000fe40000410000 */
[----:B------:R-:W-:Y:S02]  /*5100*/  FMUL.FTZ R8, R68, R8 ;  /* 0x0000000844087220 */ /* 0x000fe40000410000 */
[----:B------:R-:W-:Y:S02]  /*5110*/  FMUL.FTZ R4, R69, R4 ;  /* 0x0000000445047220 */ /* 0x000fe40000410000 */
[----:B------:R-:W-:Y:S02]  /*5120*/  FADD.FTZ R9, -R73, R9 ;  /* 0x0000000949097221 */ /* 0x000fe40000010100 */
[----:B------:R-:W-:Y:S01]  /*5130*/  FFMA.FTZ R5, -R83, R83, 1 ;  /* 0x3f80000053057423 */ /* 0x000fe20000010153 */
[----:B------:R-:W-:Y:S01]  /*5140*/  F2FP.PACK_AB R4, R4, R8 ;  /* 0x000000080404723e */ /* 0x000fe200000000ff */
[----:B------:R-:W-:Y:S02]  /*5150*/  FMUL.FTZ R71, R94, R9 ;  /* 0x000000095e477220 */ /* 0x000fe40000410000 */
[----:B------:R-:W-:Y:S02]  /*5160*/  FFMA.FTZ R9, -R80, R80, 1 ;  /* 0x3f80000050097423 */ /* 0x000fe40000010150 */
[----:B------:R2:W-:Y:S01]  /*5170*/  STS [R103+0x12000], R4 ;  /* 0x0120000467007388 */ /* 0x0005e20000000800 */
[C---:B------:R-:W-:Y:S02]  /*5180*/  FADD.FTZ R12, -R73.reuse, R12 ;  /* 0x0000000c490c7221 */ /* 0x040fe40000010100 */
[----:B------:R-:W-:Y:S02]  /*5190*/  FADD.FTZ R16, -R73, R16 ;  /* 0x0000001049107221 */ /* 0x000fe40000010100 */
[----:B------:R-:W-:Y:S02]  /*51a0*/  FMUL.FTZ R70, R95, R70 ;  /* 0x000000465f467220 */ /* 0x000fe40000410000 */
[----:B------:R-:W-:Y:S02]  /*51b0*/  FMUL.FTZ R5, R5, c[0x0][0x2ec] ;  /* 0x0000bb0005057a20 */ /* 0x000fe40000410000 */
[----:B------:R-:W-:Y:S02]  /*51c0*/  FMUL.FTZ R9, R9, c[0x0][0x2ec] ;  /* 0x0000bb0009097a20 */ /* 0x000fe40000410000 */
[----:B------:R-:W-:Y:S02]  /*51d0*/  FMUL.FTZ R68, R93, R16 ;  /* 0x000000105d447220 */ /* 0x000fe40000410000 */
[----:B------:R-:W-:Y:S02]  /*51e0*/  FFMA.FTZ R16, -R76, R76, 1 ;  /* 0x3f8000004c107423 */ /* 0x000fe4000001014c */
[----:B------:R-:W-:Y:S02]  /*51f0*/  FADD.FTZ R69, -R73, R17 ;  /* 0x0000001149457221 */ /* 0x000fe40000010100 */
[----:B------:R-:W-:Y:S02]  /*5200*/  FMUL.FTZ R17, R98, R12 ;  /* 0x0000000c62117220 */ /* 0x000fe40000410000 */
[----:B------:R-:W-:Y:S02]  /*5210*/  FFMA.FTZ R12, -R77, R77, 1 ;  /* 0x3f8000004d0c7423 */ /* 0x000fe4000001014d */
[----:B------:R-:W-:Y:S02]  /*5220*/  FMUL.FTZ R5, R70, R5 ;  /* 0x0000000546057220 */ /* 0x000fe40000410000 */
[----:B------:R-:W-:Y:S02]  /*5230*/  FMUL.FTZ R9, R71, R9 ;  /* 0x0000000947097220 */ /* 0x000fe40000410000 */
[----:B------:R-:W-:Y:S02]  /*5240*/  FMUL.FTZ R69, R92, R69 ;  /* 0x000000455c457220 */ /* 0x000fe40000410000 */
[----:B------:R-:W-:Y:S01]  /*5250*/  FMUL.FTZ R12, R12, c[0x0][0x2ec] ;  /* 0x0000bb000c0c7a20 */ /* 0x000fe20000410000 */
[----:B------:R-:W-:Y:S01]  /*5260*/  F2FP.PACK_AB R9, R9, R5 ;  /* 0x000000050909723e */ /* 0x000fe200000000ff */
[----:B------:R-:W-:Y:S02]  /*5270*/  FMUL.FTZ R16, R16, c[0x0][0x2ec] ;  /* 0x0000bb0010107a20 */ /* 0x000fe40000410000 */
[----:B------:R-:W-:Y:S02]  /*5280*/  FMUL.FTZ R12, R68, R12 ;  /* 0x0000000c440c7220 */ /* 0x000fe40000410000 */
[----:B------:R-:W-:Y:S02]  /*5290*/  FMUL.FTZ R5, R69, R16 ;  /* 0x0000001045057220 */ /* 0x000fe40000410000 */
[C---:B--2---:R-:W-:Y:S02]  /*52a0*/  FADD.FTZ R4, -R72.reuse, R7 ;  /* 0x0000000748047221 */ /* 0x044fe40000010100 */
[----:B------:R-:W-:Y:S01]  /*52b0*/  FADD.FTZ R13, -R73, R13 ;  /* 0x0000000d490d7221 */ /* 0x000fe20000010100 */
[----:B------:R-:W-:Y:S01]  /*52c0*/  F2FP.PACK_AB R7, R5, R12 ;  /* 0x0000000c0507723e */ /* 0x000fe200000000ff */
[----:B------:R-:W-:Y:S02]  /*52d0*/  FADD.FTZ R6, -R72, R6 ;  /* 0x0000000648067221 */ /* 0x000fe40000010100 */
[----:B------:R-:W-:Y:S02]  /*52e0*/  FFMA.FTZ R5, -R90, R90, 1 ;  /* 0x3f8000005a057423 */ /* 0x000fe4000001015a */
[----:B------:R-:W-:Y:S02]  /*52f0*/  FMUL.FTZ R12, R249, R4 ;  /* 0x00000004f90c7220 */ /* 0x000fe40000410000 */
[----:B------:R-:W-:Y:S02]  /*5300*/  FFMA.FTZ R4, -R91, R91, 1 ;  /* 0x3f8000005b047423 */ /* 0x000fe4000001015b */
[----:B------:R-:W-:Y:S02]  /*5310*/  FMUL.FTZ R73, R96, R13 ;  /* 0x0000000d60497220 */ /* 0x000fe40000410000 */
[----:B------:R-:W-:Y:S02]  /*5320*/  FFMA.FTZ R13, -R78, R78, 1 ;  /* 0x3f8000004e0d7423 */ /* 0x000fe4000001014e */
[----:B------:R-:W-:Y:S02]  /*5330*/  FFMA.FTZ R8, -R79, R79, 1 ;  /* 0x3f8000004f087423 */ /* 0x000fe4000001014f */
[----:B------:R-:W-:Y:S02]  /*5340*/  FADD.FTZ R16, -R72, R10 ;  /* 0x0000000a48107221 */ /* 0x000fe40000010100 */
[----:B------:R-:W-:Y:S02]  /*5350*/  FMUL.FTZ R6, R251, R6 ;  /* 0x00000006fb067220 */ /* 0x000fe40000410000 */
[----:B------:R-:W-:Y:S02]  /*5360*/  FMUL.FTZ R10, R4, c[0x0][0x2ec] ;  /* 0x0000bb00040a7a20 */ /* 0x000fe40000410000 */
[----:B------:R-:W-:Y:S02]  /*5370*/  FMUL.FTZ R4, R5, c[0x0][0x2ec] ;  /* 0x0000bb0005047a20 */ /* 0x000fe40000410000 */
[----:B------:R-:W-:Y:S02]  /*5380*/  FMUL.FTZ R8, R8, c[0x0][0x2ec] ;  /* 0x0000bb0008087a20 */ /* 0x000fe40000410000 */
[----:B------:R-:W-:Y:S02]  /*5390*/  FMUL.FTZ R13, R13, c[0x0][0x2ec] ;  /* 0x0000bb000d0d7a20 */ /* 0x000fe40000410000 */
[----:B------:R-:W-:Y:S02]  /*53a0*/  FMUL.FTZ R10, R6, R10 ;  /* 0x0000000a060a7220 */ /* 0x000fe40000410000 */
[----:B------:R-:W-:Y:S02]  /*53b0*/  FMUL.FTZ R4, R12, R4 ;  /* 0x000000040c047220 */ /* 0x000fe40000410000 */
[----:B------:R-:W-:Y:S02]  /*53c0*/  FMUL.FTZ R8, R73, R8 ;  /* 0x0000000849087220 */ /* 0x000fe40000410000 */
[----:B------:R-:W-:Y:S01]  /*53d0*/  FMUL.FTZ R13, R17, R13 ;  /* 0x0000000d110d7220 */ /* 0x000fe20000410000 */
[----:B------:R-:W-:Y:S01]  /*53e0*/  F2FP.PACK_AB R4, R4, R10 ;  /* 0x0000000a0404723e */ /* 0x000fe200000000ff */
[----:B------:R-:W-:Y:S02]  /*53f0*/  FFMA.FTZ R5, -R89, R89, 1 ;  /* 0x3f80000059057423 */ /* 0x000fe40000010159 */
[----:B------:R-:W-:Y:S01]  /*5400*/  FFMA.FTZ R6, -R88, R88, 1 ;  /* 0x3f80000058067423 */ /* 0x000fe20000010158 */
[----:B------:R-:W-:Y:S01]  /*5410*/  F2FP.PACK_AB R8, R8, R13 ;  /* 0x0000000d0808723e */ /* 0x000fe200000000ff */
[----:B------:R-:W-:Y:S01]  /*5420*/  FADD.FTZ R13, -R72, R11 ;  /* 0x0000000b480d7221 */ /* 0x000fe20000010100 */
[----:B------:R2:W-:Y:S01]  /*5430*/  STS [R103+0x12400], R4 ;  /* 0x0124000467007388 */ /* 0x0005e20000000800 */
[----:B------:R-:W-:Y:S02]  /*5440*/  FMUL.FTZ R11, R248, R16 ;  /* 0x00000010f80b7220 */ /* 0x000fe40000410000 */
[----:B------:R-:W-:Y:S01]  /*5450*/  FMUL.FTZ R13, R246, R13 ;  /* 0x0000000df60d7220 */ /* 0x000fe20000410000 */
[----:B------:R-:W-:Y:S01]  /*5460*/  STS [R102+0x12000], R9 ;  /* 0x0120000966007388 */ /* 0x000fe20000000800 */
[----:B------:R-:W-:Y:S02]  /*5470*/  FMUL.FTZ R5, R5, c[0x0][0x2ec] ;  /* 0x0000bb0005057a20 */ /* 0x000fe40000410000 */
[----:B------:R-:W-:Y:S02]  /*5480*/  FMUL.FTZ R6, R6, c[0x0][0x2ec] ;  /* 0x0000bb0006067a20 */ /* 0x000fe40000410000 */
[C---:B------:R-:W-:Y:S02]  /*5490*/  FADD.FTZ R14, -R72.reuse, R14 ;  /* 0x0000000e480e7221 */ /* 0x040fe40000010100 */
[----:B------:R-:W-:Y:S02]  /*54a0*/  FADD.FTZ R15, -R72, R15 ;  /* 0x0000000f480f7221 */ /* 0x000fe40000010100 */
[----:B------:R-:W-:Y:S02]  /*54b0*/  FFMA.FTZ R10, -R86, R86, 1 ;  /* 0x3f800000560a7423 */ /* 0x000fe40000010156 */
[----:B------:R-:W-:Y:S02]  /*54c0*/  FMUL.FTZ R5, R11, R5 ;  /* 0x000000050b057220 */ /* 0x000fe40000410000 */
[----:B------:R-:W-:Y:S02]  /*54d0*/  FFMA.FTZ R11, -R87, R87, 1 ;  /* 0x3f800000570b7423 */ /* 0x000fe40000010157 */
[----:B------:R-:W-:Y:S02]  /*54e0*/  FMUL.FTZ R6, R13, R6 ;  /* 0x000000060d067220 */ /* 0x000fe40000410000 */
[----:B------:R-:W-:Y:S02]  /*54f0*/  FMUL.FTZ R16, R250, R14 ;  /* 0x0000000efa107220 */ /* 0x000fe40000410000 */
[----:B------:R-:W-:Y:S01]  /*5500*/  FMUL.FTZ R17, R247, R15 ;  /* 0x0000000ff7117220 */ /* 0x000fe20000410000 */
[----:B------:R-:W-:Y:S01]  /*5510*/  F2FP.PACK_AB R6, R6, R5 ;  /* 0x000000050606723e */ /* 0x000fe200000000ff */
[----:B------:R-:W-:Y:S01]  /*5520*/  FMUL.FTZ R11, R11, c[0x0][0x2ec] ;  /* 0x0000bb000b0b7a20 */ /* 0x000fe20000410000 */
[----:B--2---:R1:W5:Y:S01]  /*5530*/  LDL.LU R103, [R1+0x90] ;  /* 0x0000900001677983 */ /* 0x0043620000300800 */
[----:B------:R-:W-:Y:S02]  /*5540*/  FMUL.FTZ R10, R10, c[0x0][0x2ec] ;  /* 0x0000bb000a0a7a20 */ /* 0x000fe40000410000 */
[C---:B------:R-:W-:Y:S01]  /*5550*/  FADD.FTZ R18, -R72.reuse, R18 ;  /* 0x0000001248127221 */ /* 0x040fe20000010100 */
[----:B------:R2:W-:Y:S01]  /*5560*/  STS [R102+0x12400], R6 ;  /* 0x0124000666007388 */ /* 0x0005e20000000800 */
[----:B------:R-:W-:Y:S02]  /*5570*/  FADD.FTZ R19, -R72, R19 ;  /* 0x0000001348137221 */ /* 0x000fe40000010100 */
[----:B------:R-:W-:Y:S01]  /*5580*/  FFMA.FTZ R13, -R85, R85, 1 ;  /* 0x3f800000550d7423 */ /* 0x000fe20000010155 */
[----:B------:R-:W-:Y:S01]  /*5590*/  STS [R101+0x12000], R8 ;  /* 0x0120000865007388 */ /* 0x000fe20000000800 */
[----:B------:R-:W-:Y:S02]  /*55a0*/  FFMA.FTZ R12, -R84, R84, 1 ;  /* 0x3f800000540c7423 */ /* 0x000fe40000010154 */
[----:B------:R-:W-:Y:S02]  /*55b0*/  FMUL.FTZ R11, R16, R11 ;  /* 0x0000000b100b7220 */ /* 0x000fe40000410000 */
[----:B------:R-:W-:Y:S02]  /*55c0*/  FMUL.FTZ R10, R17, R10 ;  /* 0x0000000a110a7220 */ /* 0x000fe40000410000 */
[----:B------:R-:W-:Y:S02]  /*55d0*/  FMUL.FTZ R14, R245, R18 ;  /* 0x00000012f50e7220 */ /* 0x000fe40000410000 */
[----:B------:R-:W-:Y:S01]  /*55e0*/  FMUL.FTZ R15, R244, R19 ;  /* 0x00000013f40f7220 */ /* 0x000fe20000410000 */
[----:B------:R-:W-:Y:S01]  /*55f0*/  F2FP.PACK_AB R5, R10, R11 ;  /* 0x0000000b0a05723e */ /* 0x000fe200000000ff */
[----:B------:R-:W-:Y:S02]  /*5600*/  FMUL.FTZ R13, R13, c[0x0][0x2ec] ;  /* 0x0000bb000d0d7a20 */ /* 0x000fe40000410000 */
[----:B------:R-:W-:Y:S02]  /*5610*/  FMUL.FTZ R12, R12, c[0x0][0x2ec] ;  /* 0x0000bb000c0c7a20 */ /* 0x000fe40000410000 */
[----:B------:R-:W-:Y:S01]  /*5620*/  FMUL.FTZ R13, R14, R13 ;  /* 0x0000000d0e0d7220 */ /* 0x000fe20000410000 */
[----:B------:R-:W-:Y:S01]  /*5630*/  STS [R101+0x12400], R5 ;  /* 0x0124000565007388 */ /* 0x000fe20000000800 */
[----:B------:R-:W-:Y:S02]  /*5640*/  FMUL.FTZ R12, R15, R12 ;  /* 0x0000000c0f0c7220 */ /* 0x000fe40000410000 */
[----:B------:R-:W-:Y:S01]  /*5650*/  IMAD R99, R99, c[0x0][0x1c0], RZ ;  /* 0x0000700063637a24 */ /* 0x000fe200078e02ff */
[----:B------:R-:W-:Y:S02]  /*5660*/  STS [R100+0x12000], R7 ;  /* 0x0120000764007388 */ /* 0x000fe40000000800 */
[----:B------:R-:W-:Y:S02]  /*5670*/  F2FP.PACK_AB R4, R12, R13 ;  /* 0x0000000d0c04723e */ /* 0x000fe400000000ff */
[----:B--2---:R1:W5:Y:S01]  /*5680*/  LDL.LU R102, [R1+0x8c] ;  /* 0x00008c0001667983 */ /* 0x0043620000300800 */
[----:B------:R-:W-:Y:S03]  /*5690*/  LEA R92, -R99, RZ, 0x6 ;  /* 0x000000ff635c7211 */ /* 0x000fe600078e31ff */
[----:B------:R-:W-:Y:S04]  /*56a0*/  STS [R100+0x12400], R4 ;  /* 0x0124000464007388 */ /* 0x000fe80000000800 */
[----:B------:R-:W-:Y:S08]  /*56b0*/  BAR.SYNC.DEFER_BLOCKING 0x0 ;  /* 0x0000000000007b1d */ /* 0x000ff00000010000 */
[----:B------:R-:W-:Y:S08]  /*56c0*/  LDSM.16.MT88.4 R4, [R3+0x14000] ;  /* 0x014000000304783b */ /* 0x000ff00000004200 */
[----:B------:R-:W2:Y:S08]  /*56d0*/  LDSM.16.MT88.4 R8, [R0+0x6000] ;  /* 0x006000000008783b */ /* 0x000eb00000004200 */
[----:B------:R-:W3:Y:S08]  /*56e0*/  LDSM.16.MT88.4 R12, [R2+0x14000] ;  /* 0x01400000020c783b */ /* 0x000ef00000004200 */
[----:B------:R-:W4:Y:S08]  /*56f0*/  LDSM.16.MT88.4 R16, [R0+0x8000] ;  /* 0x008000000010783b */ /* 0x000f300000004200 */
[----:B------:R-:W1:Y:S08]  /*5700*/  LDSM.16.MT88.4 R68, [R0+0xa000] ;  /* 0x00a000000044783b */ /* 0x000e700000004200 */
[----:B------:R-:W-:Y:S01]  /*5710*/  LDSM.16.MT88.4 R72, [R3+0x14800] ;  /* 0x014800000348783b */ /* 0x000fe20000004200 */
[-C--:B--2---:R-:W-:Y:S07]  /*5720*/  HMMA.16816.F32 R20, R4, R8.reuse, R20 ;  /* 0x000000080414723c */ /* 0x084fee0000001814 */
[----:B------:R-:W2:Y:S01]  /*5730*/  LDSM.16.MT88.4 R76, [R0+0x6800] ;  /* 0x00680000004c783b */ /* 0x000ea20000004200 */
[C---:B---3--:R-:W-:Y:S07]  /*5740*/  HMMA.16816.F32 R24, R12.reuse, R8, R24 ;  /* 0x000000080c18723c */ /* 0x048fee0000001818 */
[----:B------:R-:W3:Y:S01]  /*5750*/  LDSM.16.MT88.4 R80, [R2+0x14800] ;  /* 0x014800000250783b */ /* 0x000ee20000004200 */
[-C--:B------:R-:W-:Y:S07]  /*5760*/  HMMA.16816.F32 R28, R12, R10.reuse, R28 ;  /* 0x0000000a0c1c723c */ /* 0x080fee000000181c */
[----:B------:R-:W1:Y:S01]  /*5770*/  LDSM.16.MT88.4 R84, [R0+0x8800] ;  /* 0x008800000054783b */ /* 0x000e620000004200 */
[C---:B------:R-:W-:Y:S07]  /*5780*/  HMMA.16816.F32 R32, R4.reuse, R10, R32 ;  /* 0x0000000a0420723c */ /* 0x040fee0000001820 */
[----:B------:R-:W2:Y:S01]  /*5790*/  LDSM.16.MT88.4 R8, [R0+0xa800] ;  /* 0x00a800000008783b */ /* 0x000ea20000004200 */
[-C--:B----4-:R-:W-:Y:S07]  /*57a0*/  HMMA.16816.F32 R36, R4, R16.reuse, R36 ;  /* 0x000000100424723c */ /* 0x090fee0000001824 */
[----:B------:R-:W-:Y:S01]  /*57b0*/  LDSM.16.MT88.4 R88, [R2+0x15800] ;  /* 0x015800000258783b */ /* 0x000fe20000004200 */
[C---:B------:R-:W-:Y:S07]  /*57c0*/  HMMA.16816.F32 R40, R12.reuse, R16, R40 ;  /* 0x000000100c28723c */ /* 0x040fee0000001828 */
[----:B------:R4:W5:Y:S04]  /*57d0*/  LDL.LU R101, [R1+0x88] ;  /* 0x0000880001657983 */ /* 0x0009680000300800 */
[----:B------:R4:W5:Y:S01]  /*57e0*/  LDL.LU R100, [R1+0x84] ;  /* 0x0000840001647983 */ /* 0x0009620000300800 */
[-C--:B------:R-:W-:Y:S03]  /*57f0*/  HMMA.16816.F32 R44, R12, R18.reuse, R44 ;  /* 0x000000120c2c723c */ /* 0x080fe6000000182c */
[----:B------:R-:W4:Y:S05]  /*5800*/  LDL.LU.64 R94, [R1+0x30] ;  /* 0x00003000015e7983 */ /* 0x000f2a0000300a00 */
[C---:B------:R-:W-:Y:S01]  /*5810*/  HMMA.16816.F32 R48, R4.reuse, R18, R48 ;  /* 0x000000120430723c */ /* 0x040fe20000001830 */
[----:B------:R-:W-:Y:S07]  /*5820*/  LDSM.16.MT88.4 R16, [R2+0x15000] ;  /* 0x015000000210783b */ /* 0x000fee0000004200 */
[-C--:B-1----:R-:W-:Y:S08]  /*5830*/  HMMA.16816.F32 R52, R4, R68.reuse, R52 ;  /* 0x000000440434723c */ /* 0x082ff00000001834 */
[C---:B------:R-:W-:Y:S08]  /*5840*/  HMMA.16816.F32 R56, R12.reuse, R68, R56 ;  /* 0x000000440c38723c */ /* 0x040ff00000001838 */
[-C--:B------:R-:W-:Y:S01]  /*5850*/  HMMA.16816.F32 R60, R12, R70.reuse, R60 ;  /* 0x000000460c3c723c */ /* 0x080fe2000000183c */
[----:B------:R-:W-:Y:S07]  /*5860*/  LDSM.16.MT88.4 R12, [R0+0x7000] ;  /* 0x00700000000c783b */ /* 0x000fee0000004200 */
[----:B------:R-:W-:Y:S01]  /*5870*/  HMMA.16816.F32 R64, R4, R70, R64 ;  /* 0x000000460440723c */ /* 0x000fe20000001840 */
[----:B------:R-:W1:Y:S07]  /*5880*/  LDSM.16.MT88.4 R4, [R3+0x15000] ;  /* 0x015000000304783b */ /* 0x000e6e0000004200 */
[-C--:B--2---:R-:W-:Y:S01]  /*5890*/  HMMA.16816.F32 R20, R72, R76.reuse, R20 ;  /* 0x0000004c4814723c */ /* 0x084fe20000001814 */
[----:B------:R-:W2:Y:S07]  /*58a0*/  LDSM.16.MT88.4 R68, [R0+0x9000] ;  /* 0x009000000044783b */ /* 0x000eae0000004200 */
        /* <DEDUP_REMOVED lines=12> */
[----:B------:R-:W2:Y:S07]  /*5970*/  LDSM.16.MT88.4 R80, [R3+0x15800] ;  /* 0x015800000350783b */ /* 0x000eae0000004200 */
[----:B------:R-:W-:Y:S01]  /*5980*/  HMMA.16816.F32 R64, R72, R10, R64 ;  /* 0x0000000a4840723c */ /* 0x000fe20000001840 */
[----:B------:R-:W3:Y:S07]  /*5990*/  LDSM.16.MT88.4 R8, [R0+0x9800] ;  /* 0x009800000008783b */ /* 0x000eee0000004200 */
[-C--:B-1----:R-:W-:Y:S01]  /*59a0*/  HMMA.16816.F32 R20, R4, R12.reuse, R20 ;  /* 0x0000000c0414723c */ /* 0x082fe20000001814 */
[----:B------:R-:W1:Y:S07]  /*59b0*/  LDSM.16.MT88.4 R72, [R0+0xb800] ;  /* 0x00b800000048783b */ /* 0x000e6e0000004200 */
[C---:B------:R-:W-:Y:S01]  /*59c0*/  HMMA.16816.F32 R24, R16.reuse, R12, R24 ;  /* 0x0000000c1018723c */ /* 0x040fe20000001818 */
[----:B------:R-:W-:Y:S07]  /*59d0*/  BAR.SYNC.DEFER_BLOCKING 0x0 ;  /* 0x0000000000007b1d */ /* 0x000fee0000010000 */
[-C--:B------:R-:W-:Y:S08]  /*59e0*/  HMMA.16816.F32 R28, R16, R14.reuse, R28 ;  /* 0x0000000e101c723c */ /* 0x080ff0000000181c */
[C---:B------:R-:W-:Y:S08]  /*59f0*/  HMMA.16816.F32 R32, R4.reuse, R14, R32 ;  /* 0x0000000e0420723c */ /* 0x040ff00000001820 */
[-C--:B--2---:R-:W-:Y:S08]  /*5a00*/  HMMA.16816.F32 R36, R4, R68.reuse, R36 ;  /* 0x000000440424723c */ /* 0x084ff00000001824 */
[C---:B------:R-:W-:Y:S08]  /*5a10*/  HMMA.16816.F32 R40, R16.reuse, R68, R40 ;  /* 0x000000441028723c */ /* 0x040ff00000001828 */
[-C--:B------:R-:W-:Y:S08]  /*5a20*/  HMMA.16816.F32 R44, R16, R70.reuse, R44 ;  /* 0x00000046102c723c */ /* 0x080ff0000000182c */
[C---:B------:R-:W-:Y:S08]  /*5a30*/  HMMA.16816.F32 R48, R4.reuse, R70, R48 ;  /* 0x000000460430723c */ /* 0x040ff00000001830 */
[-C--:B---3--:R-:W-:Y:S08]  /*5a40*/  HMMA.16816.F32 R52, R4, R76.reuse, R52 ;  /* 0x0000004c0434723c */ /* 0x088ff00000001834 */
[C---:B------:R-:W-:Y:S08]  /*5a50*/  HMMA.16816.F32 R56, R16.reuse, R76, R56 ;  /* 0x0000004c1038723c */ /* 0x040ff00000001838 */
[-C--:B------:R-:W-:Y:S08]  /*5a60*/  HMMA.16816.F32 R60, R16, R78.reuse, R60 ;  /* 0x0000004e103c723c */ /* 0x080ff0000000183c */
[----:B------:R-:W-:Y:S08]  /*5a70*/  HMMA.16816.F32 R64, R4, R78, R64 ;  /* 0x0000004e0440723c */ /* 0x000ff00000001840 */
[-C--:B------:R-:W-:Y:S08]  /*5a80*/  HMMA.16816.F32 R20, R80, R84.reuse, R20 ;  /* 0x000000545014723c */ /* 0x080ff00000001814 */
[C---:B------:R-:W-:Y:S08]  /*5a90*/  HMMA.16816.F32 R24, R88.reuse, R84, R24 ;  /* 0x000000545818723c */ /* 0x040ff00000001818 */
[-C--:B------:R-:W-:Y:S08]  /*5aa0*/  HMMA.16816.F32 R28, R88, R86.reuse, R28 ;  /* 0x00000056581c723c */ /* 0x080ff0000000181c */
[C---:B------:R-:W-:Y:S08]  /*5ab0*/  HMMA.16816.F32 R32, R80.reuse, R86, R32 ;  /* 0x000000565020723c */ /* 0x040ff00000001820 */
[-C--:B------:R-:W-:Y:S08]  /*5ac0*/  HMMA.16816.F32 R36, R80, R8.reuse, R36 ;  /* 0x000000085024723c */ /* 0x080ff00000001824 */
[C---:B------:R-:W-:Y:S08]  /*5ad0*/  HMMA.16816.F32 R40, R88.reuse, R8, R40 ;  /* 0x000000085828723c */ /* 0x040ff00000001828 */
[-C--:B------:R-:W-:Y:S08]  /*5ae0*/  HMMA.16816.F32 R44, R88, R10.reuse, R44 ;  /* 0x0000000a582c723c */ /* 0x080ff0000000182c */
[C---:B------:R-:W-:Y:S04]  /*5af0*/  HMMA.16816.F32 R48, R80.reuse, R10, R48 ;  /* 0x0000000a5030723c */ /* 0x040fe80000001830 */
[C---:B----4-:R-:W-:Y:S04]  /*5b00*/  LEA R5, P1, R92.reuse, R94, 0x2 ;  /* 0x0000005e5c057211 */ /* 0x050fe800078210ff */
[-C--:B-1----:R-:W-:Y:S04]  /*5b10*/  HMMA.16816.F32 R52, R80, R72.reuse, R52 ;  /* 0x000000485034723c */ /* 0x082fe80000001834 */
[----:B------:R-:W-:Y:S04]  /*5b20*/  LEA.HI.X.SX32 R4, R92, R95, 0x2, P1 ;  /* 0x0000005f5c047211 */ /* 0x000fe800008f16ff */
[C---:B------:R-:W-:Y:S04]  /*5b30*/  HMMA.16816.F32 R56, R88.reuse, R72, R56 ;  /* 0x000000485838723c */ /* 0x040fe80000001838 */
[-C--:B------:R-:W-:Y:S04]  /*5b40*/  LOP3.LUT R5, R5, R4.reuse, RZ, 0x3c, !PT ;  /* 0x0000000405057212 */ /* 0x080fe800078e3cff */
[-C--:B------:R-:W-:Y:S04]  /*5b50*/  HMMA.16816.F32 R60, R88, R74.reuse, R60 ;  /* 0x0000004a583c723c */ /* 0x080fe8000000183c */
[C---:B------:R-:W-:Y:S04]  /*5b60*/  LOP3.LUT R4, R5.reuse, R4, RZ, 0x3c, !PT ;  /* 0x0000000405047212 */ /* 0x040fe800078e3cff */
[----:B------:R-:W-:Y:S04]  /*5b70*/  HMMA.16816.F32 R64, R80, R74, R64 ;  /* 0x0000004a5040723c */ /* 0x000fe80000001840 */
[----:B------:R-:W-:Y:S05]  /*5b80*/  LOP3.LUT R5, R5, R4, RZ, 0x3c, !PT ;  /* 0x0000000405057212 */ /* 0x000fea00078e3cff */
[----:B------:R1:W-:Y:S01]  /*5b90*/  STL.64 [R1+0x30], R4 ;  /* 0x0000300401007387 */ /* 0x0003e20000100a00 */
[----:B------:R-:W-:-:S05]  /*5ba0*/  @!P0 BRA `(.L_x_582) ;  /* 0x0000036000008947 */ /* 0x000fca0003800000 */
[----:B------:R-:W2:Y:S01]  /*5bb0*/  LDL.64 R96, [R1+0x48] ;  /* 0x0000480001607983 */ /* 0x000ea20000100a00 */
[----:B------:R-:W-:Y:S02]  /*5bc0*/  IMAD.MOV.U32 R13, RZ, RZ, c[0x0][0x370] ;  /* 0x0000dc00ff0d7624 */ /* 0x000fe400078e00ff */
[----:B------:R-:W-:Y:S01]  /*5bd0*/  IMAD.MOV.U32 R14, RZ, RZ, c[0x0][0x374] ;  /* 0x0000dd00ff0e7624 */ /* 0x000fe200078e00ff */
[----:B------:R-:W3:Y:S01]  /*5be0*/  LDL R98, [R1+0x68] ;  /* 0x0000680001627983 */ /* 0x000ee20000100800 */
[C---:B-1----:R-:W-:Y:S03]  /*5bf0*/  IMAD.U32 R5, R13.reuse, -0x40, RZ ;  /* 0xffffffc00d057824 */ /* 0x042fe600078e00ff */
[----:B------:R-:W4:Y:S02]  /*5c00*/  LDL R93, [R1+0x6c] ;  /* 0x00006c00015d7983 */ /* 0x000f240000100800 */
[----:B------:R-:W-:Y:S02]  /*5c10*/  SHF.R.S32.HI R7, RZ, 0x1f, R5 ;  /* 0x0000001fff077819 */ /* 0x000fe40000011405 */
[----:B------:R-:W4:Y:S01]  /*5c20*/  LDL.LU.64 R94, [R1+0x38] ;  /* 0x00003800015e7983 */ /* 0x000f220000300a00 */
[C---:B------:R-:W-:Y:S03]  /*5c30*/  LEA R6, P5, R13.reuse, R5, 0x5 ;  /* 0x000000050d067211 */ /* 0x040fe600078a28ff */
[----:B------:R-:W4:Y:S01]  /*5c40*/  LDL R92, [R1+0x2c] ;  /* 0x00002c00015c7983 */ /* 0x000f220000100800 */
[--C-:B------:R-:W-:Y:S02]  /*5c50*/  LEA.HI.X R7, R13, R7, R14.reuse, 0x5, P5 ;  /* 0x000000070d077211 */ /* 0x100fe400028f2c0e */
[----:B--2---:R-:W-:Y:S02]  /*5c60*/  ISETP.GE.AND P4, PT, R96, c[0x0][0x220], PT ;  /* 0x0000880060007a0c */ /* 0x004fe40003f86270 */
[----:B---3--:R-:W-:Y:S02]  /*5c70*/  ISETP.GE.AND P3, PT, R98, c[0x0][0x220], PT ;  /* 0x0000880062007a0c */ /* 0x008fe40003f66270 */
[----:B----4-:R-:W-:Y:S02]  /*5c80*/  ISETP.GE.AND P2, PT, R93, c[0x0][0x220], PT ;  /* 0x000088005d007a0c */ /* 0x010fe40003f46270 */
[C---:B------:R-:W-:Y:S07]  /*5c90*/  LEA R4, P1, R5.reuse, R94, 0x1 ;  /* 0x0000005e05047211 */ /* 0x040fee00078208ff */
        /* <DEDUP_REMOVED lines=39> */
.L_x_582:
        /* <DEDUP_REMOVED lines=307> */
[----:B------:R2:W5:Y:S02]  /*7240*/  LDL.LU.64 R20, [R1+0x88] ;  /* 0x0000880001147983 */ /* 0x0005640000300a00 */
[-C--:B-1---5:R-:W-:Y:S08]  /*7250*/  HMMA.16816.F32 R100, R4, R8.reuse, R100 ;  /* 0x000000080464723c */ /* 0x0a2ff00000001864 */
        /* <DEDUP_REMOVED lines=109> */
.L_x_583:
[----:B------:R-:W-:Y:S01]  /*7930*/  ISETP.LT.AND P0, PT, RZ, UR7, PT ;  /* 0x00000007ff007c0c */ /* 0x000fe2000bf01270 */
[----:B------:R-:W-:Y:S11]  /*7940*/  UIADD3 UR7, UR7, -0x1, URZ ;  /* 0xffffffff07077890 */ /* 0x000ff6000fffe03f */
[----:B------:R-:W-:Y:S01]  /*7950*/  @!UPT UIADD3 URZ, URZ, URZ, URZ ;  /* 0x0000003f3f3ff290 */ /* 0x000fe2000fffe03f */
[----:B------:R-:W-:-:S05]  /*7960*/  @P0 BRA `(.L_x_584) ;  /* 0xffffc0d000000947 */ /* 0x000fca000383ffff */
[----:B------:R-:W2:Y:S04]  /*7970*/  LDL R73, [R1+0x78] ;  /* 0x0000780001497983 */ /* 0x000ea80000100800 */
[----:B------:R-:W3:Y:S01]  /*7980*/  LDL R72, [R1+0x7c] ;  /* 0x00007c0001487983 */ /* 0x000ee20000100800 */
        /* <DEDUP_REMOVED lines=165> */
.L_x_585:
        /* <DEDUP_REMOVED lines=18> */
.L_x_586:
        /* <DEDUP_REMOVED lines=55> */
.L_x_588:
[----:B------:R-:W-:Y:S05]  /*8870*/  BSYNC B0 ;  /* 0x0000000000007941 */ /* 0x000fea0003800000 */
.L_x_587:
        /* <DEDUP_REMOVED lines=19> */
.L_x_590:
[----:B------:R-:W-:Y:S05]  /*89b0*/  BSYNC B0 ;  /* 0x0000000000007941 */ /* 0x000fea0003800000 */
.L_x_589:
        /* <DEDUP_REMOVED lines=29> */
.L_x_592:
[----:B------:R-:W-:Y:S05]  /*8b90*/  BSYNC B0 ;  /* 0x0000000000007941 */ /* 0x000fea0003800000 */
.L_x_591:
        /* <DEDUP_REMOVED lines=18> */
.L_x_565:
        /* <DEDUP_REMOVED lines=20> */
.L_x_594:
        /* <DEDUP_REMOVED lines=18> */
.L_x_595:
        /* <DEDUP_REMOVED lines=43> */
.L_x_597:
[----:B-1----:R-:W-:Y:S05]  /*91d0*/  BSYNC B0 ;  /* 0x0000000000007941 */ /* 0x002fea0003800000 */
.L_x_596:
        /* <DEDUP_REMOVED lines=19> */
.L_x_599:
[----:B------:R-:W-:Y:S05]  /*9310*/  BSYNC B0 ;  /* 0x0000000000007941 */ /* 0x000fea0003800000 */
.L_x_598:
        /* <DEDUP_REMOVED lines=29> */
.L_x_601:
[----:B------:R-:W-:Y:S05]  /*94f0*/  BSYNC B0 ;  /* 0x0000000000007941 */ /* 0x000fea0003800000 */
.L_x_600:
        /* <DEDUP_REMOVED lines=16> */
.L_x_593:
[----:B------:R-:W-:Y:S05]  /*9600*/  BSYNC B1 ;  /* 0x0000000000017941 */ /* 0x000fea0003800000 */
.L_x_560:
        /* <DEDUP_REMOVED lines=11> */
.L_x_602:
[----:B------:R-:W-:Y:S05]  /*96c0*/  EXIT ;  /* 0x000000000000794d */ /* 0x000fea0003800000 */
.L_x_604:
        /* <DEDUP_REMOVED lines=11> */
.L_x_1592:


//--------------------- .text._ZN5flash44flash_bwd_dq_dk_dv_loop_seqk_parallel_kernelI23Flash_bwd_kernel_traitsILi192ELi64ELi64ELi8ELi4ELi2ELi2ELb1ELb1EN7cutlass6half_tE19Flash_kernel_traitsILi192ELi64ELi64ELi8ES3_EELb1ELb0ELb1ELb0ELb0ELb0ELb0EEEvNS_16Flash_bwd_paramsE --------------------------
	.section	.text._ZN5flash44flash_bwd_dq_dk_dv_loop_seqk_parallel_kernelI23Flash_bwd_kernel_traitsILi192ELi64ELi64ELi8ELi4ELi2ELi2ELb1ELb1EN7cutlass6half_tE19Flash_kernel_traitsILi192ELi64ELi64ELi8ES3_EELb1ELb0ELb1ELb0ELb0ELb0ELb0EEEvNS_16Flash_bwd_paramsE,"ax",@progbits
	.sectioninfo	@"SHI_REGISTERS=255"
	.align	128
        .global         _ZN5flash44flash_bwd_dq_dk_dv_loop_seqk_parallel_kernelI23Flash_bwd_kernel_traitsILi192ELi64ELi64ELi8ELi4ELi2ELi2ELb1ELb1EN7cutlass6half_tE19Flash_kernel_traitsILi192ELi64ELi64ELi8ES3_EELb1ELb0ELb1ELb0ELb0ELb0ELb0EEEvNS_16Flash_bwd_paramsE
        .type           _ZN5flash44flash_bwd_dq_dk_dv_loop_seqk_parallel_kernelI23Flash_bwd_kernel_traitsILi192ELi64ELi64ELi8ELi4ELi2ELi2ELb1ELb1EN7cutlass6half_tE19Flash_kernel_traitsILi192ELi64ELi64ELi8ES3_EELb1ELb0ELb1ELb0ELb0ELb0ELb0EEEvNS_16Flash_bwd_paramsE,@function
        .size           _ZN5flash44flash_bwd_dq_dk_dv_loop_seqk_parallel_kernelI23Flash_bwd_kernel_traitsILi192ELi64ELi64ELi8ELi4ELi2ELi2ELb1ELb1EN7cutlass6half_tE19Flash_kernel_traitsILi192ELi64ELi64ELi8ES3_EELb1ELb0ELb1ELb0ELb0ELb0ELb0EEEvNS_16Flash_bwd_paramsE,(.L_x_1593 - _ZN5flash44flash_bwd_dq_dk_dv_loop_seqk_parallel_kernelI23Flash_bwd_kernel_traitsILi192ELi64ELi64ELi8ELi4ELi2ELi2ELb1ELb1EN7cutlass6half_tE19Flash_kernel_traitsILi192ELi64ELi64ELi8ES3_EELb1ELb0ELb1ELb0ELb0ELb0ELb0EEEvNS_16Flash_bwd_paramsE)
        .other          _ZN5flash44flash_bwd_dq_dk_dv_loop_seqk_parallel_kernelI23Flash_bwd_kernel_traitsILi192ELi64ELi64ELi8ELi4ELi2ELi2ELb1ELb1EN7cutlass6half_tE19Flash_kernel_traitsILi192ELi64ELi64ELi8ES3_EELb1ELb0ELb1ELb0ELb0ELb0ELb0EEEvNS_16Flash_bwd_paramsE,@"STO_CUDA_ENTRY STV_DEFAULT"
_ZN5flash44flash_bwd_dq_dk_dv_loop_seqk_parallel_kernelI23Flash_bwd_kernel_traitsILi192ELi64ELi64ELi8ELi4ELi2ELi2ELb1ELb1EN7cutlass6half_tE19Flash_kernel_traitsILi192ELi64ELi64ELi8ES3_EELb1ELb0ELb1ELb0ELb0ELb0ELb0EEEvNS_16Flash_bwd_paramsE:
.text._ZN5flash44flash_bwd_dq_dk_dv_loop_seqk_parallel_kernelI23Flash_bwd_kernel_traitsILi192ELi64ELi64ELi8ELi4ELi2ELi2ELb1ELb1EN7cutlass6half_tE19Flash_kernel_traitsILi192ELi64ELi64ELi8ES3_EELb1ELb0ELb1ELb0ELb0ELb0ELb0EEEvNS_16Flash_bwd_paramsE:
        /* <DEDUP_REMOVED lines=15> */
[----:B------:R-:W-:Y:S02]  /*00f0*/  UMOV UR9, 0x80 ;  /* 0x0000008000097882 */ /* 0x000fe40000000000 */
[----:B------:R-:W-:Y:S01]  /*0100*/  ULDC UR7, c[0x0][0x210] ;  /* 0x0000840000077ab9 */ /* 0x000fe20000000800 */
[----:B------:R-:W3:Y:S01]  /*0110*/  S2UR UR40, SR_CTAID.Y ;  /* 0x00000000002879c3 */ /* 0x000ee20000002600 */
[----:B------:R-:W-:-:S02]  /*0120*/  ULDC UR61, c[0x0][0x234] ;  /* 0x00008d00003d7ab9 */ /* 0x000fc40000000800 */
[----:B------:R-:W-:Y:S02]  /*0130*/  UISETP.NE.AND UP5, UPT, UR10, URZ, UPT ;  /* 0x0000003f0a00728c */ /* 0x000fe4000bfa5270 */
[----:B------:R-:W-:Y:S02]  /*0140*/  UIMAD UR61, UR9, UR7, UR61 ;  /* 0x00000007093d72a4 */ /* 0x000fe4000f8e023d */
[----:B------:R-:W-:Y:S02]  /*0150*/  ULDC UR16, c[0x0][0x224] ;  /* 0x0000890000107ab9 */ /* 0x000fe40000000800 */
[----:B------:R-:W-:Y:S02]  /*0160*/  ULDC UR51, c[0x0][0x22c] ;  /* 0x00008b0000337ab9 */ /* 0x000fe40000000800 */
[----:B------:R-:W-:Y:S02]  /*0170*/  ULDC UR42, c[0x0][0x1c0] ;  /* 0x00007000002a7ab9 */ /* 0x000fe40000000800 */
[----:B------:R-:W-:Y:S01]  /*0180*/  ULDC UR13, c[0x0][0x1c0] ;  /* 0x00007000000d7ab9 */ /* 0x000fe20000000800 */
[----:B-1----:R-:W-:Y:S01]  /*0190*/  SHF.R.S32.HI R5, RZ, 0x1f, R6 ;  /* 0x0000001fff057819 */ /* 0x002fe20000011406 */
[----:B--2---:R-:W-:-:S02]  /*01a0*/  ULOP3.LUT UR8, UR41, UR6, URZ, 0x3c, !UPT ;  /* 0x0000000629087292 */ /* 0x004fc4000f8e3c3f */
[----:B------:R-:W-:Y:S01]  /*01b0*/  USHF.R.S32.HI UR6, URZ, 0x1f, UR41 ;  /* 0x0000001f3f067899 */ /* 0x000fe20008011429 */
[CC--:B------:R-:W-:Y:S01]  /*01c0*/  LEA.HI R3, R5.reuse, R6.reuse, RZ, 0x5 ;  /* 0x0000000605037211 */ /* 0x0c0fe200078f28ff */
[----:B------:R-:W-:Y:S01]  /*01d0*/  USHF.R.S32.HI UR9, URZ, 0x1f, UR41 ;  /* 0x0000001f3f097899 */ /* 0x000fe20008011429 */
[-C--:B------:R-:W-:Y:S01]  /*01e0*/  LEA.HI R10, R5, R6.reuse, RZ, 0x3 ;  /* 0x00000006050a7211 */ /* 0x080fe200078f18ff */
[----:B------:R-:W-:Y:S01]  /*01f0*/  ULDC UR14, c[0x0][0x1c0] ;  /* 0x00007000000e7ab9 */ /* 0x000fe20000000800 */
[----:B------:R-:W-:Y:S01]  /*0200*/  LOP3.LUT R4, R3, 0xffffffe0, RZ, 0xc0, !PT ;  /* 0xffffffe003047812 */ /* 0x000fe200078ec0ff */
[----:B---3--:R-:W-:Y:S01]  /*0210*/  USHF.R.S32.HI UR10, URZ, 0x1f, UR40 ;  /* 0x0000001f3f0a7899 */ /* 0x008fe20008011428 */
[--C-:B------:R-:W-:Y:S01]  /*0220*/  SHF.R.S32.HI R0, RZ, 0x5, R3.reuse ;  /* 0x00000005ff007819 */ /* 0x100fe20000011403 */
[----:B------:R-:W-:Y:S01]  /*0230*/  UIMAD.WIDE UR42, UR51, UR42, URZ ;  /* 0x0000002a332a72a5 */ /* 0x000fe2000f8e023f */
[----:B------:R-:W-:Y:S01]  /*0240*/  SHF.R.S32.HI R12, RZ, 0x1f, R3 ;  /* 0x0000001fff0c7819 */ /* 0x000fe20000011403 */
[----:B------:R-:W-:Y:S01]  /*0250*/  IMAD.IADD R9, R6, 0x1, -R4 ;  /* 0x0000000106097824 */ /* 0x000fe200078e0a04 */
[CC--:B------:R-:W-:Y:S01]  /*0260*/  LEA.HI R2, R5.reuse, R6.reuse, RZ, 0x4 ;  /* 0x0000000605027211 */ /* 0x0c0fe200078f20ff */
[----:B------:R-:W-:Y:S01]  /*0270*/  UIMAD UR52, UR41, UR51, URZ ;  /* 0x00000033293472a4 */ /* 0x000fe2000f8e023f */
[CC--:B------:R-:W-:Y:S01]  /*0280*/  LEA.HI R14, R5.reuse, R6.reuse, RZ, 0x7 ;  /* 0x00000006050e7211 */ /* 0x0c0fe200078f38ff */
[----:B------:R-:W-:Y:S01]  /*0290*/  UIMAD UR51, UR51, UR13, URZ ;  /* 0x0000000d333372a4 */ /* 0x000fe2000f8e023f */
[CC--:B------:R-:W-:Y:S01]  /*02a0*/  LEA.HI R15, R5.reuse, R6.reuse, RZ, 0x6 ;  /* 0x00000006050f7211 */ /* 0x0c0fe200078f30ff */
[----:B------:R-:W-:Y:S01]  /*02b0*/  ULDC UR15, c[0x0][0x1c0] ;  /* 0x00007000000f7ab9 */ /* 0x000fe20000000800 */
[----:B------:R-:W-:Y:S01]  /*02c0*/  LEA.HI R5, R5, R6, RZ, 0x2 ;  /* 0x0000000605057211 */ /* 0x000fe200078f10ff */
[----:B------:R-:W-:Y:S01]  /*02d0*/  ULDC UR12, c[0x0][0x1c0] ;  /* 0x00007000000c7ab9 */ /* 0x000fe20000000800 */
[-C--:B------:R-:W-:Y:S01]  /*02e0*/  LEA.HI R4, R12, R0.reuse, RZ, 0x2 ;  /* 0x000000000c047211 */ /* 0x080fe200078f10ff */
[----:B------:R-:W-:Y:S01]  /*02f0*/  UIMAD.WIDE.U32 UR48, UR40, UR16, URZ ;  /* 0x00000010283072a5 */ /* 0x000fe2000f8e003f */
[----:B------:R-:W-:Y:S01]  /*0300*/  LEA.HI R3, R3, R0, RZ, 0x1 ;  /* 0x0000000003037211 */ /* 0x000fe200078f08ff */
[----:B------:R-:W-:Y:S01]  /*0310*/  UIMAD UR7, UR40, UR12, UR41 ;  /* 0x0000000c280772a4 */ /* 0x000fe2000f8e0229 */
[----:B------:R-:W-:Y:S01]  /*0320*/  LOP3.LUT R7, R10, 0xfffffff8, RZ, 0xc0, !PT ;  /* 0xfffffff80a077812 */ /* 0x000fe200078ec0ff */
[----:B------:R-:W-:Y:S01]  /*0330*/  USHF.L.U32 UR50, UR51, 0x6, URZ ;  /* 0x0000000633327899 */ /* 0x000fe2000800063f */
[----:B------:R-:W-:Y:S01]  /*0340*/  LOP3.LUT R8, R2, 0xfffffff0, RZ, 0xc0, !PT ;  /* 0xfffffff002087812 */ /* 0x000fe200078ec0ff */
[----:B------:R-:W-:Y:S01]  /*0350*/  ULDC UR55, c[0x0][0x214] ;  /* 0x0000850000377ab9 */ /* 0x000fe20000000800 */
        /* <DEDUP_REMOVED lines=13> */
[----:B------:R-:W-:Y:S01]  /*0430*/  STL [R1+0x84], R18 ;  /* 0x0000841201007387 */ /* 0x000fe20000100800 */
[----:B------:R-:W-:Y:S01]  /*0440*/  LEA.HI R2, R2, R6, RZ, 0x1 ;  /* 0x0000000602027211 */ /* 0x000fe200078f08ff */
[----:B------:R-:W-:Y:S01]  /*0450*/  ULDC.U8 UR11, c[0x0][0x3d0] ;  /* 0x0000f400000b7ab9 */ /* 0x000fe20000000000 */
[----:B------:R-:W-:Y:S01]  /*0460*/  LEA.HI R0, R0, R3, RZ, 0x3 ;  /* 0x0000000300007211 */ /* 0x000fe200078f18ff */
[----:B------:R-:W-:Y:S01]  /*0470*/  STL [R1+0x48], R20 ;  /* 0x0000481401007387 */ /* 0x000fe20000100800 */
[----:B------:R-:W-:Y:S01]  /*0480*/  LOP3.LUT R2, R2, 0xfffffffe, RZ, 0xc0, !PT ;  /* 0xfffffffe02027812 */ /* 0x000fe200078ec0ff */
[----:B------:R-:W-:Y:S01]  /*0490*/  ULDC UR56, c[0x0][0x224] ;  /* 0x0000890000387ab9 */ /* 0x000fe20000000800 */
[----:B------:R-:W-:Y:S01]  /*04a0*/  LOP3.LUT R0, R0, 0xfffffff8, RZ, 0xc0, !PT ;  /* 0xfffffff800007812 */ /* 0x000fe200078ec0ff */
[----:B------:R-:W-:Y:S01]  /*04b0*/  @UP5 UIMAD UR60, UR40, UR55, URZ ;  /* 0x00000037283c52a4 */ /* 0x000fe2000f8e023f */
[----:B------:R-:W-:Y:S01]  /*04c0*/  LOP3.LUT P4, RZ, R7, 0x4, RZ, 0xc0, !PT ;  /* 0x0000000407ff7812 */ /* 0x000fe2000788c0ff */
[----:B------:R-:W-:Y:S01]  /*04d0*/  IMAD.IADD R11, R6, 0x1, -R2 ;  /* 0x00000001060b7824 */ /* 0x000fe200078e0a02 */
[----:B------:R-:W-:Y:S01]  /*04e0*/  SHF.R.S32.HI R2, RZ, 0x1f, R9 ;  /* 0x0000001fff027819 */ /* 0x000fe20000011409 */
[----:B------:R-:W-:Y:S01]  /*04f0*/  IMAD.IADD R6, R3, 0x1, -R0 ;  /* 0x0000000103067824 */ /* 0x000fe200078e0a00 */
[----:B------:R-:W-:Y:S01]  /*0500*/  SHF.R.S32.HI R3, RZ, 0x1f, R8 ;  /* 0x0000001fff037819 */ /* 0x000fe20000011408 */
[----:B------:R-:W-:Y:S01]  /*0510*/  IMAD.SHL.U32 R0, R17, 0x40, RZ ;  /* 0x0000004011007824 */ /* 0x000fe200078e00ff */
[----:B------:R-:W-:Y:S01]  /*0520*/  LEA.HI R17, R2, R9, RZ, 0x2 ;  /* 0x0000000902117211 */ /* 0x000fe200078f10ff */
[----:B------:R-:W-:Y:S01]  /*0530*/  ULDC.64 UR4, c[0x0][0x118] ;  /* 0x0000460000047ab9 */ /* 0x000fe20000000a00 */
[----:B------:R-:W-:Y:S01]  /*0540*/  LEA.HI R12, R3, R8, RZ, 0x3 ;  /* 0x00000008030c7211 */ /* 0x000fe200078f18ff */
[----:B------:R-:W-:Y:S01]  /*0550*/  IMAD.U32 R3, RZ, RZ, UR6 ;  /* 0x00000006ff037e24 */ /* 0x000fe2000f8e00ff */
[----:B------:R-:W-:Y:S01]  /*0560*/  LOP3.LUT R0, R0, 0x1c0, RZ, 0xc0, !PT ;  /* 0x000001c000007812 */ /* 0x000fe200078ec0ff */
[----:B------:R-:W-:Y:S01]  /*0570*/  IMAD.SHL.U32 R3, R11, 0x200, RZ ;  /* 0x000002000b037824 */ /* 0x000fe200078e00ff */
[----:B------:R-:W-:Y:S01]  /*0580*/  LOP3.LUT R4, R6, 0x1, RZ, 0xc0, !PT ;  /* 0x0000000106047812 */ /* 0x000fe200078ec0ff */
[----:B------:R-:W-:Y:S01]  /*0590*/  USHF.L.U32 UR6, UR40, 0x7, URZ ;  /* 0x0000000728067899 */ /* 0x000fe2000800063f */
[----:B------:R-:W-:Y:S01]  /*05a0*/  LOP3.LUT R2, R0, 0x38, R20, 0xf8, !PT ;  /* 0x0000003800027812 */ /* 0x000fe200078ef814 */
[----:B------:R-:W-:Y:S01]  /*05b0*/  ULDC UR44, c[0x0][0x2e8] ;  /* 0x0000ba00002c7ab9 */ /* 0x000fe20000000800 */
[----:B------:R-:W-:Y:S01]  /*05c0*/  SHF.R.U32.HI R0, RZ, 0x3, R0 ;  /* 0x00000003ff007819 */ /* 0x000fe20000011600 */
[----:B------:R-:W-:Y:S01]  /*05d0*/  UISETP.NE.AND UP6, UPT, UR11, URZ, UPT ;  /* 0x0000003f0b00728c */ /* 0x000fe2000bfc5270 */
[C---:B------:R-:W-:Y:S01]  /*05e0*/  LOP3.LUT P3, RZ, R7.reuse, 0x2, RZ, 0xc0, !PT ;  /* 0x0000000207ff7812 */ /* 0x040fe2000786c0ff */
[----:B------:R-:W-:Y:S01]  /*05f0*/  UIMAD.WIDE.U32 UR46, UR42, UR48, URZ ;  /* 0x000000302a2e72a5 */ /* 0x000fe2000f8e003f */
[----:B------:R-:W-:Y:S01]  /*0600*/  LOP3.LUT R9, R2, R0, RZ, 0x3c, !PT ;  /* 0x0000000002097212 */ /* 0x000fe200078e3cff */
[----:B------:R-:W-:Y:S01]  /*0610*/  IMAD.SHL.U32 R0, R7, 0x40, RZ ;  /* 0x0000004007007824 */ /* 0x000fe200078e00ff */
[----:B------:R-:W-:Y:S01]  /*0620*/  LOP3.LUT R2, R12, 0xfffffff8, RZ, 0xc0, !PT ;  /* 0xfffffff80c027812 */ /* 0x000fe200078ec0ff */
[----:B------:R-:W-:Y:S01]  /*0630*/  UIMAD UR57, UR43, UR48, URZ ;  /* 0x000000302b3972a4 */ /* 0x000fe2000f8e023f */
[----:B------:R-:W-:Y:S01]  /*0640*/  SHF.R.S32.HI R7, RZ, 0x7, R14 ;  /* 0x00000007ff077819 */ /* 0x000fe2000001140e */
[----:B------:R-:W-:Y:S01]  /*0650*/  USHF.R.S32.HI UR59, URZ, 0x1f, UR52 ;  /* 0x0000001f3f3b7899 */ /* 0x000fe20008011434 */
[----:B------:R-:W-:Y:S01]  /*0660*/  LOP3.LUT R0, R0, 0x1c0, RZ, 0xc0, !PT ;  /* 0x000001c000007812 */ /* 0x000fe200078ec0ff */
[----:B------:R-:W-:Y:S01]  /*0670*/  IMAD.IADD R8, R8, 0x1, -R2 ;  /* 0x0000000108087824 */ /* 0x000fe200078e0a02 */
[----:B------:R-:W-:Y:S01]  /*0680*/  ISETP.NE.U32.AND P0, PT, R4, 0x1, PT ;  /* 0x000000010400780c */ /* 0x000fe20003f05070 */
[----:B------:R-:W-:Y:S01]  /*0690*/  IMAD.U32 R2, RZ, RZ, UR8 ;  /* 0x00000008ff027e24 */ /* 0x000fe2000f8e00ff */
[----:B------:R-:W-:Y:S01]  /*06a0*/  LOP3.LUT R252, R0, 0x8, R10, 0xf8, !PT ;  /* 0x0000000800fc7812 */ /* 0x000fe200078ef80a */
[----:B------:R-:W-:Y:S01]  /*06b0*/  USHF.R.S32.HI UR8, URZ, 0x1f, UR16 ;  /* 0x0000001f3f087899 */ /* 0x000fe20008011410 */
[----:B------:R-:W-:Y:S01]  /*06c0*/  R2P PR, R6, 0x6 ;  /* 0x0000000606007804 */ /* 0x000fe20000000000 */
[----:B------:R-:W-:Y:S01]  /*06d0*/  UIMAD UR56, UR7, UR56, URZ ;  /* 0x00000038073872a4 */ /* 0x000fe2000f8e023f */
[----:B------:R1:W-:Y:S01]  /*06e0*/  STL [R1+0x8c], R2 ;  /* 0x00008c0201007387 */ /* 0x0003e20000100800 */
[C---:B------:R-:W-:Y:S01]  /*06f0*/  LOP3.LUT P6, RZ, R8.reuse, 0x4, RZ, 0xc0, !PT ;  /* 0x0000000408ff7812 */ /* 0x040fe200078cc0ff */
[----:B------:R-:W-:Y:S01]  /*0700*/  UIMAD UR58, UR8, UR40, URZ ;  /* 0x00000028083a72a4 */ /* 0x000fe2000f8e023f */
[----:B------:R-:W-:Y:S01]  /*0710*/  LOP3.LUT P5, RZ, R8, 0x2, RZ, 0xc0, !PT ;  /* 0x0000000208ff7812 */ /* 0x000fe200078ac0ff */
[----:B------:R-:W-:-:S02]  /*0720*/  @!UP5 UIMAD UR8, UR40, UR15, UR41 ;  /* 0x0000000f2808d2a4 */ /* 0x000fc4000f8e0229 */
[----:B------:R-:W-:Y:S02]  /*0730*/  USHF.R.S32.HI UR54, URZ, 0x1f, UR50 ;  /* 0x0000001f3f367899 */ /* 0x000fe40008011432 */
[----:B------:R-:W-:Y:S02]  /*0740*/  @!UP5 UIMAD UR55, UR8, UR55, URZ ;  /* 0x000000370837d2a4 */ /* 0x000fe4000f8e023f */
[----:B------:R-:W-:Y:S01]  /*0750*/  ULDC.U8 UR36, c[0x0][0x2d8] ;  /* 0x0000b60000247ab9 */ /* 0x000fe20000000000 */
[----:B-1----:R-:W-:-:S05]  /*0760*/  IMAD.SHL.U32 R2, R13, 0x10, RZ ;  /* 0x000000100d027824 */ /* 0x002fca00078e00ff */
[----:B------:R-:W-:Y:S01]  /*0770*/  LOP3.LUT R5, R0, 0x10, R2, 0xf8, !PT ;  /* 0x0000001000057812 */ /* 0x000fe200078ef802 */
[----:B------:R-:W-:Y:S01]  /*0780*/  IMAD R2, R7, 0x800, R3 ;  /* 0x0000080007027824 */ /* 0x000fe200078e0203 */
[----:B------:R-:W-:Y:S02]  /*0790*/  SHF.R.U32.HI R0, RZ, 0x3, R0 ;  /* 0x00000003ff007819 */ /* 0x000fe40000011600 */
[----:B------:R-:W-:Y:S01]  /*07a0*/  LOP3.LUT R4, R5, 0x8, R10, 0xf8, !PT ;  /* 0x0000000805047812 */ /* 0x000fe200078ef80a */
[----:B------:R-:W-:Y:S01]  /*07b0*/  IMAD.SHL.U32 R5, R11, 0x20, RZ ;  /* 0x000000200b057824 */ /* 0x000fe200078e00ff */
[----:B------:R-:W-:Y:S01]  /*07c0*/  LOP3.LUT R252, R252, R0, RZ, 0x3c, !PT ;  /* 0x00000000fcfc7212 */ /* 0x000fe200078e3cff */
[----:B------:R-:W-:Y:S01]  /*07d0*/  IMAD.SHL.U32 R10, R7, 0x20, RZ ;  /* 0x00000020070a7824 */ /* 0x000fe200078e00ff */
[----:B------:R-:W-:Y:S01]  /*07e0*/  LOP3.LUT R3, R3, R4, R0, 0xf6, !PT ;  /* 0x0000000403037212 */ /* 0x000fe200078ef600 */
[----:B------:R-:W-:Y:S01]  /*07f0*/  IMAD.SHL.U32 R4, R6, 0x40, RZ ;  /* 0x0000004006047824 */ /* 0x000fe200078e00ff */
[----:B------:R-:W-:Y:S01]  /*0800*/  SHF.R.S32.HI R0, RZ, 0x6, R15 ;  /* 0x00000006ff007819 */ /* 0x000fe2000001140f */
[----:B------:R-:W-:Y:S01]  /*0810*/  IMAD.IADD R252, R2, 0x1, R252 ;  /* 0x0000000102fc7824 */ /* 0x000fe200078e02fc */
[----:B------:R1:W-:Y:S01]  /*0820*/  STL [R1+0x88], R10 ;  /* 0x0000880a01007387 */ /* 0x0003e20000100800 */
[----:B------:R-:W-:Y:S01]  /*0830*/  IMAD.U32 R2, RZ, RZ, UR6 ;  /* 0x00000006ff027e24 */ /* 0x000fe2000f8e00ff */
[----:B------:R-:W-:Y:S01]  /*0840*/  UIMAD UR6, UR40, UR14, UR41 ;  /* 0x0000000e280672a4 */ /* 0x000fe2000f8e0229 */
[----:B------:R-:W-:-:S02]  /*0850*/  IMAD R15, R0, 0x200, R9 ;  /* 0x00000200000f7824 */ /* 0x000fc400078e0209 */
[----:B------:R-:W-:Y:S01]  /*0860*/  IMAD.SHL.U32 R2, R0, 0x8, RZ ;  /* 0x0000000800027824 */ /* 0x000fe200078e00ff */
[----:B------:R-:W-:Y:S01]  /*0870*/  LOP3.LUT R0, R4, 0x1c0, RZ, 0xc0, !PT ;  /* 0x000001c004007812 */ /* 0x000fe200078ec0ff */
[----:B------:R-:W-:Y:S01]  /*0880*/  IMAD.SHL.U32 R6, R8, 0x40, RZ ;  /* 0x0000004008067824 */ /* 0x000fe200078e00ff */
[----:B------:R-:W-:Y:S02]  /*0890*/  USHF.L.U32 UR45, UR6, 0x5, URZ ;  /* 0x00000005062d7899 */ /* 0x000fe4000800063f */
[----:B------:R-:W-:Y:S02]  /*08a0*/  LOP3.LUT R2, R2, 0x18, RZ, 0xc0, !PT ;  /* 0x0000001802027812 */ /* 0x000fe400078ec0ff */
[----:B------:R-:W-:Y:S01]  /*08b0*/  SHF.R.U32.HI R4, RZ, 0x3, R0 ;  /* 0x00000003ff047819 */ /* 0x000fe20000011600 */
[----:B------:R-:W-:Y:S01]  /*08c0*/  USHF.R.S32.HI UR53, URZ, 0x1f, UR45 ;  /* 0x0000001f3f357899 */ /* 0x000fe2000801142d */
[----:B------:R-:W-:Y:S02]  /*08d0*/  LOP3.LUT R9, R2, 0x20, R5, 0xf8, !PT ;  /* 0x0000002002097812 */ /* 0x000fe400078ef805 */
[----:B------:R-:W-:-:S02]  /*08e0*/  LOP3.LUT R7, R4, R0, R2, 0x1e, !PT ;  /* 0x0000000004077212 */ /* 0x000fc400078e1e02 */
[----:B------:R-:W-:Y:S01]  /*08f0*/  LOP3.LUT R2, R0, 0x20, R10, 0xf8, !PT ;  /* 0x0000002000027812 */ /* 0x000fe200078ef80a */
[----:B------:R-:W-:Y:S01]  /*0900*/  IMAD.SHL.U32 R0, R16, 0x2, RZ ;  /* 0x0000000210007824 */ /* 0x000fe200078e00ff */
[----:B------:R-:W-:Y:S02]  /*0910*/  IADD3 R16, R20, 0x40, RZ ;  /* 0x0000004014107810 */ /* 0x000fe40007ffe0ff */
[----:B------:R-:W-:Y:S01]  /*0920*/  LOP3.LUT R4, R2, R4, RZ, 0x3c, !PT ;  /* 0x0000000402047212 */ /* 0x000fe200078e3cff */
[--C-:B------:R-:W-:Y:S02]  /*0930*/  IMAD R5, R18, 0x400, R0.reuse ;  /* 0x0000040012057824 */ /* 0x100fe400078e0200 */
[----:B------:R-:W-:Y:S01]  /*0940*/  IMAD.U32 R2, RZ, RZ, UR10 ;  /* 0x0000000aff027e24 */ /* 0x000fe2000f8e00ff */
[----:B------:R-:W-:Y:S01]  /*0950*/  STL [R1+0x6c], R16 ;  /* 0x00006c1001007387 */ /* 0x000fe20000100800 */
[----:B------:R-:W-:Y:S02]  /*0960*/  IMAD.U32 R2, RZ, RZ, UR9 ;  /* 0x00000009ff027e24 */ /* 0x000fe4000f8e00ff */
[----:B------:R-:W-:Y:S01]  /*0970*/  IMAD R2, R13, 0x400, R0 ;  /* 0x000004000d027824 */ /* 0x000fe200078e0200 */
[----:B------:R-:W-:Y:S01]  /*0980*/  LOP3.LUT R0, R6, 0x1c0, RZ, 0xc0, !PT ;  /* 0x000001c006007812 */ /* 0x000fe200078ec0ff */
[----:B------:R-:W-:-:S02]  /*0990*/  IMAD.IADD R14, R5, 0x1, R4 ;  /* 0x00000001050e7824 */ /* 0x000fc400078e0204 */
[----:B------:R-:W-:Y:S02]  /*09a0*/  IMAD.SHL.U32 R4, R11, 0x8, RZ ;  /* 0x000000080b047824 */ /* 0x000fe400078e00ff */
[----:B-1----:R-:W-:Y:S01]  /*09b0*/  IMAD.IADD R10, R2, 0x1, R7 ;  /* 0x00000001020a7824 */ /* 0x002fe200078e0207 */
[----:B------:R-:W-:Y:S01]  /*09c0*/  SHF.R.U32.HI R2, RZ, 0x3, R0 ;  /* 0x00000003ff027819 */ /* 0x000fe20000011600 */
[----:B------:R-:W-:Y:S01]  /*09d0*/  IMAD.SHL.U32 R7, R12, 0x40, RZ ;  /* 0x000000400c077824 */ /* 0x000fe200078e00ff */
[----:B------:R-:W-:Y:S01]  /*09e0*/  LOP3.LUT R4, R0, 0x8, R4, 0xf8, !PT ;  /* 0x0000000800047812 */ /* 0x000fe200078ef804 */
[----:B------:R-:W-:Y:S01]  /*09f0*/  IMAD.MOV.U32 R5, RZ, RZ, 0x20 ;  /* 0x00000020ff057424 */ /* 0x000fe200078e00ff */
[----:B------:R-:W-:Y:S01]  /*0a00*/  LOP3.LUT R0, R2, R9, R0, 0x1e, !PT ;  /* 0x0000000902007212 */ /* 0x000fe200078e1e00 */
[----:B------:R-:W-:Y:S01]  /*0a10*/  IMAD.MOV.U32 R11, RZ, RZ, 0x40 ;  /* 0x00000040ff0b7424 */ /* 0x000fe200078e00ff */
[----:B------:R-:W-:Y:S01]  /*0a20*/  LOP3.LUT R7, R7, 0xfffffe00, RZ, 0xc0, !PT ;  /* 0xfffffe0007077812 */ /* 0x000fe200078ec0ff */
[----:B------:R-:W-:Y:S01]  /*0a30*/  IMAD.MOV.U32 R9, RZ, RZ, -0x10 ;  /* 0xfffffff0ff097424 */ /* 0x000fe200078e00ff */
[----:B------:R-:W-:-:S02]  /*0a40*/  LOP3.LUT R2, R4, R2, RZ, 0x3c, !PT ;  /* 0x0000000204027212 */ /* 0x000fc400078e3cff */
        /* <DEDUP_REMOVED lines=12> */
[----:B------:R2:W-:Y:S01]  /*0b10*/  STL [R1+0x50], R12 ;  /* 0x0000500c01007387 */ /* 0x0005e20000100800 */
[----:B------:R-:W-:Y:S01]  /*0b20*/  IMAD.IADD R8, R2, 0x1, R8 ;  /* 0x0000000102087824 */ /* 0x000fe200078e0208 */
[----:B------:R-:W-:-:S02]  /*0b30*/  SEL R2, R11, 0xffffffc0, !P4 ;  /* 0xffffffc00b027807 */ /* 0x000fc40006000000 */
[----:B------:R3:W-:Y:S01]  /*0b40*/  STL [R1+0x2c], R4 ;  /* 0x00002c0401007387 */ /* 0x0007e20000100800 */
[----:B------:R-:W-:Y:S02]  /*0b50*/  SEL R5, R5, 0xffffffe0, !P5 ;  /* 0xffffffe005057807 */ /* 0x000fe40006800000 */
[----:B------:R-:W-:Y:S01]  /*0b60*/  LEA R8, R8, 0x12000, 0x1 ;  /* 0x0001200008087811 */ /* 0x000fe200078e08ff */
[----:B------:R-:W-:Y:S01]  /*0b70*/  STL [R1], R0 ;  /* 0x0000000001007387 */ /* 0x000fe20000100800 */
[----:B-1----:R-:W-:-:S04]  /*0b80*/  LEA R13, R10, 0xc000, 0x1 ;  /* 0x0000c0000a0d7811 */ /* 0x002fc800078e08ff */
[C---:B--2---:R-:W-:Y:S02]  /*0b90*/  IADD3 R12, R13.reuse, 0x40, RZ ;  /* 0x000000400d0c7810 */ /* 0x044fe40007ffe0ff */
[----:B------:R-:W-:Y:S01]  /*0ba0*/  @P2 IADD3 R12, R13, -0x40, RZ ;  /* 0xffffffc00d0c2810 */ /* 0x000fe20007ffe0ff */
[C---:B---3--:R-:W-:Y:S02]  /*0bb0*/  IMAD.SHL.U32 R4, R252.reuse, 0x2, RZ ;  /* 0x00000002fc047824 */ /* 0x048fe400078e00ff */
[----:B------:R-:W-:-:S03]  /*0bc0*/  IMAD R252, R252, 0x2, R2 ;  /* 0x00000002fcfc7824 */ /* 0x000fc600078e0202 */
[----:B------:R1:W-:Y:S02]  /*0bd0*/  STL [R1+0x4], R4 ;  /* 0x0000040401007387 */ /* 0x0003e40000100800 */
[----:B-1----:R-:W-:Y:S01]  /*0be0*/  SEL R4, R11, 0xffffffc0, !P6 ;  /* 0xffffffc00b047807 */ /* 0x002fe20007000000 */
[----:B------:R-:W-:Y:S02]  /*0bf0*/  IMAD.IADD R11, R2, 0x1, R0 ;  /* 0x00000001020b7824 */ /* 0x000fe400078e0200 */
[----:B------:R-:W-:Y:S02]  /*0c00*/  IMAD.SHL.U32 R0, R14, 0x2, RZ ;  /* 0x000000020e007824 */ /* 0x000fe400078e00ff */
[C---:B------:R-:W-:Y:S01]  /*0c10*/  IMAD R2, R3.reuse, 0x2, R2 ;  /* 0x0000000203027824 */ /* 0x040fe200078e0202 */
[----:B------:R1:W-:Y:S01]  /*0c20*/  STL [R1+0x10], R11 ;  /* 0x0000100b01007387 */ /* 0x0003e20000100800 */
[C---:B------:R-:W-:Y:S02]  /*0c30*/  IMAD.IADD R10, R0.reuse, 0x1, R9 ;  /* 0x00000001000a7824 */ /* 0x040fe400078e0209 */
[----:B------:R-:W-:Y:S01]  /*0c40*/  IMAD.SHL.U32 R3, R3, 0x2, RZ ;  /* 0x0000000203037824 */ /* 0x000fe200078e00ff */
[----:B------:R2:W-:Y:S04]  /*0c50*/  STL [R1+0x54], R0 ;  /* 0x0000540001007387 */ /* 0x0005e80000100800 */
[----:B------:R-:W-:Y:S04]  /*0c60*/  STL [R1+0x74], R13 ;  /* 0x0000740d01007387 */ /* 0x000fe80000100800 */
[----:B------:R3:W-:Y:S01]  /*0c70*/  STL [R1+0x60], R10 ;  /* 0x0000600a01007387 */ /* 0x0007e20000100800 */
[----:B-1----:R-:W-:-:S02]  /*0c80*/  IADD3 R11, R0, 0x20, RZ ;  /* 0x00000020000b7810 */ /* 0x002fc40007ffe0ff */
[----:B------:R-:W-:Y:S01]  /*0c90*/  @P1 IADD3 R11, R0, -0x20, RZ ;  /* 0xffffffe0000b1810 */ /* 0x000fe20007ffe0ff */
[----:B--2---:R-:W-:Y:S02]  /*0ca0*/  IMAD.SHL.U32 R0, R7, 0x2, RZ ;  /* 0x0000000207007824 */ /* 0x004fe400078e00ff */
[----:B---3--:R-:W-:Y:S02]  /*0cb0*/  IMAD.SHL.U32 R10, R6, 0x2, RZ ;  /* 0x00000002060a7824 */ /* 0x008fe400078e00ff */
        /* <DEDUP_REMOVED lines=18> */
.L_x_651:
        /* <DEDUP_REMOVED lines=12> */
[----:B-123--:R-:W-:Y:S01]  /*0ea0*/  IMAD.U32 R4, RZ, RZ, UR6 ;  /* 0x00000006ff047e24 */ /* 0x00efe2000f8e00ff */
[----:B------:R-:W-:Y:S01]  /*0eb0*/  ULDC.U8 UR14, c[0x0][0x312] ;  /* 0x0000c480000e7ab9 */ /* 0x000fe20000000000 */
[----:B------:R-:W-:Y:S01]  /*0ec0*/  PLOP3.LUT P0, PT, PT, PT, UP3, 0x80, 0x0 ;  /* 0x000000000000781c */ /* 0x000fe20003f0f038 */
[----:B------:R-:W-:Y:S01]  /*0ed0*/  ULDC.64 UR8, c[0x0][0x248] ;  /* 0x0000920000087ab9 */ /* 0x000fe20000000a00 */
[----:B------:R-:W-:Y:S01]  /*0ee0*/  IMAD.U32 R5, RZ, RZ, UR7 ;  /* 0x00000007ff057e24 */ /* 0x000fe2000f8e00ff */
[----:B------:R-:W-:Y:S02]  /*0ef0*/  UISETP.NE.AND UP4, UPT, UR14, URZ, UPT ;  /* 0x0000003f0e00728c */ /* 0x000fe4000bf85270 */
[----:B------:R-:W-:-:S02]  /*0f00*/  @UP3 UIADD3 UR6, UP0, UR13, UR10, URZ ;  /* 0x0000000a0d063290 */ /* 0x000fc4000ff1e03f */
        /* <DEDUP_REMOVED lines=34> */
.L_x_605:
        /* <DEDUP_REMOVED lines=21> */
[----:B------:R-:W-:Y:S02]  /*1280*/  UIADD3 UR9, UR14, 0x3f, URZ ;  /* 0x0000003f0e097890 */ /* 0x000fe4000fffe03f */
[----:B------:R-:W-:Y:S02]  /*1290*/  ULDC.64 UR10, c[0x0][0x178] ;  /* 0x00005e00000a7ab9 */ /* 0x000fe40000000a00 */
[----:B------:R-:W-:Y:S02]  /*12a0*/  UIMAD UR12, UR32, UR10, URZ ;  /* 0x0000000a200c72a4 */ /* 0x000fe4000f8e023f */
[----:B------:R-:W-:Y:S02]  /*12b0*/  USHF.R.S32.HI UR13, URZ, 0x1f, UR9 ;  /* 0x0000001f3f0d7899 */ /* 0x000fe40008011409 */
[----:B------:R-:W-:Y:S02]  /*12c0*/  UIMAD UR16, UR40, UR11, UR12 ;  /* 0x0000000b281072a4 */ /* 0x000fe4000f8e020c */
[----:B------:R-:W-:-:S02]  /*12d0*/  ULEA.HI UR17, UR13, UR9, URZ, 0x6 ;  /* 0x000000090d117291 */ /* 0x000fc4000f8f303f */
[----:B------:R-:W-:Y:S02]  /*12e0*/  UIMAD.WIDE.U32 UR6, UR40, UR10, URZ ;  /* 0x0000000a280672a5 */ /* 0x000fe4000f8e003f */
[----:B------:R-:W-:Y:S02]  /*12f0*/  ULDC.64 UR12, c[0x0][0x190] ;  /* 0x00006400000c7ab9 */ /* 0x000fe40000000a00 */
[----:B------:R-:W-:Y:S02]  /*1300*/  UISETP.NE.AND UP3, UPT, UR15, -0x1, UPT ;  /* 0xffffffff0f00788c */ /* 0x000fe4000bf65270 */
[----:B------:R-:W-:Y:S02]  /*1310*/  UIMAD.WIDE.U32 UR10, UR15, UR12, URZ ;  /* 0x0000000c0f0a72a5 */ /* 0x000fe4000f8e003f */
[----:B------:R-:W-:Y:S02]  /*1320*/  ULDC UR18, c[0x0][0x2e4] ;  /* 0x0000b90000127ab9 */ /* 0x000fe40000000800 */
[----:B------:R-:W-:-:S02]  /*1330*/  USEL UR31, UR6, UR10, !UP3 ;  /* 0x0000000a061f7287 */ /* 0x000fc4000d800000 */
[----:B------:R-:W-:Y:S02]  /*1340*/  UIADD3 UR6, UR14, 0x40, UR38 ;  /* 0x000000400e067890 */ /* 0x000fe4000fffe026 */
[----:B------:R-:W-:Y:S02]  /*1350*/  UIADD3 UR30, UR7, UR16, URZ ;  /* 0x00000010071e7290 */ /* 0x000fe4000fffe03f */
[----:B------:R-:W-:Y:S02]  /*1360*/  UIADD3 UR6, UR6, UR18, -UR8 ;  /* 0x0000001206067290 */ /* 0x000fe4000fffe808 */
[----:B-1----:R-:W-:Y:S02]  /*1370*/  UISETP.NE.AND UP0, UPT, UR39, -0x1, UPT ;  /* 0xffffffff2700788c */ /* 0x002fe4000bf05270 */
[----:B------:R-:W-:Y:S02]  /*1380*/  UIADD3 UR6, UR6, 0x3f, URZ ;  /* 0x0000003f06067890 */ /* 0x000fe4000fffe03f */
[----:B------:R-:W-:-:S02]  /*1390*/  UIMAD UR9, UR15, UR13, URZ ;  /* 0x0000000d0f0972a4 */ /* 0x000fc4000f8e023f */
[----:B------:R-:W-:Y:S01]  /*13a0*/  USHF.R.S32.HI UR7, URZ, 0x1f, UR6 ;  /* 0x0000001f3f077899 */ /* 0x000fe20008011406 */
[----:B------:R-:W-:Y:S01]  /*13b0*/  PLOP3.LUT P0, PT, PT, PT, UP0, 0x80, 0x0 ;  /* 0x000000000000781c */ /* 0x000fe20003f0f008 */
[----:B------:R-:W-:Y:S02]  /*13c0*/  @UP3 UIADD3 UR30, UR11, UR9, URZ ;  /* 0x000000090b1e3290 */ /* 0x000fe4000fffe03f */
[----:B------:R-:W-:Y:S02]  /*13d0*/  ULEA.HI UR6, UR7, UR6, URZ, 0x6 ;  /* 0x0000000607067291 */ /* 0x000fe4000f8f303f */
[----:B------:R-:W-:Y:S02]  /*13e0*/  USHF.R.S32.HI UR7, URZ, 0x6, UR17 ;  /* 0x000000063f077899 */ /* 0x000fe40008011411 */
[----:B------:R-:W-:Y:S02]  /*13f0*/  USHF.R.S32.HI UR6, URZ, 0x6, UR6 ;  /* 0x000000063f067899 */ /* 0x000fe40008011406 */
[----:B------:R-:W-:-:S02]  /*1400*/  @UP0 UIADD3 UR9, UR37, UR39, URZ ;  /* 0x0000002725090290 */ /* 0x000fc4000fffe03f */
[----:B------:R-:W-:Y:S02]  /*1410*/  UISETP.LT.AND UP2, UPT, UR7, UR6, UPT ;  /* 0x000000060700728c */ /* 0x000fe4000bf41270 */
[----:B------:R-:W-:Y:S02]  /*1420*/  ULDC.64 UR10, c[0x0][0x198] ;  /* 0x00006600000a7ab9 */ /* 0x000fe40000000a00 */
[----:B------:R-:W-:Y:S02]  /*1430*/  USEL UR28, UR7, UR6, UP2 ;  /* 0x00000006071c7287 */ /* 0x000fe40009000000 */
[----:B------:R-:W-:Y:S02]  /*1440*/  @UP0 UIMAD.WIDE.U32 UR6, UR9, UR10, URZ ;  /* 0x0000000a090602a5 */ /* 0x000fe4000f8e003f */
[----:B------:R-:W-:Y:S02]  /*1450*/  ULEA UR16, UR28, 0xffffffc0, 0x6 ;  /* 0xffffffc01c107891 */ /* 0x000fe4000f8e303f */
[----:B------:R-:W-:-:S02]  /*1460*/  @UP0 UIMAD UR24, UR9, UR11, UR7 ;  /* 0x0000000b091802a4 */ /* 0x000fc4000f8e0207 */
[----:B------:R-:W-:Y:S02]  /*1470*/  USHF.R.S32.HI UR26, URZ, 0x1f, UR16 ;  /* 0x0000001f3f1a7899 */ /* 0x000fe40008011410 */
[----:B------:R-:W-:Y:S01]  /*1480*/  @UP0 UMOV UR23, UR6 ;  /* 0x0000000600170c82 */ /* 0x000fe20008000000 */
[----:B------:R-:W-:Y:S05]  /*1490*/  @P0 BRA `(.L_x_607) ;  /* 0x000000c000000947 */ /* 0x000fea0003800000 */
[----:B------:R-:W-:Y:S02]  /*14a0*/  USHF.R.S32.HI UR9, URZ, 0x1f, UR37 ;  /* 0x0000001f3f097899 */ /* 0x000fe40008011425 */
[----:B------:R-:W-:Y:S02]  /*14b0*/  ULDC.64 UR6, c[0x0][0x198] ;  /* 0x0000660000067ab9 */ /* 0x000fe40000000a00 */
[----:B------:R-:W-:Y:S02]  /*14c0*/  UIMAD UR9, UR9, UR6, URZ ;  /* 0x00000006090972a4 */ /* 0x000fe4000f8e023f */
[----:B------:R-:W-:Y:S02]  /*14d0*/  ULDC.64 UR10, c[0x0][0x180] ;  /* 0x00006000000a7ab9 */ /* 0x000fe40000000a00 */
[----:B------:R-:W-:-:S02]  /*14e0*/  UIMAD UR9, UR37, UR7, UR9 ;  /* 0x00000007250972a4 */ /* 0x000fc4000f8e0209 */
[----:B------:R-:W-:-:S04]  /*14f0*/  UIMAD UR7, UR32, UR10, URZ ;  /* 0x0000000a200772a4 */ /* 0x000fc8000f8e023f */
[----:B------:R-:W-:Y:S02]  /*1500*/  UIMAD UR11, UR40, UR11, UR7 ;  /* 0x0000000b280b72a4 */ /* 0x000fe4000f8e0207 */
[----:B------:R-:W-:-:S04]  /*1510*/  UIMAD.WIDE.U32 UR6, UR37, UR6, URZ ;  /* 0x00000006250672a5 */ /* 0x000fc8000f8e003f */
[----:B------:R-:W-:-:S04]  /*1520*/  UIADD3 UR7, UR7, UR9, URZ ;  /* 0x0000000907077290 */ /* 0x000fc8000fffe03f */
[----:B------:R-:W-:-:S04]  /*1530*/  UIMAD.WIDE.U32 UR6, UR40, UR10, UR6 ;  /* 0x0000000a280672a5 */ /* 0x000fc8000f8e0006 */
[----:B------:R-:W-:-:S03]  /*1540*/  UIADD3 UR24, UR7, UR11, URZ ;  /* 0x0000000b07187290 */ /* 0x000fc6000fffe03f */
[----:B------:R-:W-:Y:S02]  /*1550*/  UMOV UR23, UR6 ;  /* 0x0000000600177c82 */ /* 0x000fe40008000000 */
.L_x_607:
        /* <DEDUP_REMOVED lines=11> */
[----:B------:R-:W-:-:S04]  /*1610*/  UIMAD UR7, UR32, UR10, URZ ;  /* 0x0000000a200772a4 */ /* 0x000fc8000f8e023f */
[----:B------:R-:W-:Y:S02]  /*1620*/  UIMAD UR11, UR40, UR11, UR7 ;  /* 0x0000000b280b72a4 */ /* 0x000fe4000f8e0207 */
[----:B------:R-:W-:-:S04]  /*1630*/  UIMAD.WIDE.U32 UR6, UR37, UR6, URZ ;  /* 0x00000006250672a5 */ /* 0x000fc8000f8e003f */
[----:B------:R-:W-:-:S04]  /*1640*/  UIADD3 UR7, UR7, UR9, URZ ;  /* 0x0000000907077290 */ /* 0x000fc8000fffe03f */
[----:B------:R-:W-:-:S04]  /*1650*/  UIMAD.WIDE.U32 UR6, UR40, UR10, UR6 ;  /* 0x0000000a280672a5 */ /* 0x000fc8000f8e0006 */
[----:B------:R-:W-:-:S03]  /*1660*/  UIADD3 UR29, UR7, UR11, URZ ;  /* 0x0000000b071d7290 */ /* 0x000fc6000fffe03f */
[----:B------:R-:W-:Y:S02]  /*1670*/  UMOV UR27, UR6 ;  /* 0x00000006001b7c82 */ /* 0x000fe40008000000 */
.L_x_608:
[----:B------:R-:W3:Y:S01]  /*1680*/  LDL R4, [R1+0x8c] ;  /* 0x00008c0001047983 */ /* 0x000ee20000100800 */
[----:B------:R-:W-:Y:S01]  /*1690*/  ULDC.64 UR10, c[0x0][0x370] ;  /* 0x0000dc00000a7ab9 */ /* 0x000fe20000000a00 */
[----:B------:R-:W-:Y:S01]  /*16a0*/  IABS R8, c[0x0][0x1c8] ;  /* 0x0000720000087a13 */ /* 0x000fe20000000000 */
[----:B------:R-:W-:Y:S01]  /*16b0*/  @UP3 UIMAD.WIDE.U32 UR6, UR15, UR10, URZ ;  /* 0x0000000a0f0632a5 */ /* 0x000fe2000f8e003f */
[----:B--2---:R-:W-:Y:S01]  /*16c0*/  IABS R7, UR41 ;  /* 0x0000002900077c13 */ /* 0x004fe20008000000 */
[----:B------:R-:W-:Y:S01]  /*16d0*/  ULDC UR12, c[0x0][0x224] ;  /* 0x00008900000c7ab9 */ /* 0x000fe20000000800 */
[----:B------:R-:W1:Y:S01]  /*16e0*/  S2UR UR17, SR_CTAID.X ;  /* 0x00000000001179c3 */ /* 0x000e620000002500 */
[----:B------:R-:W-:Y:S01]  /*16f0*/  @UP3 UIMAD UR25, UR15, UR11, UR7 ;  /* 0x0000000b0f1932a4 */ /* 0x000fe2000f8e0207 */
[----:B------:R-:W-:Y:S01]  /*1700*/  ISETP.NE.AND P2, PT, RZ, c[0x0][0x1c8], PT ;  /* 0x00007200ff007a0c */ /* 0x000fe20003f45270 */
[----:B------:R-:W-:Y:S02]  /*1710*/  USHF.L.U32 UR18, UR40, 0x7, URZ ;  /* 0x0000000728127899 */ /* 0x000fe4000800063f */
[----:B------:R-:W-:-:S02]  /*1720*/  @UP3 UMOV UR22, UR6 ;  /* 0x0000000600163c82 */ /* 0x000fc40008000000 */
[----:B------:R-:W-:Y:S02]  /*1730*/  ULDC.64 UR6, c[0x0][0x368] ;  /* 0x0000da0000067ab9 */ /* 0x000fe40000000a00 */
[----:B------:R-:W-:Y:S02]  /*1740*/  @!UP3 UIMAD UR9, UR32, UR6, URZ ;  /* 0x000000062009b2a4 */ /* 0x000fe4000f8e023f */
[----:B------:R-:W-:Y:S02]  /*1750*/  ULDC.64 UR10, c[0x0][0x3d8] ;  /* 0x0000f600000a7ab9 */ /* 0x000fe40000000a00 */
[----:B------:R-:W-:Y:S02]  /*1760*/  @!UP3 UIMAD UR9, UR40, UR7, UR9 ;  /* 0x000000072809b2a4 */ /* 0x000fe4000f8e0209 */
[----:B------:R-:W-:-:S04]  /*1770*/  @!UP3 UIMAD.WIDE.U32 UR6, UR40, UR6, URZ ;  /* 0x000000062806b2a5 */ /* 0x000fc8000f8e003f */
[----:B------:R-:W-:Y:S02]  /*1780*/  @!UP3 UIADD3 UR25, UR7, UR9, URZ ;  /* 0x000000090719b290 */ /* 0x000fe4000fffe03f */
[----:B------:R-:W-:Y:S02]  /*1790*/  UIMAD UR9, UR43, UR15, URZ ;  /* 0x0000000f2b0972a4 */ /* 0x000fe4000f8e023f */
[----:B------:R-:W-:Y:S02]  /*17a0*/  @!UP3 UMOV UR22, UR6 ;  /* 0x000000060016bc82 */ /* 0x000fe40008000000 */
[----:B------:R-:W-:-:S04]  /*17b0*/  UIMAD UR6, UR32, UR12, UR58 ;  /* 0x0000000c200672a4 */ /* 0x000fc8000f8e023a */
[----:B------:R-:W-:-:S04]  /*17c0*/  UIADD3 UR6, UR49, UR6, URZ ;  /* 0x0000000631067290 */ /* 0x000fc8000fffe03f */
[----:B------:R-:W-:-:S04]  /*17d0*/  UIMAD UR6, UR42, UR6, UR57 ;  /* 0x000000062a0672a4 */ /* 0x000fc8000f8e0239 */
[----:B------:R-:W-:Y:S02]  /*17e0*/  UIADD3 UR13, UR47, UR6, URZ ;  /* 0x000000062f0d7290 */ /* 0x000fe4000fffe03f */
[----:B------:R-:W-:-:S04]  /*17f0*/  UIMAD.WIDE.U32 UR6, UR42, UR15, URZ ;  /* 0x0000000f2a0672a5 */ /* 0x000fc8000f8e003f */
[----:B------:R-:W-:Y:S02]  /*1800*/  @UP3 UIADD3 UR13, UR7, UR9, URZ ;  /* 0x00000009070d3290 */ /* 0x000fe4000fffe03f */
[----:B------:R-:W-:Y:S02]  /*1810*/  USEL UR19, UR46, UR6, !UP3 ;  /* 0x000000062e137287 */ /* 0x000fe4000d800000 */
[----:B-1----:R-:W-:-:S03]  /*1820*/  UIMAD.WIDE.U32 UR6, UR17, UR10, URZ ;  /* 0x0000000a110672a5 */ /* 0x002fc6000f8e003f */
[----:B------:R-:W-:Y:S02]  /*1830*/  ULDC UR10, c[0x0][0x234] ;  /* 0x00008d00000a7ab9 */ /* 0x000fe40000000800 */
[----:B------:R-:W-:Y:S02]  /*1840*/  UIMAD UR11, UR17, UR11, UR7 ;  /* 0x0000000b110b72a4 */ /* 0x000fe4000f8e0207 */
[----:B------:R-:W-:Y:S02]  /*1850*/  USEL UR17, UR6, URZ, UP6 ;  /* 0x0000003f06117287 */ /* 0x000fe4000b000000 */
[----:B------:R-:W-:Y:S02]  /*1860*/  USHF.L.U64.HI UR6, UR40, 0x7, UR32 ;  /* 0x0000000728067899 */ /* 0x000fe40008010220 */
[----:B------:R-:W-:Y:S02]  /*1870*/  USEL UR11, UR11, URZ, UP6 ;  /* 0x0000003f0b0b7287 */ /* 0x000fe4000b000000 */
[----:B------:R-:W-:-:S02]  /*1880*/  USEL UR7, UR6, URZ, UP1 ;  /* 0x0000003f06077287 */ /* 0x000fc40008800000 */
[----:B------:R-:W-:Y:S02]  /*1890*/  USEL UR6, UR18, URZ, UP1 ;  /* 0x0000003f12067287 */ /* 0x000fe40008800000 */
[----:B------:R-:W-:Y:S02]  /*18a0*/  USHF.R.S32.HI UR18, URZ, 0x1f, UR38 ;  /* 0x0000001f3f127899 */ /* 0x000fe40008011426 */
[----:B------:R-:W-:-:S04]  /*18b0*/  UIADD3 UR6, UP1, UR16, UR6, URZ ;  /* 0x0000000610067290 */ /* 0x000fc8000ff3e03f */
[----:B------:R-:W-:Y:S02]  /*18c0*/  UIADD3.X UR9, UR26, UR7, URZ, UP1, !UPT ;  /* 0x000000071a097290 */ /* 0x000fe40008ffe43f */
[----:B------:R-:W-:-:S04]  /*18d0*/  UIMAD UR7, UR43, UR6, URZ ;  /* 0x000000062b0772a4 */ /* 0x000fc8000f8e023f */
[----:B------:R-:W-:Y:S02]  /*18e0*/  UIMAD UR9, UR42, UR9, UR7 ;  /* 0x000000092a0972a4 */ /* 0x000fe4000f8e0207 */
[----:B------:R-:W-:Y:S01]  /*18f0*/  @UP5 USEL UR7, UR60, UR15, !UP3 ;  /* 0x0000000f3c075287 */ /* 0x000fe2000d800000 */
[----:B---3--:R1:W2:Y:S02]  /*1900*/  R2UR UR12, R4 ;  /* 0x00000000040c73c2 */ /* 0x0082a400000e0000 */
[----:B-1----:R-:W1:Y:S08]  /*1910*/  I2F.RP R4, R8 ;  /* 0x0000000800047306 */ /* 0x002e700000209400 */
[----:B-1----:R-:W1:Y:S02]  /*1920*/  MUFU.RCP R4, R4 ;  /* 0x0000000400047308 */ /* 0x002e640000001000 */
[----:B-1----:R-:W-:-:S06]  /*1930*/  IADD3 R4, R4, 0xffffffe, RZ ;  /* 0x0ffffffe04047810 */ /* 0x002fcc0007ffe0ff */
[----:B------:R-:W1:Y:S02]  /*1940*/  F2I.FTZ.U32.TRUNC.NTZ R5, R4 ;  /* 0x0000000400057305 */ /* 0x000e64000021f000 */
[----:B-1----:R-:W-:-:S04]  /*1950*/  IMAD.MOV R4, RZ, RZ, -R5 ;  /* 0x000000ffff047224 */ /* 0x002fc800078e0a05 */
[----:B------:R-:W-:Y:S02]  /*1960*/  IMAD R6, R4, R8, RZ ;  /* 0x0000000804067224 */ /* 0x000fe400078e02ff */
[----:B------:R-:W-:-:S04]  /*1970*/  IMAD.MOV.U32 R4, RZ, RZ, RZ ;  /* 0x000000ffff047224 */ /* 0x000fc800078e00ff */
[----:B------:R-:W-:-:S04]  /*1980*/  IMAD.HI.U32 R4, R5, R6, R4 ;  /* 0x0000000605047227 */ /* 0x000fc800078e0004 */
[----:B------:R-:W-:-:S04]  /*1990*/  IMAD.MOV.U32 R5, RZ, RZ, R7 ;  /* 0x000000ffff057224 */ /* 0x000fc800078e0007 */
[----:B------:R-:W-:-:S04]  /*19a0*/  IMAD.HI.U32 R4, R4, R5, RZ ;  /* 0x0000000504047227 */ /* 0x000fc800078e00ff */
[----:B------:R-:W-:-:S04]  /*19b0*/  IMAD.MOV R6, RZ, RZ, -R4 ;  /* 0x000000ffff067224 */ /* 0x000fc800078e0a04 */
[----:B------:R-:W-:-:S05]  /*19c0*/  IMAD R5, R8, R6, R5 ;  /* 0x0000000608057224 */ /* 0x000fca00078e0205 */
[----:B------:R-:W-:-:S13]  /*19d0*/  ISETP.GT.U32.AND P1, PT, R8, R5, PT ;  /* 0x000000050800720c */ /* 0x000fda0003f24070 */
[----:B------:R-:W-:Y:S01]  /*19e0*/  @!P1 IMAD.IADD R5, R5, 0x1, -R8 ;  /* 0x0000000105059824 */ /* 0x000fe200078e0a08 */
[----:B------:R-:W-:Y:S02]  /*19f0*/  @!P1 IADD3 R4, R4, 0x1, RZ ;  /* 0x0000000104049810 */ /* 0x000fe40007ffe0ff */
[----:B--2---:R-:W-:Y:S01]  /*1a00*/  ISETP.LE.AND P1, PT, RZ, UR12, PT ;  /* 0x0000000cff007c0c */ /* 0x004fe2000bf23270 */
[----:B------:R-:W-:Y:S01]  /*1a10*/  @UP5 UIMAD UR12, UR41, UR10, UR7 ;  /* 0x0000000a290c52a4 */ /* 0x000fe2000f8e0207 */
[----:B------:R-:W-:Y:S01]  /*1a20*/  ISETP.GE.U32.AND P3, PT, R5, R8, PT ;  /* 0x000000080500720c */ /* 0x000fe20003f66070 */
[----:B------:R-:W-:-:S04]  /*1a30*/  UIMAD.WIDE.U32 UR6, UR42, UR6, URZ ;  /* 0x000000062a0672a5 */ /* 0x000fc8000f8e003f */
[----:B------:R-:W-:Y:S02]  /*1a40*/  UIADD3 UR10, UR7, UR9, URZ ;  /* 0x00000009070a7290 */ /* 0x000fe4000fffe03f */
[----:B------:R-:W-:-:S06]  /*1a50*/  @!UP5 UMOV UR12, UR55 ;  /* 0x00000037000cdc82 */ /* 0x000fcc0008000000 */
        /* <DEDUP_REMOVED lines=12> */
.L_x_609:
[----:B------:R-:W-:Y:S02]  /*1b20*/  UMOV UR9, UR56 ;  /* 0x0000003800097c82 */ /* 0x000fe40008000000 */
.L_x_610:
[----:B------:R-:W2:Y:S04]  /*1b30*/  LDL.64 R4, [R1+0x48] ;  /* 0x0000480001047983 */ /* 0x000ea80000100a00 */
[----:B------:R1:W2:Y:S01]  /*1b40*/  LDL.64 R28, [R1+0x48] ;  /* 0x00004800011c7983 */ /* 0x0002a20000100a00 */
[----:B------:R-:W-:Y:S01]  /*1b50*/  UIADD3 UR6, UP4, UP3, UR6, UR50, UR52 ;  /* 0x0000003206067290 */ /* 0x000fe2000fb9e034 */
[----:B------:R-:W-:Y:S01]  /*1b60*/  IMAD.U32 R10, RZ, RZ, UR16 ;  /* 0x00000010ff0a7e24 */ /* 0x000fe2000f8e00ff */
[----:B------:R-:W-:Y:S01]  /*1b70*/  USHF.R.S32.HI UR15, URZ, 0x1f, UR41 ;  /* 0x0000001f3f0f7899 */ /* 0x000fe20008011429 */
[----:B------:R-:W3:Y:S01]  /*1b80*/  S2R R27, SR_TID.X ;  /* 0x00000000001b7919 */ /* 0x000ee20000002100 */
[----:B------:R-:W-:Y:S01]  /*1b90*/  UIADD3 UR21, UP2, UP1, UR17, UR6, UR19 ;  /* 0x0000000611157290 */ /* 0x000fe2000f95e013 */
[----:B------:R-:W-:Y:S01]  /*1ba0*/  BSSY B1, `(.L_x_606) ;  /* 0x0000823000017945 */ /* 0x000fe20003800000 */
[----:B------:R-:W-:Y:S01]  /*1bb0*/  UIADD3.X UR6, UR10, UR54, UR59, UP4, UP3 ;  /* 0x000000360a067290 */ /* 0x000fe2000a7e643b */
[----:B------:R-:W4:Y:S01]  /*1bc0*/  S2R R30, SR_TID.X ;  /* 0x00000000001e7919 */ /* 0x000f220000002100 */
[----:B------:R-:W-:-:S02]  /*1bd0*/  UMOV UR33, 0x4 ;  /* 0x0000000400217882 */ /* 0x000fc40000000000 */
[----:B------:R-:W-:Y:S01]  /*1be0*/  UIADD3.X UR20, UR11, UR6, UR13, UP2, UP1 ;  /* 0x000000060b147290 */ /* 0x000fe200097e240d */
[----:B------:R-:W5:Y:S01]  /*1bf0*/  S2R R24, SR_TID.X ;  /* 0x0000000000187919 */ /* 0x000f620000002100 */
[----:B------:R-:W-:Y:S02]  /*1c00*/  UIADD3 UR11, UR16, UR12, URZ ;  /* 0x0000000c100b7290 */ /* 0x000fe4000fffe03f */
[----:B------:R-:W-:Y:S02]  /*1c10*/  ULDC.64 UR6, c[0x0][0x1a8] ;  /* 0x00006a0000067ab9 */ /* 0x000fe40000000a00 */
[----:B------:R-:W-:Y:S02]  /*1c20*/  UIMAD UR6, UR15, UR6, URZ ;  /* 0x000000060f0672a4 */ /* 0x000fe4000f8e023f */
[----:B------:R-:W-:Y:S02]  /*1c30*/  ULDC UR17, c[0x0][0x2e8] ;  /* 0x0000ba0000117ab9 */ /* 0x000fe40000000800 */
[----:B------:R-:W-:-:S03]  /*1c40*/  UIMAD UR19, UR41, UR7, UR6 ;  /* 0x00000007291372a4 */ /* 0x000fc6000f8e0206 */
[----:B------:R-:W-:Y:S02]  /*1c50*/  ULDC.64 UR6, c[0x0][0x378] ;  /* 0x0000de0000067ab9 */ /* 0x000fe40000000a00 */
[----:B------:R-:W-:Y:S01]  /*1c60*/  UIMAD UR6, UR15, UR6, URZ ;  /* 0x000000060f0672a4 */ /* 0x000fe2000f8e023f */
[----:B---3--:R-:W-:-:S03]  /*1c70*/  SHF.R.S32.HI R27, RZ, 0x1f, R27 ;  /* 0x0000001fff1b7819 */ /* 0x008fc6000001141b */
[----:B------:R-:W-:Y:S01]  /*1c80*/  UIMAD UR13, UR41, UR7, UR6 ;  /* 0x00000007290d72a4 */ /* 0x000fe2000f8e0206 */
[----:B----4-:R-:W-:Y:S02]  /*1c90*/  LEA.HI R27, R27, R30, RZ, 0x3 ;  /* 0x0000001e1b1b7211 */ /* 0x010fe400078f18ff */
[----:B------:R-:W-:Y:S02]  /*1ca0*/  ULDC.64 UR6, c[0x0][0x370] ;  /* 0x0000dc0000067ab9 */ /* 0x000fe40000000a00 */
[----:B------:R-:W-:Y:S01]  /*1cb0*/  UIMAD UR6, UR26, UR6, URZ ;  /* 0x000000061a0672a4 */ /* 0x000fe2000f8e023f */
[----:B------:R-:W-:Y:S02]  /*1cc0*/  SHF.R.S32.HI R27, RZ, 0x3, R27 ;  /* 0x00000003ff1b7819 */ /* 0x000fe4000001141b */
[----:B-----5:R-:W-:Y:S01]  /*1cd0*/  SHF.R.S32.HI R25, RZ, 0x1f, R24 ;  /* 0x0000001fff197819 */ /* 0x020fe20000011418 */
[----:B------:R-:W-:Y:S01]  /*1ce0*/  UIMAD UR10, UR16, UR7, UR6 ;  /* 0x00000007100a72a4 */ /* 0x000fe2000f8e0206 */
[----:B------:R-:W-:Y:S01]  /*1cf0*/  SHF.R.S32.HI R23, RZ, 0x1f, R27 ;  /* 0x0000001fff177819 */ /* 0x000fe2000001141b */
[----:B------:R-:W-:Y:S01]  /*1d00*/  UIADD3 UR6, UR16, UR9, URZ ;  /* 0x0000000910067290 */ /* 0x000fe2000fffe03f */
[----:B------:R-:W-:Y:S01]  /*1d10*/  IADD3 R6, P1, R27, UR16, RZ ;  /* 0x000000101b067c10 */ /* 0x000fe2000ff3e0ff */
[----:B------:R-:W-:-:S03]  /*1d20*/  UIADD3 UR9, UR28, -0x1, URZ ;  /* 0xffffffff1c097890 */ /* 0x000fc6000fffe03f */
[----:B------:R-:W-:-:S05]  /*1d30*/  IADD3.X R7, R23, UR26, RZ, P1, !PT ;  /* 0x0000001a17077c10 */ /* 0x000fca0008ffe4ff */
[----:B------:R-:W-:Y:S02]  /*1d40*/  IMAD R7, R7, c[0x0][0x190], RZ ;  /* 0x0000640007077a24 */ /* 0x000fe400078e02ff */
[----:B--2---:R-:W-:-:S05]  /*1d50*/  IMAD.MOV.U32 R28, RZ, RZ, R4 ;  /* 0x000000ffff1c7224 */ /* 0x004fca00078e0004 */
[----:B------:R-:W-:-:S05]  /*1d60*/  SHF.R.S32.HI R29, RZ, 0x1f, R28 ;  /* 0x0000001fff1d7819 */ /* 0x000fca000001141c */
[C---:B------:R-:W-:Y:S01]  /*1d70*/  IMAD.WIDE.U32 R4, R6.reuse, c[0x0][0x190], R28 ;  /* 0x0000640006047a25 */ /* 0x040fe200078e001c */
[----:B------:R1:W-:Y:S03]  /*1d80*/  STL [R1+0x4c], R29 ;  /* 0x00004c1d01007387 */ /* 0x0003e60000100800 */
[----:B------:R-:W-:Y:S01]  /*1d90*/  IMAD R6, R6, c[0x0][0x194], R7 ;  /* 0x0000650006067a24 */ /* 0x000fe200078e0207 */
[----:B------:R-:W-:-:S04]  /*1da0*/  IADD3 R8, P1, R4, UR31, RZ ;  /* 0x0000001f04087c10 */ /* 0x000fc8000ff3e0ff */
[----:B------:R-:W-:Y:S01]  /*1db0*/  IADD3.X R9, R5, UR30, R6, P1, !PT ;  /* 0x0000001e05097c10 */ /* 0x000fe20008ffe406 */
[----:B------:R-:W-:Y:S01]  /*1dc0*/  ULDC.64 UR30, c[0x0][0x3c8] ;  /* 0x0000f200001e7ab9 */ /* 0x000fe20000000a00 */
[----:B------:R-:W-:Y:S01]  /*1dd0*/  LEA.HI R6, R25, R24, RZ, 0x5 ;  /* 0x0000001819067211 */ /* 0x000fe200078f28ff */
[----:B------:R-:W-:Y:S01]  /*1de0*/  UIMAD.WIDE UR6, UR6, UR33, UR30 ;  /* 0x00000021060672a5 */ /* 0x000fe2000f8e021e */
[----:B------:R-:W-:Y:S02]  /*1df0*/  IADD3 R4, P1, R28, UR22, RZ ;  /* 0x000000161c047c10 */ /* 0x000fe4000ff3e0ff */
[----:B------:R-:W-:Y:S01]  /*1e00*/  LOP3.LUT R7, R6, 0xffffffe0, RZ, 0xc0, !PT ;  /* 0xffffffe006077812 */ /* 0x000fe200078ec0ff */
[----:B------:R-:W-:Y:S01]  /*1e10*/  ULDC.64 UR30, c[0x0][0x200] ;  /* 0x00008000001e7ab9 */ /* 0x000fe20000000a00 */
[----:B------:R-:W-:Y:S02]  /*1e20*/  SHF.R.S32.HI R6, RZ, 0x5, R6 ;  /* 0x00000005ff067819 */ /* 0x000fe40000011406 */
[----:B------:R-:W-:Y:S01]  /*1e30*/  IADD3.X R5, R29, UR25, RZ, P1, !PT ;  /* 0x000000191d057c10 */ /* 0x000fe20008ffe4ff */
[----:B------:R-:W-:Y:S01]  /*1e40*/  IMAD.IADD R21, R24, 0x1, -R7 ;  /* 0x0000000118157824 */ /* 0x000fe200078e0a07 */
[----:B------:R-:W-:-:S02]  /*1e50*/  UMOV UR16, UR6 ;  /* 0x0000000600107c82 */ /* 0x000fc40008000000 */
[----:B------:R-:W-:Y:S01]  /*1e60*/  UIADD3 UR6, -UR8, UR14, UR38 ;  /* 0x0000000e08067290 */ /* 0x000fe2000fffe126 */
[----:B------:R-:W-:Y:S01]  /*1e70*/  IMAD R6, R6, UR51, R21 ;  /* 0x0000003306067c24 */ /* 0x000fe2000f8e0215 */
[----:B------:R-:W-:Y:S01]  /*1e80*/  UMOV UR15, UR7 ;  /* 0x00000007000f7c82 */ /* 0x000fe20008000000 */
[----:B------:R-:W-:Y:S01]  /*1e90*/  IMAD.WIDE.U32 R4, R10, c[0x0][0x370], R4 ;  /* 0x0000dc000a047a25 */ /* 0x000fe200078e0004 */
[----:B------:R-:W-:Y:S02]  /*1ea0*/  UIADD3 UR6, UR6, -UR17, URZ ;  /* 0x8000001106067290 */ /* 0x000fe4000fffe03f */
[C---:B------:R-:W-:Y:S02]  /*1eb0*/  IADD3 R11, P1, R6.reuse, UR21, RZ ;  /* 0x00000015060b7c10 */ /* 0x040fe4000ff3e0ff */
[----:B------:R-:W-:Y:S01]  /*1ec0*/  IADD3 R5, R5, UR10, RZ ;  /* 0x0000000a05057c10 */ /* 0x000fe2000fffe0ff */
[----:B------:R-:W-:Y:S01]  /*1ed0*/  USHF.R.S32.HI UR17, URZ, 0x1f, UR6 ;  /* 0x0000001f3f117899 */ /* 0x000fe20008011406 */
[----:B------:R-:W-:Y:S01]  /*1ee0*/  LEA.HI.X.SX32 R10, R6, UR20, 0x1, P1 ;  /* 0x00000014060a7c11 */ /* 0x000fe200088f0eff */
[----:B------:R-:W-:Y:S01]  /*1ef0*/  IMAD.U32 R6, RZ, RZ, UR41 ;  /* 0x00000029ff067e24 */ /* 0x000fe2000f8e00ff */
[----:B------:R-:W-:Y:S01]  /*1f00*/  LEA R12, P1, R11, c[0x0][0x350], 0x2 ;  /* 0x0000d4000b0c7a11 */ /* 0x000fe200078210ff */
[----:B------:R-:W-:-:S02]  /*1f10*/  ULEA.HI UR17, UR17, UR6, URZ, 0x6 ;  /* 0x0000000611117291 */ /* 0x000fc4000f8f303f */
[----:B------:R-:W-:Y:S01]  /*1f20*/  IMAD.WIDE.U32 R4, R6, c[0x0][0x378], R4 ;  /* 0x0000de0006047a25 */ /* 0x000fe200078e0004 */
[----:B------:R-:W-:Y:S01]  /*1f30*/  LEA.HI.X R13, R11, c[0x0][0x354], R10, 0x2, P1 ;  /* 0x0000d5000b0d7a11 */ /* 0x000fe200008f140a */
[----:B------:R-:W-:Y:S02]  /*1f40*/  USHF.R.S32.HI UR17, URZ, 0x6, UR17 ;  /* 0x000000063f117899 */ /* 0x000fe40008011411 */
[----:B------:R-:W-:Y:S01]  /*1f50*/  IMAD.MOV.U32 R6, RZ, RZ, R4 ;  /* 0x000000ffff067224 */ /* 0x000fe200078e0004 */
[----:B------:R-:W-:Y:S01]  /*1f60*/  IADD3 R7, R5, UR13, RZ ;  /* 0x0000000d05077c10 */ /* 0x000fe2000fffe0ff */
[----:B------:R-:W-:Y:S01]  /*1f70*/  IMAD.U32 R5, RZ, RZ, UR41 ;  /* 0x00000029ff057e24 */ /* 0x000fe2000f8e00ff */
[----:B------:R-:W-:Y:S01]  /*1f80*/  UISETP.LT.AND UP1, UPT, URZ, UR17, UPT ;  /* 0x000000113f00728c */ /* 0x000fe2000bf21270 */
[----:B------:R1:W-:Y:S01]  /*1f90*/  STL.64 [R1+0x30], R12 ;  /* 0x0000300c01007387 */ /* 0x0003e20000100a00 */
[----:B------:R-:W-:Y:S01]  /*1fa0*/  UIMAD.WIDE UR6, UR11, UR33, UR30 ;  /* 0x000000210b0672a5 */ /* 0x000fe2000f8e021e */
[----:B------:R-:W-:Y:S01]  /*1fb0*/  IMAD.WIDE.U32 R8, R5, c[0x0][0x1a8], R8 ;  /* 0x00006a0005087a25 */ /* 0x000fe200078e0008 */
[----:B------:R-:W-:-:S03]  /*1fc0*/  USEL UR17, URZ, UR17, !UP1 ;  /* 0x000000113f117287 */ /* 0x000fc6000c800000 */
[----:B------:R-:W-:Y:S01]  /*1fd0*/  IMAD R5, R23, c[0x0][0x370], RZ ;  /* 0x0000dc0017057a24 */ /* 0x000fe200078e02ff */
[----:B------:R-:W-:Y:S01]  /*1fe0*/  IADD3 R20, R9, UR19, RZ ;  /* 0x0000001309147c10 */ /* 0x000fe2000fffe0ff */
[C---:B------:R-:W-:Y:S01]  /*1ff0*/  IMAD.WIDE.U32 R6, R27.reuse, c[0x0][0x370], R6 ;  /* 0x0000dc001b067a25 */ /* 0x040fe200078e0006 */
[----:B------:R-:W-:Y:S01]  /*2000*/  LEA R30, P3, R8, c[0x0][0x160], 0x1 ;  /* 0x00005800081e7a11 */ /* 0x000fe200078608ff */
[----:B------:R-:W-:Y:S02]  /*2010*/  UISETP.GT.AND UP1, UPT, UR28, UR17, UPT ;  /* 0x000000111c00728c */ /* 0x000fe4000bf24270 */
        /* <DEDUP_REMOVED lines=8> */
[----:B------:R-:W-:Y:S05]  /*20a0*/  @P1 BRA `(.L_x_611) ;  /* 0x000008e000001947 */ /* 0x000fea0003800000 */
        /* <DEDUP_REMOVED lines=18> */
.L_x_612:
        /* <DEDUP_REMOVED lines=16> */
[----:B------:R-:W-:-:S03]  /*22d0*/  UIADD3 UR11, UR7, UR9, URZ ;  /* 0x00000009070b7290 */ /* 0x000fc6000fffe03f */
[----:B------:R-:W-:Y:S02]  /*22e0*/  UMOV UR9, UR6 ;  /* 0x0000000600097c82 */ /* 0x000fe40008000000 */
.L_x_613:
[----:B-1----:R1:W5:Y:S01]  /*22f0*/  LDL R13, [R1+0x6c] ;  /* 0x00006c00010d7983 */ /* 0x0023620000100800 */
[----:B------:R-:W-:-:S03]  /*2300*/  ULDC.64 UR6, c[0x0][0x3a0] ;  /* 0x0000e80000067ab9 */ /* 0x000fc60000000a00 */
[----:B------:R1:W5:Y:S01]  /*2310*/  LDL R12, [R1+0x70] ;  /* 0x00007000010c7983 */ /* 0x0003620000100800 */
[----:B------:R-:W-:Y:S01]  /*2320*/  IMAD.U32 R4, RZ, RZ, UR38 ;  /* 0x00000026ff047e24 */ /* 0x000fe2000f8e00ff */
[----:B------:R-:W-:Y:S01]  /*2330*/  UIMAD UR6, UR18, UR6, URZ ;  /* 0x00000006120672a4 */ /* 0x000fe2000f8e023f */
[----:B------:R-:W-:Y:S01]  /*2340*/  BSSY B0, `(.L_x_614) ;  /* 0x000001e000007945 */ /* 0x000fe20003800000 */
[----:B------:R-:W-:Y:S01]  /*2350*/  UIMAD UR8, UR35, -0x40, UR8 ;  /* 0xffffffc0230878a4 */ /* 0x000fe2000f8e0208 */
[----:B------:R-:W-:Y:S01]  /*2360*/  IMAD.WIDE.U32 R4, R4, c[0x0][0x3a0], R28 ;  /* 0x0000e80004047a25 */ /* 0x000fe200078e001c */
[----:B------:R-:W-:Y:S02]  /*2370*/  UIMAD UR6, UR38, UR7, UR6 ;  /* 0x00000007260672a4 */ /* 0x000fe4000f8e0206 */
[----:B------:R-:W-:Y:S02]  /*2380*/  USHF.R.S32.HI UR10, URZ, 0x1f, UR41 ;  /* 0x0000001f3f0a7899 */ /* 0x000fe40008011429 */
[----:B------:R-:W-:-:S02]  /*2390*/  IADD3 R6, P0, R4, UR14, RZ ;  /* 0x0000000e04067c10 */ /* 0x000fc4000ff1e0ff */
[----:B------:R-:W-:Y:S01]  /*23a0*/  MOV R4, UR6 ;  /* 0x0000000600047c02 */ /* 0x000fe20008000f00 */
[----:B------:R-:W-:Y:S01]  /*23b0*/  ULDC.64 UR6, c[0x0][0x3b8] ;  /* 0x0000ee0000067ab9 */ /* 0x000fe20000000a00 */
[----:B------:R-:W-:Y:S01]  /*23c0*/  ISETP.GE.AND P4, PT, R27, UR8, PT ;  /* 0x000000081b007c0c */ /* 0x000fe2000bf86270 */
[----:B------:R-:W-:Y:S01]  /*23d0*/  UIMAD UR6, UR10, UR6, URZ ;  /* 0x000000060a0672a4 */ /* 0x000fe2000f8e023f */
[----:B------:R-:W-:Y:S01]  /*23e0*/  IADD3.X R7, R5, UR15, R4, P0, !PT ;  /* 0x0000000f05077c10 */ /* 0x000fe200087fe404 */
[----:B------:R-:W-:Y:S02]  /*23f0*/  IMAD.U32 R4, RZ, RZ, UR41 ;  /* 0x00000029ff047e24 */ /* 0x000fe4000f8e00ff */
[----:B------:R-:W-:Y:S02]  /*2400*/  UIMAD UR6, UR41, UR7, UR6 ;  /* 0x00000007290672a4 */ /* 0x000fe4000f8e0206 */
        /* <DEDUP_REMOVED lines=17> */
.L_x_615:
[----:B-1----:R-:W-:Y:S05]  /*2520*/  BSYNC B0 ;  /* 0x0000000000007941 */ /* 0x002fea0003800000 */
.L_x_614:
        /* <DEDUP_REMOVED lines=19> */
.L_x_617:
[----:B------:R-:W-:Y:S05]  /*2660*/  BSYNC B0 ;  /* 0x0000000000007941 */ /* 0x000fea0003800000 */
.L_x_616:
[----:B------:R-:W-:Y:S01]  /*2670*/  ULDC.64 UR6, c[0x0][0x3a8] ;  /* 0x0000ea0000067ab9 */ /* 0x000fe20000000a00 */
[----:B-1----:R-:W-:Y:S01]  /*2680*/  IMAD.U32 R4, RZ, RZ, UR38 ;  /* 0x00000026ff047e24 */ /* 0x002fe2000f8e00ff */
[----:B------:R-:W-:Y:S01]  /*2690*/  UIMAD UR6, UR18, UR6, URZ ;  /* 0x00000006120672a4 */ /* 0x000fe2000f8e023f */
[----:B------:R-:W-:Y:S01]  /*26a0*/  BSSY B0, `(.L_x_618) ;  /* 0x000001c000007945 */ /* 0x000fe20003800000 */
[----:B------:R-:W-:Y:S01]  /*26b0*/  USHF.R.S32.HI UR8, URZ, 0x1f, UR41 ;  /* 0x0000001f3f087899 */ /* 0x000fe20008011429 */
        /* <DEDUP_REMOVED lines=26> */
.L_x_619:
[----:B------:R-:W-:Y:S05]  /*2860*/  BSYNC B0 ;  /* 0x0000000000007941 */ /* 0x000fea0003800000 */
.L_x_618:
        /* <DEDUP_REMOVED lines=18> */
.L_x_611:
[----:B------:R-:W2:Y:S01]  /*2990*/  LDL R26, [R1+0x2c] ;  /* 0x00002c00011a7983 */ /* 0x000ea20000100800 */
[----:B------:R-:W-:Y:S01]  /*29a0*/  ULDC.64 UR10, c[0x0][0x1a0] ;  /* 0x00006800000a7ab9 */ /* 0x000fe20000000a00 */
[----:B------:R-:W-:Y:S01]  /*29b0*/  MOV R4, UR38 ;  /* 0x0000002600047c02 */ /* 0x000fe20008000f00 */
[----:B------:R-:W-:Y:S01]  /*29c0*/  UIMAD UR10, UR18, UR10, URZ ;  /* 0x0000000a120a72a4 */ /* 0x000fe2000f8e023f */
[----:B------:R-:W-:Y:S03]  /*29d0*/  BSSY B0, `(.L_x_621) ;  /* 0x0000033000007945 */ /* 0x000fe60003800000 */
[----:B------:R-:W-:Y:S01]  /*29e0*/  UIMAD UR10, UR38, UR11, UR10 ;  /* 0x0000000b260a72a4 */ /* 0x000fe2000f8e020a */
[----:B------:R-:W-:-:S05]  /*29f0*/  IMAD.WIDE.U32 R4, R4, c[0x0][0x1a0], R28 ;  /* 0x0000680004047a25 */ /* 0x000fca00078e001c */
[----:B------:R-:W-:Y:S02]  /*2a00*/  IADD3 R10, P0, R4, UR27, RZ ;  /* 0x0000001b040a7c10 */ /* 0x000fe4000ff1e0ff */
[----:B------:R-:W-:Y:S01]  /*2a10*/  MOV R4, UR10 ;  /* 0x0000000a00047c02 */ /* 0x000fe20008000f00 */
[----:B------:R-:W-:-:S03]  /*2a20*/  UIMAD UR10, UR35, -0x40, UR8 ;  /* 0xffffffc0230a78a4 */ /* 0x000fc6000f8e0208 */
[----:B------:R-:W-:Y:S01]  /*2a30*/  IADD3.X R11, R5, UR29, R4, P0, !PT ;  /* 0x0000001d050b7c10 */ /* 0x000fe200087fe404 */
[----:B------:R-:W-:Y:S01]  /*2a40*/  IMAD R4, R22, c[0x0][0x1b8], RZ ;  /* 0x00006e0016047a24 */ /* 0x000fe200078e02ff */
[----:B------:R-:W-:-:S13]  /*2a50*/  PLOP3.LUT P0, PT, PT, PT, UP6, 0x80, 0x0 ;  /* 0x000000000000781c */ /* 0x000fda0003f0f068 */
[----:B------:R-:W-:Y:S01]  /*2a60*/  @P0 BAR.SYNC.DEFER_BLOCKING 0x0 ;  /* 0x0000000000000b1d */ /* 0x000fe20000010000 */
[----:B------:R-:W-:Y:S01]  /*2a70*/  ISETP.GE.AND P6, PT, R27, UR10, PT ;  /* 0x0000000a1b007c0c */ /* 0x000fe2000bfc6270 */
[C---:B------:R-:W-:Y:S02]  /*2a80*/  IMAD R4, R17.reuse, c[0x0][0x1bc], R4 ;  /* 0x00006f0011047a24 */ /* 0x040fe400078e0204 */
[----:B------:R-:W-:-:S05]  /*2a90*/  IMAD.WIDE.U32 R10, R17, c[0x0][0x1b8], R10 ;  /* 0x00006e00110a7a25 */ /* 0x000fca00078e000a */
[----:B------:R-:W-:-:S05]  /*2aa0*/  IADD3 R18, R11, R4, RZ ;  /* 0x000000040b127210 */ /* 0x000fca0007ffe0ff */
[----:B--2---:R2:W-:Y:S04]  /*2ab0*/  @P6 STS.128 [R26+0x12000], RZ ;  /* 0x012000ff1a006388 */ /* 0x0045e80000000c00 */
[----:B------:R2:W-:Y:S04]  /*2ac0*/  @P6 STS.128 [R26+0x14000], RZ ;  /* 0x014000ff1a006388 */ /* 0x0005e80000000c00 */
[----:B------:R2:W-:Y:S01]  /*2ad0*/  @P6 STS.128 [R26+0x16000], RZ ;  /* 0x016000ff1a006388 */ /* 0x0005e20000000c00 */
[----:B------:R-:W-:Y:S05]  /*2ae0*/  @P6 BRA `(.L_x_622) ;  /* 0x0000021000006947 */ /* 0x000fea0003800000 */
[----:B-1----:R-:W3:Y:S04]  /*2af0*/  LDL R13, [R1+0x6c] ;  /* 0x00006c00010d7983 */ /* 0x002ee80000100800 */
        /* <DEDUP_REMOVED lines=32> */
.L_x_622:
[----:B------:R-:W-:Y:S05]  /*2d00*/  BSYNC B0 ;  /* 0x0000000000007941 */ /* 0x000fea0003800000 */
.L_x_621:
        /* <DEDUP_REMOVED lines=42> */
.L_x_624:
[----:B------:R-:W-:Y:S05]  /*2fb0*/  BSYNC B0 ;  /* 0x0000000000007941 */ /* 0x000fea0003800000 */
.L_x_623:
        /* <DEDUP_REMOVED lines=29> */
.L_x_626:
[----:B------:R-:W-:Y:S05]  /*3190*/  BSYNC B0 ;  /* 0x0000000000007941 */ /* 0x000fea0003800000 */
.L_x_625:
        /* <DEDUP_REMOVED lines=40> */
.L_x_628:
[----:B------:R-:W-:Y:S05]  /*3420*/  BSYNC B0 ;  /* 0x0000000000007941 */ /* 0x000fea0003800000 */
.L_x_627:
        /* <DEDUP_REMOVED lines=26> */
.L_x_630:
[----:B------:R-:W-:Y:S05]  /*35d0*/  BSYNC B0 ;  /* 0x0000000000007941 */ /* 0x000fea0003800000 */
.L_x_629:
        /* <DEDUP_REMOVED lines=38> */
.L_x_632:
[----:B------:R-:W-:Y:S05]  /*3840*/  BSYNC B0 ;  /* 0x0000000000007941 */ /* 0x000fea0003800000 */
.L_x_631:
[----:B------:R-:W5:Y:S01]  /*3850*/  LDL R5, [R1+0x50] ;  /* 0x0000500001057983 */ /* 0x000f620000100800 */
[----:B-1----:R-:W-:Y:S01]  /*3860*/  MOV R6, 0x7f800000 ;  /* 0x7f80000000067802 */ /* 0x002fe20000000f00 */
[----:B------:R-:W-:Y:S01]  /*3870*/  IMAD.MOV.U32 R7, RZ, RZ, 0x7f800000 ;  /* 0x7f800000ff077424 */ /* 0x000fe200078e00ff */
[----:B------:R-:W-:Y:S02]  /*3880*/  ULDC.64 UR12, c[0x0][0x198] ;  /* 0x00006600000c7ab9 */ /* 0x000fe40000000a00 */
[----:B------:R-:W-:Y:S01]  /*3890*/  UIMAD UR11, UR18, UR12, URZ ;  /* 0x0000000c120b72a4 */ /* 0x000fe2000f8e023f */
[C---:B-----5:R-:W-:Y:S02]  /*38a0*/  IADD3 R4, R5.reuse, 0x8, RZ ;  /* 0x0000000805047810 */ /* 0x060fe40007ffe0ff */
[----:B------:R-:W-:Y:S02]  /*38b0*/  ISETP.GE.AND P1, PT, R5, UR10, PT ;  /* 0x0000000a05007c0c */ /* 0x000fe4000bf26270 */
[----:B------:R-:W-:Y:S01]  /*38c0*/  ISETP.GE.AND P0, PT, R4, UR10, PT ;  /* 0x0000000a04007c0c */ /* 0x000fe2000bf06270 */
[----:B------:R-:W-:Y:S01]  /*38d0*/  IMAD.MOV.U32 R4, RZ, RZ, 0x4 ;  /* 0x00000004ff047424 */ /* 0x000fe200078e00ff */
[----:B------:R-:W-:Y:S01]  /*38e0*/  @P6 STS.128 [R26+0xc000], RZ ;  /* 0x00c000ff1a006388 */ /* 0x000fe20000000c00 */
[----:B------:R-:W-:-:S02]  /*38f0*/  UIMAD UR10, UR38, UR13, UR11 ;  /* 0x0000000d260a72a4 */ /* 0x000fc4000f8e020b */
[----:B------:R-:W-:-:S06]  /*3900*/  IMAD.WIDE R4, R5, R4, UR6 ;  /* 0x0000000605047e25 */ /* 0x000fcc000f8e0204 */
[----:B------:R1:W5:Y:S04]  /*3910*/  @!P1 LDG.E R7, [R4.64] ;  /* 0x0000000404079981 */ /* 0x000368000c1e1900 */
[----:B--2---:R1:W2:Y:S01]  /*3920*/  @!P0 LDG.E R6, [R4.64+0x20] ;  /* 0x0000200404068981 */ /* 0x0042a2000c1e1900 */
[----:B------:R-:W-:Y:S03]  /*3930*/  BSSY B0, `(.L_x_633) ;  /* 0x0000030000007945 */ /* 0x000fe60003800000 */
[----:B------:R-:W-:Y:S04]  /*3940*/  @P6 STS.128 [R26+0xe000], RZ ;  /* 0x00e000ff1a006388 */ /* 0x000fe80000000c00 */
[----:B------:R-:W-:Y:S01]  /*3950*/  @P6 STS.128 [R26+0x10000], RZ ;  /* 0x010000ff1a006388 */ /* 0x000fe20000000c00 */
[----:B-1----:R-:W-:-:S04]  /*3960*/  IMAD.U32 R4, RZ, RZ, UR38 ;  /* 0x00000026ff047e24 */ /* 0x002fc8000f8e00ff */
[----:B------:R-:W-:Y:S01]  /*3970*/  IMAD.WIDE.U32 R4, R4, c[0x0][0x198], R28 ;  /* 0x0000660004047a25 */ /* 0x000fe200078e001c */
[----:B--2---:R1:W-:Y:S04]  /*3980*/  STL [R1+0x68], R6 ;  /* 0x0000680601007387 */ /* 0x0043e80000100800 */
[----:B-----5:R2:W-:Y:S01]  /*3990*/  STL [R1+0x64], R7 ;  /* 0x0000640701007387 */ /* 0x0205e20000100800 */
[----:B-1----:R-:W-:Y:S02]  /*39a0*/  IADD3 R6, P0, R4, UR23, RZ ;  /* 0x0000001704067c10 */ /* 0x002fe4000ff1e0ff */
[----:B------:R-:W-:-:S04]  /*39b0*/  MOV R4, UR10 ;  /* 0x0000000a00047c02 */ /* 0x000fc80008000f00 */
        /* <DEDUP_REMOVED lines=39> */
.L_x_634:
[----:B------:R-:W-:Y:S05]  /*3c30*/  BSYNC B0 ;  /* 0x0000000000007941 */ /* 0x000fea0003800000 */
.L_x_633:
        /* <DEDUP_REMOVED lines=39> */
.L_x_636:
[----:B------:R-:W-:Y:S05]  /*3eb0*/  BSYNC B0 ;  /* 0x0000000000007941 */ /* 0x000fea0003800000 */
.L_x_635:
[----:B------:R-:W0:Y:S01]  /*3ec0*/  LDGDEPBAR ;  /* 0x00000000000079af */ /* 0x000e220000000000 */
[----:B-1----:R-:W-:Y:S02]  /*3ed0*/  IMAD.MOV.U32 R8, RZ, RZ, c[0x0][0x308] ;  /* 0x0000c200ff087624 */ /* 0x002fe400078e00ff */
[----:B------:R-:W-:Y:S01]  /*3ee0*/  IMAD.MOV.U32 R9, RZ, RZ, c[0x0][0x30c] ;  /* 0x0000c300ff097624 */ /* 0x000fe200078e00ff */
[----:B------:R-:W-:-:S04]  /*3ef0*/  DEPBAR.LE SB0, 0x1 ;  /* 0x000080400000791a */ /* 0x000fc80000000000 */
[----:B------:R-:W-:Y:S06]  /*3f00*/  BAR.SYNC.DEFER_BLOCKING 0x0 ;  /* 0x0000000000007b1d */ /* 0x000fec0000010000 */
[----:B------:R1:W5:Y:S01]  /*3f10*/  LDG.E.64 R4, [R8.64+0x8] ;  /* 0x0000080408047981 */ /* 0x000362000c1e1b00 */
[----:B------:R-:W-:Y:S01]  /*3f20*/  LEA.HI R6, R25, R24, RZ, 0x3 ;  /* 0x0000001819067211 */ /* 0x000fe200078f18ff */
[----:B------:R-:W-:Y:S02]  /*3f30*/  IMAD.MOV.U32 R240, RZ, RZ, 0x20 ;  /* 0x00000020fff07424 */ /* 0x000fe400078e00ff */
[----:B------:R2:W3:Y:S04]  /*3f40*/  LDSM.16.M88.4 R164, [R252+0x12000] ;  /* 0x01200000fca4783b */ /* 0x0004e80000000200 */
[----:B------:R2:W4:Y:S04]  /*3f50*/  LDSM.16.M88.4 R168, [R252+0x12800] ;  /* 0x01280000fca8783b */ /* 0x0005280000000200 */
[----:B------:R2:W2:Y:S04]  /*3f60*/  LDSM.16.M88.4 R196, [R252+0x14000] ;  /* 0x01400000fcc4783b */ /* 0x0004a80000000200 */
[----:B------:R2:W2:Y:S04]  /*3f70*/  LDSM.16.M88.4 R200, [R252+0x14800] ;  /* 0x01480000fcc8783b */ /* 0x0004a80000000200 */
[----:B------:R2:W2:Y:S04]  /*3f80*/  LDSM.16.M88.4 R228, [R252+0x16000] ;  /* 0x01600000fce4783b */ /* 0x0004a80000000200 */
[----:B------:R2:W2:Y:S04]  /*3f90*/  LDSM.16.M88.4 R232, [R252+0x16800] ;  /* 0x01680000fce8783b */ /* 0x0004a80000000200 */
[----:B-1----:R-:W2:Y:S01]  /*3fa0*/  LDG.E.64 R8, [R8.64] ;  /* 0x0000000408087981 */ /* 0x002ea2000c1e1b00 */
[----:B------:R-:W-:-:S02]  /*3fb0*/  LOP3.LUT R6, R6, 0xfffffff8, RZ, 0xc0, !PT ;  /* 0xfffffff806067812 */ /* 0x000fc400078ec0ff */
[----:B------:R-:W-:-:S03]  /*3fc0*/  SHF.R.S32.HI R7, RZ, 0x1f, R21 ;  /* 0x0000001fff077819 */ /* 0x000fc60000011415 */
[----:B------:R-:W-:-:S05]  /*3fd0*/  IMAD.IADD R6, R24, 0x1, -R6 ;  /* 0x0000000118067824 */ /* 0x000fca00078e0a06 */
[----:B------:R-:W-:Y:S02]  /*3fe0*/  LOP3.LUT P0, RZ, R6, 0x2, RZ, 0xc0, !PT ;  /* 0x0000000206ff7812 */ /* 0x000fe4000780c0ff */
[----:B-----5:R-:W-:Y:S01]  /*3ff0*/  IADD3 R10, P2, P1, R4, UR45, R21 ;  /* 0x0000002d040a7c10 */ /* 0x020fe2000f95e015 */
[----:B--2---:R1:W2:Y:S04]  /*4000*/  R2UR UR20, R8 ;  /* 0x00000000081473c2 */ /* 0x0042a800000e0000 */
[----:B------:R2:W-:Y:S01]  /*4010*/  STL [R1+0x7c], R10 ;  /* 0x00007c0a01007387 */ /* 0x0005e20000100800 */
[----:B------:R-:W-:Y:S02]  /*4020*/  SEL R240, R240, 0xffffffe0, !P0 ;  /* 0xffffffe0f0f07807 */ /* 0x000fe40004000000 */
[----:B------:R-:W-:Y:S01]  /*4030*/  IADD3.X R4, R5, UR53, R7, P2, P1 ;  /* 0x0000003505047c10 */ /* 0x000fe200097e2407 */
[----:B------:R-:W5:Y:S04]  /*4040*/  LDL R6, [R1] ;  /* 0x0000000001067983 */ /* 0x000f680000100800 */
[----:B-1----:R-:W3:Y:S01]  /*4050*/  LDL R8, [R1+0x4] ;  /* 0x0000040001087983 */ /* 0x002ee20000100800 */
[----:B------:R-:W-:-:S05]  /*4060*/  IMAD.IADD R240, R240, 0x1, R252 ;  /* 0x00000001f0f07824 */ /* 0x000fca00078e02fc */
[----:B------:R1:W1:Y:S04]  /*4070*/  LDSM.16.M88.4 R172, [R240+0x12000] ;  /* 0x01200000f0ac783b */ /* 0x0002680000000200 */
[----:B------:R1:W1:Y:S04]  /*4080*/  LDSM.16.M88.4 R176, [R240+0x12800] ;  /* 0x01280000f0b0783b */ /* 0x0002680000000200 */
[----:B------:R1:W1:Y:S04]  /*4090*/  LDSM.16.M88.4 R204, [R240+0x14000] ;  /* 0x01400000f0cc783b */ /* 0x0002680000000200 */
[----:B------:R1:W1:Y:S04]  /*40a0*/  LDSM.16.M88.4 R208, [R240+0x14800] ;  /* 0x01480000f0d0783b */ /* 0x0002680000000200 */
[----:B------:R1:W1:Y:S04]  /*40b0*/  LDSM.16.M88.4 R236, [R240+0x16000] ;  /* 0x01600000f0ec783b */ /* 0x0002680000000200 */
[----:B------:R-:W1:Y:S01]  /*40c0*/  LDSM.16.M88.4 R240, [R240+0x16800] ;  /* 0x01680000f0f0783b */ /* 0x000e620000000200 */
[----:B------:R-:W1:Y:S03]  /*40d0*/  R2UR UR19, R9 ;  /* 0x00000000091373c2 */ /* 0x000e6600000e0000 */
[----:B------:R1:W-:Y:S01]  /*40e0*/  STL [R1+0x80], R4 ;  /* 0x0000800401007387 */ /* 0x0003e20000100800 */
[----:B------:R-:W-:Y:S01]  /*40f0*/  UIADD3 UR18, UR38, UR14, URZ ;  /* 0x0000000e26127290 */ /* 0x000fe2000fffe03f */
[----:B------:R-:W-:Y:S01]  /*4100*/  CS2R R142, SRZ ;  /* 0x00000000008e7805 */ /* 0x000fe2000001ff00 */
[----:B------:R-:W-:Y:S01]  /*4110*/  CS2R R140, SRZ ;  /* 0x00000000008c7805 */ /* 0x000fe2000001ff00 */
[----:B------:R-:W-:Y:S01]  /*4120*/  CS2R R146, SRZ ;  /* 0x0000000000927805 */ /* 0x000fe2000001ff00 */
        /* <DEDUP_REMOVED lines=42> */
[----:B---34-:R-:W-:Y:S01]  /*43d0*/  CS2R R26, SRZ ;  /* 0x00000000001a7805 */ /* 0x018fe2000001ff00 */
[----:B------:R-:W-:Y:S01]  /*43e0*/  CS2R R24, SRZ ;  /* 0x0000000000187805 */ /* 0x000fe2000001ff00 */
[----:B------:R-:W-:Y:S01]  /*43f0*/  CS2R R22, SRZ ;  /* 0x0000000000167805 */ /* 0x000fe2000001ff00 */
[----:B------:R-:W-:Y:S01]  /*4400*/  CS2R R20, SRZ ;  /* 0x0000000000147805 */ /* 0x000fe2000001ff00 */
[----:B------:R-:W-:-:S02]  /*4410*/  ULDC UR10, c[0x0][0x2e8] ;  /* 0x0000ba00000a7ab9 */ /* 0x000fc40000000800 */
[----:B------:R-:W-:Y:S02]  /*4420*/  UIADD3 UR21, UR21, -UR10, URZ ;  /* 0x8000000a15157290 */ /* 0x000fe4000fffe03f */
[----:B------:R-:W-:Y:S02]  /*4430*/  UIADD3 UR34, UR38, 0x40, URZ ;  /* 0x0000004026227890 */ /* 0x000fe4000fffe03f */
[----:B--2---:R-:W-:Y:S02]  /*4440*/  UIADD3 UR33, UR20, -0x61c88647, URZ ;  /* 0x9e3779b914217890 */ /* 0x004fe4000fffe03f */
[----:B-1----:R-:W-:Y:S02]  /*4450*/  UIADD3 UR32, UR19, -0x4498517b, URZ ;  /* 0xbb67ae8513207890 */ /* 0x002fe4000fffe03f */
[----:B------:R-:W-:Y:S02]  /*4460*/  UIADD3 UR31, UR20, 0x3c6ef372, URZ ;  /* 0x3c6ef372141f7890 */ /* 0x000fe4000fffe03f */
[----:B------:R-:W-:-:S02]  /*4470*/  UIADD3 UR30, UR19, 0x76cf5d0a, URZ ;  /* 0x76cf5d0a131e7890 */ /* 0x000fc4000fffe03f */
[----:B------:R-:W-:Y:S02]  /*4480*/  UIADD3 UR29, UR20, -0x255992d5, URZ ;  /* 0xdaa66d2b141d7890 */ /* 0x000fe4000fffe03f */
[----:B------:R-:W-:Y:S02]  /*4490*/  UIADD3 UR28, UR19, 0x32370b8f, URZ ;  /* 0x32370b8f131c7890 */ /* 0x000fe4000fffe03f */
[----:B------:R-:W-:Y:S02]  /*44a0*/  UIADD3 UR27, UR20, 0x78dde6e4, URZ ;  /* 0x78dde6e4141b7890 */ /* 0x000fe4000fffe03f */
[----:B------:R-:W-:Y:S02]  /*44b0*/  UIADD3 UR26, UR19, -0x126145ec, URZ ;  /* 0xed9eba14131a7890 */ /* 0x000fe4000fffe03f */
[----:B------:R-:W-:Y:S02]  /*44c0*/  UIADD3 UR25, UR20, 0x1715609d, URZ ;  /* 0x1715609d14197890 */ /* 0x000fe4000fffe03f */
[----:B------:R-:W-:-:S02]  /*44d0*/  UIADD3 UR24, UR19, -0x56f99767, URZ ;  /* 0xa906689913187890 */ /* 0x000fc4000fffe03f */
[----:B------:R-:W-:Y:S02]  /*44e0*/  UIADD3 UR23, UR20, -0x4ab325aa, URZ ;  /* 0xb54cda5614177890 */ /* 0x000fe4000fffe03f */
[----:B------:R-:W-:Y:S02]  /*44f0*/  UIADD3 UR22, UR19, 0x646e171e, URZ ;  /* 0x646e171e13167890 */ /* 0x000fe4000fffe03f */
[----:B------:R-:W-:Y:S01]  /*4500*/  ULDC UR12, c[0x0][0x2e4] ;  /* 0x0000b900000c7ab9 */ /* 0x000fe20000000800 */
[----:B-----5:R1:W2:Y:S04]  /*4510*/  LDSM.16.M88.4 R156, [R6+0x12000] ;  /* 0x01200000069c783b */ /* 0x0202a80000000200 */
[----:B------:R1:W3:Y:S04]  /*4520*/  LDSM.16.M88.4 R160, [R6+0x12800] ;  /* 0x0128000006a0783b */ /* 0x0002e80000000200 */
[----:B------:R1:W4:Y:S04]  /*4530*/  LDSM.16.M88.4 R188, [R6+0x14000] ;  /* 0x0140000006bc783b */ /* 0x0003280000000200 */
        /* <DEDUP_REMOVED lines=8> */
[----:B--23--:R1:W1:Y:S02]  /*45c0*/  LDSM.16.M88.4 R224, [R6+0x16800] ;  /* 0x0168000006e0783b */ /* 0x00c2640000000200 */
.L_x_641:
[----:B------:R-:W2:Y:S01]  /*45d0*/  LDL R79, [R1+0x4] ;  /* 0x00000400014f7983 */ /* 0x000ea20000100800 */
[----:B------:R-:W-:Y:S02]  /*45e0*/  USHF.L.U32 UR11, UR9, 0x6, URZ ;  /* 0x00000006090b7899 */ /* 0x000fe4000800063f */
[----:B------:R-:W-:Y:S01]  /*45f0*/  ULDC UR10, c[0x0][0x2e4] ;  /* 0x0000b900000a7ab9 */ /* 0x000fe20000000800 */
[----:B------:R-:W3:Y:S01]  /*4600*/  LDL R97, [R1+0x8] ;  /* 0x0000080001617983 */ /* 0x000ee20000100800 */
[----:B------:R-:W-:Y:S03]  /*4610*/  UISETP.GE.AND UP0, UPT, UR11, UR21, UPT ;  /* 0x000000150b00728c */ /* 0x000fe6000bf06270 */
[----:B----4-:R-:W4:Y:S04]  /*4620*/  LDL R78, [R1] ;  /* 0x00000000014e7983 */ /* 0x010f280000100800 */
[----:B------:R-:W4:Y:S04]  /*4630*/  LDL R96, [R1+0xc] ;  /* 0x00000c0001607983 */ /* 0x000f280000100800 */
[----:B------:R-:W4:Y:S04]  /*4640*/  LDL R95, [R1+0x18] ;  /* 0x00001800015f7983 */ /* 0x000f280000100800 */
[----:B------:R-:W0:Y:S04]  /*4650*/  LDGDEPBAR ;  /* 0x00000000000079af */ /* 0x000e280000000000 */
[----:B------:R-:W4:Y:S04]  /*4660*/  LDL R77, [R1+0x10] ;  /* 0x00001000014d7983 */ /* 0x000f280000100800 */
[----:B------:R-:W4:Y:S04]  /*4670*/  LDL R94, [R1+0x14] ;  /* 0x00001400015e7983 */ /* 0x000f280000100800 */
[----:B------:R-:W4:Y:S01]  /*4680*/  LDL R76, [R1+0x50] ;  /* 0x00005000014c7983 */ /* 0x000f220000100800 */
[----:B------:R-:W-:Y:S04]  /*4690*/  DEPBAR.LE SB0, 0x0 ;  /* 0x000080000000791a */ /* 0x000fe80000000000 */
[----:B------:R-:W-:Y:S06]  /*46a0*/  BAR.SYNC.DEFER_BLOCKING 0x0 ;  /* 0x0000000000007b1d */ /* 0x000fec0000010000 */
[----:B-12---:R-:W-:Y:S04]  /*46b0*/  LDSM.16.M88.4 R8, [R79+0xc000] ;  /* 0x00c000004f08783b */ /* 0x006fe80000000200 */
[----:B---3--:R-:W1:Y:S04]  /*46c0*/  LDSM.16.M88.4 R16, [R97] ;  /* 0x000000006110783b */ /* 0x008e680000000200 */
[----:B------:R-:W2:Y:S04]  /*46d0*/  LDSM.16.M88.4 R68, [R79+0xc800] ;  /* 0x00c800004f44783b */ /* 0x000ea80000000200 */
[----:B----4-:R-:W-:Y:S01]  /*46e0*/  LDSM.16.M88.4 R72, [R96] ;  /* 0x000000006048783b */ /* 0x010fe20000000200 */
[C---:B-1----:R-:W-:Y:S08]  /*46f0*/  HMMA.16816.F32 R4, R16.reuse, R8, RZ ;  /* 0x000000081004723c */ /* 0x042ff000000018ff */
[C---:B------:R-:W-:Y:S08]  /*4700*/  HMMA.16816.F32 R8, R16.reuse, R10, RZ ;  /* 0x0000000a1008723c */ /* 0x040ff000000018ff */
[C---:B--2---:R-:W-:Y:S08]  /*4710*/  HMMA.16816.F32 R12, R16.reuse, R68, RZ ;  /* 0x00000044100c723c */ /* 0x044ff000000018ff */
        /* <DEDUP_REMOVED lines=76> */
[----:B------:R-:W-:Y:S01]  /*4be0*/  IMAD.U32 R72, RZ, RZ, UR16 ;  /* 0x00000010ff487e24 */ /* 0x000fe2000f8e00ff */
[----:B------:R-:W-:Y:S01]  /*4bf0*/  HMMA.16816.F32 R16, R68, R74, R16 ;  /* 0x0000004a4410723c */ /* 0x000fe20000001810 */
[----:B------:R-:W-:Y:S06]  /*4c00*/  IMAD.U32 R73, RZ, RZ, UR15 ;  /* 0x0000000fff497e24 */ /* 0x000fec000f8e00ff */
[C---:B------:R-:W-:Y:S05]  /*4c10*/  LEA R68, P0, R76.reuse, R72, 0x2 ;  /* 0x000000484c447211 */ /* 0x040fea00078010ff */
[----:B------:R-:W-:Y:S02]  /*4c20*/  LEA.HI.X.SX32 R69, R76, R73, 0x2, P0 ;  /* 0x000000494c457211 */ /* 0x000fe400000f16ff */
[----:B------:R-:W-:Y:S03]  /*4c30*/  PLOP3.LUT P0, PT, PT, PT, UP0, 0x80, 0x0 ;  /* 0x000000000000781c */ /* 0x000fe60003f0f008 */
[----:B-----5:R1:W5:Y:S04]  /*4c40*/  LDG.E R73, [R68.64] ;  /* 0x0000000444497981 */ /* 0x020368000c1e1900 */
[----:B------:R1:W5:Y:S06]  /*4c50*/  LDG.E R72, [R68.64+0x20] ;  /* 0x0000200444487981 */ /* 0x00036c000c1e1900 */
        /* <DEDUP_REMOVED lines=10> */
.L_x_637:
[----:B------:R-:W-:Y:S01]  /*4d00*/  IADD3 R80, R76, UR11, RZ ;  /* 0x0000000b4c507c10 */ /* 0x000fe2000fffe0ff */
[----:B-1----:R-:W2:Y:S01]  /*4d10*/  LDL R69, [R1+0x88] ;  /* 0x0000880001457983 */ /* 0x002ea20000100800 */
[----:B------:R-:W-:Y:S01]  /*4d20*/  UIADD3 UR11, UR8, 0x1, -UR14 ;  /* 0x00000001080b7890 */ /* 0x000fe2000fffe80e */
[----:B------:R-:W-:Y:S01]  /*4d30*/  IMAD.U32 R68, RZ, RZ, UR35 ;  /* 0x00000023ff447e24 */ /* 0x000fe2000f8e00ff */
[----:B------:R-:W-:Y:S01]  /*4d40*/  UIADD3 UR12, -UR10, UR8, -UR14 ;  /* 0x000000080a0c7290 */ /* 0x000fe2000fffe90e */
[----:B------:R-:W1:Y:S01]  /*4d50*/  S2R R71, SR_TID.X ;  /* 0x0000000000477919 */ /* 0x000e620000002100 */
[----:B------:R-:W-:Y:S04]  /*4d60*/  UIADD3 UR11, UR11, UR44, URZ ;  /* 0x0000002c0b0b7290 */ /* 0x000fe8000fffe03f */
[C---:B------:R-:W-:Y:S04]  /*4d70*/  IADD3 R70, R80.reuse, UR12, RZ ;  /* 0x0000000c50467c10 */ /* 0x040fe8000fffe0ff */
[----:B------:R-:W-:Y:S01]  /*4d80*/  IMNMX R70, RZ, R70, !PT ;  /* 0x00000046ff467217 */ /* 0x000fe20007800200 */
[----:B-1----:R-:W-:Y:S05]  /*4d90*/  IMAD.SHL.U32 R71, R71, 0x2, RZ ;  /* 0x0000000247477824 */ /* 0x002fea00078e00ff */
[----:B--2---:R-:W-:Y:S02]  /*4da0*/  LOP3.LUT R71, R69, 0x6, R71, 0xf8, !PT ;  /* 0x0000000645477812 */ /* 0x004fe400078ef847 */
[C---:B------:R-:W-:Y:S02]  /*4db0*/  IADD3 R69, R80.reuse, UR11, RZ ;  /* 0x0000000b50457c10 */ /* 0x040fe4000fffe0ff */
[----:B------:R-:W-:Y:S01]  /*4dc0*/  IADD3 R80, R80, 0x8, RZ ;  /* 0x0000000850507810 */ /* 0x000fe20007ffe0ff */
[----:B------:R-:W-:Y:S01]  /*4dd0*/  IMAD R68, R68, 0x40, R71 ;  /* 0x0000004044447824 */ /* 0x000fe200078e0247 */
[----:B------:R-:W-:Y:S04]  /*4de0*/  IMNMX R69, R69, UR8, PT ;  /* 0x0000000845457c17 */ /* 0x000fe8000b800200 */
[CC--:B------:R-:W-:Y:S02]  /*4df0*/  ISETP.GE.AND P1, PT, R68.reuse, R70.reuse, PT ;  /* 0x000000464400720c */ /* 0x0c0fe40003f26270 */
[C---:B------:R-:W-:Y:S02]  /*4e00*/  IADD3 R79, R68.reuse, 0x1, RZ ;  /* 0x00000001444f7810 */ /* 0x040fe40007ffe0ff */
[C---:B------:R-:W-:Y:S02]  /*4e10*/  IADD3 R78, R68.reuse, 0x8, RZ ;  /* 0x00000008444e7810 */ /* 0x040fe40007ffe0ff */
[C---:B------:R-:W-:Y:S02]  /*4e20*/  IADD3 R77, R68.reuse, 0x9, RZ ;  /* 0x00000009444d7810 */ /* 0x040fe40007ffe0ff */
[C---:B------:R-:W-:Y:S02]  /*4e30*/  IADD3 R76, R68.reuse, 0x10, RZ ;  /* 0x00000010444c7810 */ /* 0x040fe40007ffe0ff */
[C---:B------:R-:W-:Y:S02]  /*4e40*/  IADD3 R75, R68.reuse, 0x11, RZ ;  /* 0x00000011444b7810 */ /* 0x040fe40007ffe0ff */
[C---:B------:R-:W-:Y:S02]  /*4e50*/  IADD3 R74, R68.reuse, 0x18, RZ ;  /* 0x00000018444a7810 */ /* 0x040fe40007ffe0ff */
[C---:B------:R-:W-:Y:S02]  /*4e60*/  IADD3 R71, R68.reuse, 0x19, RZ ;  /* 0x0000001944477810 */ /* 0x040fe40007ffe0ff */
[-C--:B------:R-:W-:Y:S02]  /*4e70*/  ISETP.GE.OR P1, PT, R68, R69.reuse, !P1 ;  /* 0x000000454400720c */ /* 0x080fe40004f26670 */
        /* <DEDUP_REMOVED lines=19> */
[----:B------:R-:W-:Y:S02]  /*4fb0*/  P2R R81, PR, RZ, 0x1 ;  /* 0x00000001ff517803 */ /* 0x000fe40000000000 */
[----:B------:R-:W-:Y:S02]  /*4fc0*/  IMNMX R69, R69, UR8, PT ;  /* 0x0000000845457c17 */ /* 0x000fe4000b800200 */
[-C--:B------:R-:W-:Y:S02]  /*4fd0*/  ISETP.GE.AND P0, PT, R68, R70.reuse, PT ;  /* 0x000000464400720c */ /* 0x080fe40003f06270 */
[----:B------:R-:W-:Y:S02]  /*4fe0*/  FSEL R8, R8, -INF , !P6 ;  /* 0xff80000008087808 */ /* 0x000fe40007000000 */
[-C--:B------:R-:W-:Y:S02]  /*4ff0*/  ISETP.GE.OR P0, PT, R68, R69.reuse, !P0 ;  /* 0x000000454400720c */ /* 0x080fe40004706670 */
[-C--:B------:R-:W-:Y:S02]  /*5000*/  ISETP.GE.AND P6, PT, R78, R70.reuse, PT ;  /* 0x000000464e00720c */ /* 0x080fe40003fc6270 */
[----:B------:R-:W-:Y:S02]  /*5010*/  FSEL R6, R6, -INF , !P0 ;  /* 0xff80000006067808 */ /* 0x000fe40004000000 */
[----:B------:R-:W-:Y:S02]  /*5020*/  ISETP.NE.AND P0, PT, R81, RZ, PT ;  /* 0x000000ff5100720c */ /* 0x000fe40003f05270 */
[----:B------:R-:W-:Y:S02]  /*5030*/  FSEL R9, R9, -INF , !P5 ;  /* 0xff80000009097808 */ /* 0x000fe40006800000 */
[----:B------:R-:W-:Y:S02]  /*5040*/  FSEL R5, R5, -INF , !P0 ;  /* 0xff80000005057808 */ /* 0x000fe40004000000 */
[-C--:B------:R-:W-:Y:S02]  /*5050*/  ISETP.GE.AND P0, PT, R79, R70.reuse, PT ;  /* 0x000000464f00720c */ /* 0x080fe40003f06270 */
        /* <DEDUP_REMOVED lines=23> */
.L_x_638:
[----:B------:R-:W2:Y:S01]  /*51d0*/  LDL R69, [R1+0x64] ;  /* 0x0000640001457983 */ /* 0x000ea20000100800 */
[----:B------:R-:W-:Y:S03]  /*51e0*/  UISETP.GT.AND UP1, UPT, UR9, UR17, UPT ;  /* 0x000000110900728c */ /* 0x000fe6000bf24270 */
[----:B------:R-:W3:Y:S04]  /*51f0*/  LDL R70, [R1+0x68] ;  /* 0x0000680001467983 */ /* 0x000ee80000100800 */
[----:B------:R-:W4:Y:S04]  /*5200*/  LDL R76, [R1+0x7c] ;  /* 0x00007c00014c7983 */ /* 0x000f280000100800 */
[----:B------:R-:W4:Y:S04]  /*5210*/  LDL R71, [R1+0x84] ;  /* 0x0000840001477983 */ /* 0x000f280000100800 */
[----:B------:R-:W4:Y:S04]  /*5220*/  LDL R78, [R1+0x80] ;  /* 0x00008000014e7983 */ /* 0x000f280000100800 */
[----:B------:R-:W4:Y:S04]  /*5230*/  LDL R93, [R1+0x54] ;  /* 0x00005400015d7983 */ /* 0x000f280000100800 */
[----:B------:R-:W4:Y:S04]  /*5240*/  LDL R92, [R1+0x60] ;  /* 0x00006000015c7983 */ /* 0x000f280000100800 */
[----:B------:R-:W4:Y:S04]  /*5250*/  LDL R91, [R1+0x58] ;  /* 0x00005800015b7983 */ /* 0x000f280000100800 */
[----:B------:R-:W4:Y:S04]  /*5260*/  LDL R90, [R1+0x5c] ;  /* 0x00005c00015a7983 */ /* 0x000f280000100800 */
[----:B------:R-:W1:Y:S08]  /*5270*/  S2R R74, SR_TID.X ;  /* 0x00000000004a7919 */ /* 0x000e700000002100 */
[----:B------:R-:W1:Y:S02]  /*5280*/  S2R R75, SR_TID.X ;  /* 0x00000000004b7919 */ /* 0x000e640000002100 */
[----:B-1----:R-:W-:Y:S04]  /*5290*/  SHF.R.S32.HI R74, RZ, 0x1f, R74 ;  /* 0x0000001fff4a7819 */ /* 0x002fe8000001144a */
[----:B------:R-:W-:Y:S04]  /*52a0*/  LEA.HI R74, R74, R75, RZ, 0x7 ;  /* 0x0000004b4a4a7211 */ /* 0x000fe800078f38ff */
[----:B------:R-:W-:Y:S01]  /*52b0*/  SHF.R.S32.HI R74, RZ, 0x7, R74 ;  /* 0x00000007ff4a7819 */ /* 0x000fe2000001144a */
[C---:B--2---:R-:W-:Y:S01]  /*52c0*/  FMUL.FTZ R68, R69.reuse, 1.4426950216293334961 ;  /* 0x3fb8aa3b45447820 */ /* 0x044fe20000410000 */
[----:B------:R-:W-:Y:S01]  /*52d0*/  FSETP.NEU.FTZ.AND P0, PT, R69, -INF , PT ;  /* 0xff8000004500780b */ /* 0x000fe20003f1d000 */
[----:B---3--:R-:W-:Y:S03]  /*52e0*/  FMUL.FTZ R69, R70, 1.4426950216293334961 ;  /* 0x3fb8aa3b46457820 */ /* 0x008fe60000410000 */
[----:B------:R-:W-:Y:S02]  /*52f0*/  FSEL R68, R68, RZ, P0 ;  /* 0x000000ff44447208 */ /* 0x000fe40000000000 */
[----:B------:R-:W-:Y:S01]  /*5300*/  FSETP.NEU.FTZ.AND P0, PT, R70, -INF , PT ;  /* 0xff8000004600780b */ /* 0x000fe20003f1d000 */
[----:B----4-:R-:W-:Y:S04]  /*5310*/  IMAD.WIDE.U32 R76, R76, -0x2daee0ad, RZ ;  /* 0xd2511f534c4c7825 */ /* 0x010fe800078e00ff */
[--C-:B------:R-:W-:Y:S02]  /*5320*/  FFMA.FTZ R16, R16, c[0x0][0x23c], -R68.reuse ;  /* 0x00008f0010107a23 */ /* 0x100fe40000010844 */
[--C-:B------:R-:W-:Y:S02]  /*5330*/  FFMA.FTZ R8, R8, c[0x0][0x23c], -R68.reuse ;  /* 0x00008f0008087a23 */ /* 0x100fe40000010844 */
[----:B------:R1:W2:Y:S01]  /*5340*/  MUFU.EX2 R89, R16 ;  /* 0x0000001000597308 */ /* 0x0002a20000000800 */
[----:B------:R-:W-:Y:S02]  /*5350*/  IMAD.U32 R70, RZ, RZ, UR9 ;  /* 0x00000009ff467e24 */ /* 0x000fe4000f8e00ff */
[--C-:B------:R-:W-:Y:S02]  /*5360*/  FFMA.FTZ R9, R9, c[0x0][0x23c], -R68.reuse ;  /* 0x00008f0009097a23 */ /* 0x100fe40000010844 */
[----:B------:R-:W-:Y:S02]  /*5370*/  IMAD R70, R70, 0x4, R71 ;  /* 0x0000000446467824 */ /* 0x000fe400078e0247 */
[--C-:B------:R-:W-:Y:S02]  /*5380*/  FFMA.FTZ R4, R4, c[0x0][0x23c], -R68.reuse ;  /* 0x00008f0004047a23 */ /* 0x100fe40000010844 */
[----:B------:R-:W-:Y:S01]  /*5390*/  IMAD.WIDE.U32 R70, R70, -0x326172a9, RZ ;  /* 0xcd9e8d5746467825 */ /* 0x000fe200078e00ff */
[----:B------:R-:W-:Y:S03]  /*53a0*/  MUFU.EX2 R87, R8 ;  /* 0x0000000800577308 */ /* 0x000fe60000000800 */
[--C-:B------:R-:W-:Y:S02]  /*53b0*/  FFMA.FTZ R5, R5, c[0x0][0x23c], -R68.reuse ;  /* 0x00008f0005057a23 */ /* 0x100fe40000010844 */
[--C-:B------:R-:W-:Y:S02]  /*53c0*/  FFMA.FTZ R12, R12, c[0x0][0x23c], -R68.reuse ;  /* 0x00008f000c0c7a23 */ /* 0x100fe40000010844 */
[--C-:B------:R-:W-:Y:S02]  /*53d0*/  FFMA.FTZ R13, R13, c[0x0][0x23c], -R68.reuse ;  /* 0x00008f000d0d7a23 */ /* 0x100fe40000010844 */
[----:B------:R-:W-:Y:S01]  /*53e0*/  FFMA.FTZ R68, R17, c[0x0][0x23c], -R68 ;  /* 0x00008f0011447a23 */ /* 0x000fe20000010844 */
[----:B------:R-:W-:Y:S01]  /*53f0*/  MUFU.EX2 R83, R9 ;  /* 0x0000000900537308 */ /* 0x000fe20000000800 */
[----:B-1----:R-:W-:Y:S05]  /*5400*/  FSEL R16, R69, RZ, P0 ;  /* 0x000000ff45107208 */ /* 0x002fea0000000000 */
[--C-:B------:R-:W-:Y:S04]  /*5410*/  FFMA.FTZ R7, R7, c[0x0][0x23c], -R16.reuse ;  /* 0x00008f0007077a23 */ /* 0x100fe80000010810 */
[----:B------:R-:W-:Y:S01]  /*5420*/  MUFU.EX2 R85, R4 ;  /* 0x0000000400557308 */ /* 0x000fe20000000800 */
[--C-:B------:R-:W-:Y:S02]  /*5430*/  FFMA.FTZ R6, R6, c[0x0][0x23c], -R16.reuse ;  /* 0x00008f0006067a23 */ /* 0x100fe40000010810 */
[--C-:B------:R-:W-:Y:S02]  /*5440*/  FFMA.FTZ R15, R15, c[0x0][0x23c], -R16.reuse ;  /* 0x00008f000f0f7a23 */ /* 0x100fe40000010810 */
[--C-:B------:R-:W-:Y:S02]  /*5450*/  FFMA.FTZ R11, R11, c[0x0][0x23c], -R16.reuse ;  /* 0x00008f000b0b7a23 */ /* 0x100fe40000010810 */
[--C-:B------:R-:W-:Y:S02]  /*5460*/  FFMA.FTZ R19, R19, c[0x0][0x23c], -R16.reuse ;  /* 0x00008f0013137a23 */ /* 0x100fe40000010810 */
[----:B------:R-:W-:Y:S01]  /*5470*/  FFMA.FTZ R14, R14, c[0x0][0x23c], -R16 ;  /* 0x00008f000e0e7a23 */ /* 0x000fe20000010810 */
[----:B------:R1:W-:Y:S10]  /*5480*/  MUFU.EX2 R86, R7 ;  /* 0x0000000700567308 */ /* 0x0003f40000000800 */
[----:B------:R3:W-:Y:S10]  /*5490*/  MUFU.EX2 R84, R6 ;  /* 0x0000000600547308 */ /* 0x0007f40000000800 */
[----:B------:R4:W-:Y:S01]  /*54a0*/  MUFU.EX2 R82, R5 ;  /* 0x0000000500527308 */ /* 0x0009e20000000800 */
[----:B-1----:R-:W-:Y:S04]  /*54b0*/  IMAD.U32 R7, RZ, RZ, UR35 ;  /* 0x00000023ff077e24 */ /* 0x002fe8000f8e00ff */
[----:B------:R-:W-:Y:S05]  /*54c0*/  IMAD R7, R7, 0x2, R74 ;  /* 0x0000000207077824 */ /* 0x000fea00078e024a */
[----:B------:R1:W-:Y:S01]  /*54d0*/  MUFU.EX2 R80, R12 ;  /* 0x0000000c00507308 */ /* 0x0003e20000000800 */
[----:B------:R-:W-:Y:S05]  /*54e0*/  LOP3.LUT R7, R77, UR19, R7, 0x96, !PT ;  /* 0x000000134d077c12 */ /* 0x000fea000f8e9607 */
[----:B------:R-:W-:Y:S01]  /*54f0*/  IMAD.WIDE.U32 R74, R7, -0x326172a9, RZ ;  /* 0xcd9e8d57074a7825 */ /* 0x000fe200078e00ff */
[----:B------:R-:W-:Y:S03]  /*5500*/  LOP3.LUT R7, R71, UR20, R78, 0x96, !PT ;  /* 0x0000001447077c12 */ /* 0x000fe6000f8e964e */
[----:B------:R1:W-:Y:S01]  /*5510*/  MUFU.EX2 R79, R15 ;  /* 0x0000000f004f7308 */ /* 0x0003e20000000800 */
[----:B------:R-:W-:Y:S01]  /*5520*/  LOP3.LUT R70, R75, UR33, R70, 0x96, !PT ;  /* 0x000000214b467c12 */ /* 0x000fe2000f8e9646 */
[----:B---3--:R-:W-:Y:S04]  /*5530*/  IMAD.WIDE.U32 R6, R7, -0x2daee0ad, RZ ;  /* 0xd2511f5307067825 */ /* 0x008fe800078e00ff */
[----:B------:R-:W-:Y:S01]  /*5540*/  IMAD.WIDE.U32 R70, R70, -0x2daee0ad, RZ ;  /* 0xd2511f5346467825 */ /* 0x000fe200078e00ff */
[----:B------:R-:W-:Y:S03]  /*5550*/  LOP3.LUT R7, R7, UR32, R76, 0x96, !PT ;  /* 0x0000002007077c12 */ /* 0x000fe6000f8e964c */
[----:B------:R3:W-:Y:S01]  /*5560*/  MUFU.EX2 R81, R11 ;  /* 0x0000000b00517308 */ /* 0x0007e20000000800 */
[----:B------:R-:W-:Y:S01]  /*5570*/  FFMA.FTZ R76, R10, c[0x0][0x23c], -R16 ;  /* 0x00008f000a4c7a23 */ /* 0x000fe20000010810 */
[----:B------:R-:W-:Y:S01]  /*5580*/  LOP3.LUT R8, R71, UR30, R6, 0x96, !PT ;  /* 0x0000001e47087c12 */ /* 0x000fe2000f8e9606 */
[----:B------:R-:W-:Y:S04]  /*5590*/  IMAD.WIDE.U32 R6, R7, -0x326172a9, RZ ;  /* 0xcd9e8d5707067825 */ /* 0x000fe800078e00ff */
[----:B------:R-:W-:Y:S01]  /*55a0*/  IMAD.WIDE.U32 R8, R8, -0x326172a9, RZ ;  /* 0xcd9e8d5708087825 */ /* 0x000fe200078e00ff */
[----:B------:R-:W-:Y:S02]  /*55b0*/  LOP3.LUT R4, R7, UR31, R74, 0x96, !PT ;  /* 0x0000001f07047c12 */ /* 0x000fe4000f8e964a */
[----:B------:R-:W1:Y:S01]  /*55c0*/  MUFU.EX2 R88, R19 ;  /* 0x0000001300587308 */ /* 0x000e620000000800 */
[----:B------:R-:W-:Y:S01]  /*55d0*/  FFMA.FTZ R16, R18, c[0x0][0x23c], -R16 ;  /* 0x00008f0012107a23 */ /* 0x000fe20000010810 */
[----:B------:R-:W-:Y:S01]  /*55e0*/  LOP3.LUT R74, R9, UR29, R6, 0x96, !PT ;  /* 0x0000001d094a7c12 */ /* 0x000fe2000f8e9606 */
[----:B----4-:R-:W-:Y:S04]  /*55f0*/  IMAD.WIDE.U32 R4, R4, -0x2daee0ad, RZ ;  /* 0xd2511f5304047825 */ /* 0x010fe800078e00ff */
[----:B------:R-:W-:Y:S01]  /*5600*/  IMAD.WIDE.U32 R74, R74, -0x2daee0ad, RZ ;  /* 0xd2511f534a4a7825 */ /* 0x000fe200078e00ff */
[----:B------:R-:W-:Y:S02]  /*5610*/  LOP3.LUT R5, R5, UR28, R70, 0x96, !PT ;  /* 0x0000001c05057c12 */ /* 0x000fe4000f8e9646 */
[----:B------:R-:W-:Y:S02]  /*5620*/  MUFU.EX2 R76, R76 ;  /* 0x0000004c004c7308 */ /* 0x000fe40000000800 */
[----:B------:R-:W-:Y:S01]  /*5630*/  LOP3.LUT R70, R75, UR26, R4, 0x96, !PT ;  /* 0x0000001a4b467c12 */ /* 0x000fe2000f8e9604 */
[----:B------:R-:W-:Y:S04]  /*5640*/  IMAD.WIDE.U32 R4, R5, -0x326172a9, RZ ;  /* 0xcd9e8d5705047825 */ /* 0x000fe800078e00ff */
        /* <DEDUP_REMOVED lines=8> */
[----:B------:R-:W-:Y:S01]  /*56d0*/  LOP3.LUT R9, R6, 0xff, RZ, 0xc0, !PT ;  /* 0x000000ff06097812 */ /* 0x000fe200078ec0ff */
[----:B------:R-:W-:Y:S01]  /*56e0*/  IMAD.WIDE.U32 R4, R4, -0x326172a9, RZ ;  /* 0xcd9e8d5704047825 */ /* 0x000fe200078e00ff */
[----:B------:R-:W-:Y:S02]  /*56f0*/  LOP3.LUT R8, R7, UR22, R8, 0x96, !PT ;  /* 0x0000001607087c12 */ /* 0x000fe4000f8e9608 */
[----:B------:R-:W-:Y:S02]  /*5700*/  ISETP.LE.U32.AND P6, PT, R9, UR36, PT ;  /* 0x0000002409007c0c */ /* 0x000fe4000bfc3070 */
[--C-:B------:R-:W-:Y:S02]  /*5710*/  SHF.R.U32.HI R10, RZ, 0x18, R6.reuse ;  /* 0x00000018ff0a7819 */ /* 0x100fe40000011606 */
[----:B------:R-:W-:Y:S01]  /*5720*/  MUFU.EX2 R78, R68 ;  /* 0x00000044004e7308 */ /* 0x000fe20000000800 */
[----:B-1----:R-:W-:Y:S02]  /*5730*/  SHF.R.U32.HI R12, RZ, 0x10, R6 ;  /* 0x00000010ff0c7819 */ /* 0x002fe40000011606 */
[----:B------:R-:W-:Y:S02]  /*5740*/  LOP3.LUT R15, R6, 0xffff, RZ, 0xc0, !PT ;  /* 0x0000ffff060f7812 */ /* 0x000fe400078ec0ff */
[----:B------:R-:W-:Y:S02]  /*5750*/  LOP3.LUT R6, R5, UR23, R70, 0x96, !PT ;  /* 0x0000001705067c12 */ /* 0x000fe4000f8e9646 */
[----:B------:R-:W-:Y:S02]  /*5760*/  ISETP.LE.U32.AND P0, PT, R10, UR36, PT ;  /* 0x000000240a007c0c */ /* 0x000fe4000bf03070 */
[C---:B------:R-:W-:Y:S01]  /*5770*/  LOP3.LUT R7, R4.reuse, 0xff, RZ, 0xc0, !PT ;  /* 0x000000ff04077812 */ /* 0x040fe200078ec0ff */
[----:B--2---:R-:W-:Y:S01]  /*5780*/  @!P6 FADD.FTZ R89, -R89, -RZ ;  /* 0x800000ff5959e221 */ /* 0x004fe20000010100 */
[----:B------:R-:W-:Y:S01]  /*5790*/  LOP3.LUT R10, R4, 0xffff, RZ, 0xc0, !PT ;  /* 0x0000ffff040a7812 */ /* 0x000fe200078ec0ff */
[----:B------:R-:W1:Y:S01]  /*57a0*/  MUFU.EX2 R74, R16 ;  /* 0x00000010004a7308 */ /* 0x000e620000000800 */
[----:B------:R-:W-:Y:S02]  /*57b0*/  LOP3.LUT R5, R8, 0xff, RZ, 0xc0, !PT ;  /* 0x000000ff08057812 */ /* 0x000fe400078ec0ff */
[--C-:B------:R-:W-:Y:S02]  /*57c0*/  SHF.R.U32.HI R9, RZ, 0x18, R4.reuse ;  /* 0x00000018ff097819 */ /* 0x100fe40000011604 */
[----:B---3--:R-:W-:Y:S02]  /*57d0*/  SHF.R.U32.HI R11, RZ, 0x10, R4 ;  /* 0x00000010ff0b7819 */ /* 0x008fe40000011604 */
[----:B------:R-:W-:Y:S01]  /*57e0*/  SHF.R.U32.HI R4, RZ, 0x18, R8 ;  /* 0x00000018ff047819 */ /* 0x000fe20000011608 */
[----:B------:R-:W-:Y:S01]  /*57f0*/  @!P0 FADD.FTZ R88, -R88, -RZ ;  /* 0x800000ff58588221 */ /* 0x000fe20000010100 */
[----:B------:R-:W-:Y:S02]  /*5800*/  ISETP.LE.U32.AND P4, PT, R7, UR36, PT ;  /* 0x0000002407007c0c */ /* 0x000fe4000bf83070 */
[----:B------:R-:W-:Y:S02]  /*5810*/  ISETP.LE.U32.AND P2, PT, R5, UR36, PT ;  /* 0x0000002405007c0c */ /* 0x000fe4000bf43070 */
[----:B------:R-:W-:Y:S02]  /*5820*/  LOP3.LUT R5, R6, 0xff, RZ, 0xc0, !PT ;  /* 0x000000ff06057812 */ /* 0x000fe400078ec0ff */
[--C-:B------:R-:W-:Y:S02]  /*5830*/  SHF.R.U32.HI R7, RZ, 0x18, R6.reuse ;  /* 0x00000018ff077819 */ /* 0x100fe40000011606 */
[----:B------:R-:W-:Y:S02]  /*5840*/  ISETP.LE.U32.AND P1, PT, R4, UR36, PT ;  /* 0x0000002404007c0c */ /* 0x000fe4000bf23070 */
[----:B------:R-:W-:Y:S02]  /*5850*/  SHF.R.U32.HI R4, RZ, 0x10, R6 ;  /* 0x00000010ff047819 */ /* 0x000fe40000011606 */
[----:B------:R-:W-:Y:S01]  /*5860*/  ISETP.LE.U32.AND P6, PT, R5, UR36, PT ;  /* 0x0000002405007c0c */ /* 0x000fe2000bfc3070 */
[----:B------:R-:W-:Y:S01]  /*5870*/  @!P4 FADD.FTZ R87, -R87, -RZ ;  /* 0x800000ff5757c221 */ /* 0x000fe20000010100 */
[----:B------:R-:W-:Y:S01]  /*5880*/  ISETP.LE.U32.AND P5, PT, R7, UR36, PT ;  /* 0x0000002407007c0c */ /* 0x000fe2000bfa3070 */
[----:B------:R-:W-:Y:S01]  /*5890*/  @!P2 FADD.FTZ R80, -R80, -RZ ;  /* 0x800000ff5050a221 */ /* 0x000fe20000010100 */
[----:B------:R-:W-:Y:S02]  /*58a0*/  LOP3.LUT R4, R4, 0xff, RZ, 0xc0, !PT ;  /* 0x000000ff04047812 */ /* 0x000fe400078ec0ff */
[----:B------:R-:W-:Y:S02]  /*58b0*/  LOP3.LUT R6, R6, 0xffff, RZ, 0xc0, !PT ;  /* 0x0000ffff06067812 */ /* 0x000fe400078ec0ff */
[----:B------:R-:W-:Y:S01]  /*58c0*/  ISETP.LE.U32.AND P0, PT, R4, UR36, PT ;  /* 0x0000002404007c0c */ /* 0x000fe2000bf03070 */
[----:B------:R-:W-:Y:S01]  /*58d0*/  @!P1 FADD.FTZ R79, -R79, -RZ ;  /* 0x800000ff4f4f9221 */ /* 0x000fe20000010100 */
[----:B------:R-:W-:Y:S02]  /*58e0*/  LOP3.LUT R4, R12, 0xff, RZ, 0xc0, !PT ;  /* 0x000000ff0c047812 */ /* 0x000fe400078ec0ff */
[----:B------:R-:W-:Y:S01]  /*58f0*/  SHF.R.U32.HI R5, RZ, 0x8, R10 ;  /* 0x00000008ff057819 */ /* 0x000fe2000001160a */
[----:B------:R-:W-:Y:S01]  /*5900*/  @!P6 FADD.FTZ R85, -R85, -RZ ;  /* 0x800000ff5555e221 */ /* 0x000fe20000010100 */
[----:B------:R-:W-:Y:S01]  /*5910*/  SHF.R.U32.HI R6, RZ, 0x8, R6 ;  /* 0x00000008ff067819 */ /* 0x000fe20000011606 */
[----:B------:R-:W-:Y:S01]  /*5920*/  @!P5 FADD.FTZ R86, -R86, -RZ ;  /* 0x800000ff5656d221 */ /* 0x000fe20000010100 */
[----:B------:R-:W-:Y:S02]  /*5930*/  ISETP.LE.U32.AND P4, PT, R4, UR36, PT ;  /* 0x0000002404007c0c */ /* 0x000fe4000bf83070 */
[----:B------:R-:W-:Y:S02]  /*5940*/  LOP3.LUT R4, R5, 0xffff, RZ, 0xc0, !PT ;  /* 0x0000ffff05047812 */ /* 0x000fe400078ec0ff */
[----:B------:R-:W-:Y:S01]  /*5950*/  LOP3.LUT R5, R6, 0xffff, RZ, 0xc0, !PT ;  /* 0x0000ffff06057812 */ /* 0x000fe200078ec0ff */
[----:B------:R-:W-:Y:S01]  /*5960*/  @!P0 FADD.FTZ R84, -R84, -RZ ;  /* 0x800000ff54548221 */ /* 0x000fe20000010100 */
[----:B------:R-:W-:Y:S02]  /*5970*/  ISETP.LE.U32.AND P5, PT, R4, UR36, PT ;  /* 0x0000002404007c0c */ /* 0x000fe4000bfa3070 */
[----:B------:R-:W-:Y:S02]  /*5980*/  ISETP.LE.U32.AND P6, PT, R5, UR36, PT ;  /* 0x0000002405007c0c */ /* 0x000fe4000bfc3070 */
[----:B------:R-:W-:Y:S02]  /*5990*/  LOP3.LUT R4, R8, 0xffff, RZ, 0xc0, !PT ;  /* 0x0000ffff08047812 */ /* 0x000fe400078ec0ff */
[----:B------:R-:W-:Y:S01]  /*59a0*/  SHF.R.U32.HI R5, RZ, 0x10, R8 ;  /* 0x00000010ff057819 */ /* 0x000fe20000011608 */
[----:B-1----:R-:W-:Y:S01]  /*59b0*/  @!P4 FADD.FTZ R74, -R74, -RZ ;  /* 0x800000ff4a4ac221 */ /* 0x002fe20000010100 */
[----:B------:R-:W-:Y:S02]  /*59c0*/  LOP3.LUT R6, R11, 0xff, RZ, 0xc0, !PT ;  /* 0x000000ff0b067812 */ /* 0x000fe400078ec0ff */
[----:B------:R-:W-:Y:S02]  /*59d0*/  LOP3.LUT R5, R5, 0xff, RZ, 0xc0, !PT ;  /* 0x000000ff05057812 */ /* 0x000fe400078ec0ff */
[----:B------:R-:W-:Y:S01]  /*59e0*/  ISETP.LE.U32.AND P0, PT, R6, UR36, PT ;  /* 0x0000002406007c0c */ /* 0x000fe2000bf03070 */
[----:B------:R-:W-:Y:S01]  /*59f0*/  @!P5 FADD.FTZ R83, -R83, -RZ ;  /* 0x800000ff5353d221 */ /* 0x000fe20000010100 */
[----:B------:R-:W-:Y:S01]  /*5a00*/  SHF.R.U32.HI R6, RZ, 0x8, R4 ;  /* 0x00000008ff067819 */ /* 0x000fe20000011604 */
[----:B------:R-:W-:Y:S01]  /*5a10*/  @!P6 FADD.FTZ R82, -R82, -RZ ;  /* 0x800000ff5252e221 */ /* 0x000fe20000010100 */
[----:B------:R-:W-:Y:S02]  /*5a20*/  ISETP.LE.U32.AND P3, PT, R9, UR36, PT ;  /* 0x0000002409007c0c */ /* 0x000fe4000bf63070 */
[----:B------:R-:W-:Y:S02]  /*5a30*/  LOP3.LUT R6, R6, 0xffff, RZ, 0xc0, !PT ;  /* 0x0000ffff06067812 */ /* 0x000fe400078ec0ff */
[----:B------:R-:W-:Y:S02]  /*5a40*/  ISETP.LE.U32.AND P5, PT, R5, UR36, PT ;  /* 0x0000002405007c0c */ /* 0x000fe4000bfa3070 */
[----:B------:R-:W-:Y:S02]  /*5a50*/  F2FP.RELU.PACK_AB R5, R86, R84 ;  /* 0x000000545605723e */ /* 0x000fe400000008ff */
[----:B------:R-:W-:Y:S01]  /*5a60*/  ISETP.LE.U32.AND P6, PT, R6, UR36, PT ;  /* 0x0000002406007c0c */ /* 0x000fe2000bfc3070 */
[----:B------:R-:W-:Y:S01]  /*5a70*/  @!P0 FADD.FTZ R76, -R76, -RZ ;  /* 0x800000ff4c4c8221 */ /* 0x000fe20000010100 */
[C---:B------:R-:W-:Y:S01]  /*5a80*/  F2FP.RELU.PACK_AB R6, R82.reuse, R85 ;  /* 0x000000555206723e */ /* 0x040fe200000008ff */
[----:B------:R1:W-:Y:S01]  /*5a90*/  STS [R93+0x14400], R5 ;  /* 0x014400055d007388 */ /* 0x0003e20000000800 */
[----:B------:R-:W-:Y:S01]  /*5aa0*/  SHF.R.U32.HI R4, RZ, 0x8, R15 ;  /* 0x00000008ff047819 */ /* 0x000fe2000001160f */
[----:B------:R-:W-:Y:S01]  /*5ab0*/  @!P3 FADD.FTZ R81, -R81, -RZ ;  /* 0x800000ff5151b221 */ /* 0x000fe20000010100 */
[----:B------:R-:W-:Y:S01]  /*5ac0*/  FSETP.GE.FTZ.AND P2, PT, R82, RZ, PT ;  /* 0x000000ff5200720b */ /* 0x000fe20003f56000 */
[----:B------:R2:W-:Y:S01]  /*5ad0*/  STS [R93+0x14000], R6 ;  /* 0x014000065d007388 */ /* 0x0005e20000000800 */
[----:B------:R-:W-:Y:S01]  /*5ae0*/  LOP3.LUT R4, R4, 0xffff, RZ, 0xc0, !PT ;  /* 0x0000ffff04047812 */ /* 0x000fe200078ec0ff */
[----:B------:R-:W-:Y:S01]  /*5af0*/  @!P5 FADD.FTZ R75, -R75, -RZ ;  /* 0x800000ff4b4bd221 */ /* 0x000fe20000010100 */
[----:B------:R-:W-:Y:S02]  /*5b00*/  F2FP.RELU.PACK_AB R8, R81, R76 ;  /* 0x0000004c5108723e */ /* 0x000fe400000008ff */
[----:B------:R-:W-:Y:S01]  /*5b10*/  ISETP.LE.U32.AND P3, PT, R4, UR36, PT ;  /* 0x0000002404007c0c */ /* 0x000fe2000bf63070 */
[----:B------:R-:W-:Y:S01]  /*5b20*/  @!P6 FADD.FTZ R77, -R77, -RZ ;  /* 0x800000ff4d4de221 */ /* 0x000fe20000010100 */
[----:B------:R-:W-:Y:S02]  /*5b30*/  F2FP.RELU.PACK_AB R4, R83, R87 ;  /* 0x000000575304723e */ /* 0x000fe400000008ff */
[----:B------:R-:W-:Y:S02]  /*5b40*/  FSETP.GE.FTZ.AND P1, PT, R84, RZ, PT ;  /* 0x000000ff5400720b */ /* 0x000fe40003f36000 */
[----:B------:R-:W-:Y:S01]  /*5b50*/  F2FP.RELU.PACK_AB R7, R77, R80 ;  /* 0x000000504d07723e */ /* 0x000fe200000008ff */
[----:B------:R3:W-:Y:S01]  /*5b60*/  STS [R92+0x14000], R4 ;  /* 0x014000045c007388 */ /* 0x0007e20000000800 */
[----:B------:R-:W-:Y:S03]  /*5b70*/  FSETP.GE.FTZ.AND P0, PT, R86, RZ, PT ;  /* 0x000000ff5600720b */ /* 0x000fe60003f16000 */
[----:B------:R-:W-:Y:S02]  /*5b80*/  STS [R92+0x14400], R8 ;  /* 0x014400085c007388 */ /* 0x000fe40000000800 */
[----:B------:R-:W-:Y:S01]  /*5b90*/  @!P3 FADD.FTZ R78, -R78, -RZ ;  /* 0x800000ff4e4eb221 */ /* 0x000fe20000010100 */
[----:B------:R-:W-:Y:S01]  /*5ba0*/  FSETP.GE.FTZ.AND P3, PT, R85, RZ, PT ;  /* 0x000000ff5500720b */ /* 0x000fe20003f76000 */
[----:B------:R-:W-:Y:S03]  /*5bb0*/  STS [R91+0x14000], R7 ;  /* 0x014000075b007388 */ /* 0x000fe60000000800 */
[----:B-1----:R-:W-:Y:S02]  /*5bc0*/  F2FP.RELU.PACK_AB R5, R78, R89 ;  /* 0x000000594e05723e */ /* 0x002fe400000008ff */
[----:B--2---:R-:W-:Y:S05]  /*5bd0*/  F2FP.RELU.PACK_AB R6, R79, R75 ;  /* 0x0000004b4f06723e */ /* 0x004fea00000008ff */
[----:B------:R-:W-:Y:S04]  /*5be0*/  STS [R91+0x14400], R6 ;  /* 0x014400065b007388 */ /* 0x000fe80000000800 */
[----:B------:R-:W-:Y:S01]  /*5bf0*/  STS [R90+0x14000], R5 ;  /* 0x014000055a007388 */ /* 0x000fe20000000800 */
[----:B---3--:R-:W-:Y:S05]  /*5c00*/  F2FP.RELU.PACK_AB R4, R88, R74 ;  /* 0x0000004a5804723e */ /* 0x008fea00000008ff */
        /* <DEDUP_REMOVED lines=63> */
[----:B------:R-:W-:Y:S01]  /*6000*/  FADD.FTZ R6, -R72, R6 ;  /* 0x0000000648067221 */ /* 0x000fe20000010100 */
[-C--:B------:R-:W-:Y:S02]  /*6010*/  FSEL R69, R4, R73.reuse, P3 ;  /* 0x0000004904457208 */ /* 0x080fe40001800000 */
[----:B------:R-:W-:Y:S01]  /*6020*/  FSETP.GE.FTZ.AND P3, PT, R87, RZ, PT ;  /* 0x000000ff5700720b */ /* 0x000fe20003f76000 */
[C---:B------:R-:W-:Y:S01]  /*6030*/  FADD.FTZ R7, -R72.reuse, R7 ;  /* 0x0000000748077221 */ /* 0x040fe20000010100 */
[----:B------:R-:W-:Y:S01]  /*6040*/  FSEL R68, R5, R73, P2 ;  /* 0x0000004905447208 */ /* 0x000fe20001000000 */
[----:B------:R-:W-:Y:S01]  /*6050*/  FADD.FTZ R5, -R72, R10 ;  /* 0x0000000a48057221 */ /* 0x000fe20000010100 */
[----:B------:R-:W-:Y:S01]  /*6060*/  FSEL R6, R6, R72, P1 ;  /* 0x0000004806067208 */ /* 0x000fe20000800000 */
[----:B------:R-:W-:Y:S01]  /*6070*/  FMUL.FTZ R69, R85, R69 ;  /* 0x0000004555457220 */ /* 0x000fe20000410000 */
[----:B------:R-:W-:Y:S01]  /*6080*/  FSETP.GE.FTZ.AND P1, PT, R76, RZ, PT ;  /* 0x000000ff4c00720b */ /* 0x000fe20003f36000 */
[----:B------:R-:W-:Y:S01]  /*6090*/  FMUL.FTZ R68, R82, R68 ;  /* 0x0000004452447220 */ /* 0x000fe20000410000 */
        /* <DEDUP_REMOVED lines=8> */
[----:B------:R-:W-:Y:S01]  /*6120*/  F2FP.PACK_AB R5, R68, R69 ;  /* 0x000000454405723e */ /* 0x000fe200000000ff */
[C---:B------:R-:W-:Y:S01]  /*6130*/  FADD.FTZ R8, -R73.reuse, R8 ;  /* 0x0000000849087221 */ /* 0x040fe20000010100 */
[----:B------:R-:W-:Y:S01]  /*6140*/  FSEL R4, R4, R72, P0 ;  /* 0x0000004804047208 */ /* 0x000fe20000000000 */
[C---:B------:R-:W-:Y:S01]  /*6150*/  FADD.FTZ R9, -R73.reuse, R9 ;  /* 0x0000000949097221 */ /* 0x040fe20000010100 */
[----:B------:R-:W-:Y:S01]  /*6160*/  FSETP.GE.FTZ.AND P0, PT, R80, RZ, PT ;  /* 0x000000ff5000720b */ /* 0x000fe20003f16000 */
[----:B------:R1:W-:Y:S01]  /*6170*/  STS [R93+0x12000], R5 ;  /* 0x012000055d007388 */ /* 0x0003e20000000800 */
[----:B------:R-:W-:Y:S01]  /*6180*/  FADD.FTZ R6, -R73, R12 ;  /* 0x0000000c49067221 */ /* 0x000fe20000010100 */
[-C--:B------:R-:W-:Y:S01]  /*6190*/  FSEL R10, R8, R73.reuse, P3 ;  /* 0x00000049080a7208 */ /* 0x080fe20001800000 */
[----:B------:R-:W-:Y:S01]  /*61a0*/  FMUL.FTZ R81, R81, R4 ;  /* 0x0000000451517220 */ /* 0x000fe20000410000 */
[----:B------:R-:W-:Y:S01]  /*61b0*/  F2FP.PACK_AB R4, R86, R84 ;  /* 0x000000545604723e */ /* 0x000fe200000000ff */
[----:B------:R-:W-:Y:S01]  /*61c0*/  FADD.FTZ R8, -R73, R13 ;  /* 0x0000000d49087221 */ /* 0x000fe20000010100 */
[-C--:B------:R-:W-:Y:S01]  /*61d0*/  FSEL R9, R9, R73.reuse, P2 ;  /* 0x0000004909097208 */ /* 0x080fe20001000000 */
[----:B------:R-:W-:Y:S01]  /*61e0*/  FADD.FTZ R15, -R72, R15 ;  /* 0x0000000f480f7221 */ /* 0x000fe20000010100 */
[----:B------:R-:W-:Y:S01]  /*61f0*/  FSETP.GE.FTZ.AND P2, PT, R77, RZ, PT ;  /* 0x000000ff4d00720b */ /* 0x000fe20003f56000 */
[----:B------:R2:W-:Y:S01]  /*6200*/  STS [R93+0x12400], R4 ;  /* 0x012400045d007388 */ /* 0x0005e20000000800 */
[----:B------:R-:W-:Y:S01]  /*6210*/  FSEL R6, R6, R73, P0 ;  /* 0x0000004906067208 */ /* 0x000fe20000000000 */
[----:B------:R-:W-:Y:S01]  /*6220*/  FMUL.FTZ R10, R87, R10 ;  /* 0x0000000a570a7220 */ /* 0x000fe20000410000 */
[----:B------:R-:W-:Y:S01]  /*6230*/  FSETP.GE.FTZ.AND P0, PT, R79, RZ, PT ;  /* 0x000000ff4f00720b */ /* 0x000fe20003f16000 */
[----:B------:R-:W-:Y:S01]  /*6240*/  FMUL.FTZ R9, R83, R9 ;  /* 0x0000000953097220 */ /* 0x000fe20000410000 */
[----:B------:R-:W-:Y:S01]  /*6250*/  FSEL R8, R8, R73, P2 ;  /* 0x0000004908087208 */ /* 0x000fe20001000000 */
[----:B------:R-:W-:Y:S01]  /*6260*/  FMUL.FTZ R80, R80, R6 ;  /* 0x0000000650507220 */ /* 0x000fe20000410000 */
[----:B------:R-:W-:Y:S01]  /*6270*/  FSETP.GE.FTZ.AND P2, PT, R78, RZ, PT ;  /* 0x000000ff4e00720b */ /* 0x000fe20003f56000 */
[C---:B------:R-:W-:Y:S01]  /*6280*/  FADD.FTZ R7, -R72.reuse, R14 ;  /* 0x0000000e48077221 */ /* 0x040fe20000010100 */
[----:B------:R-:W-:Y:S01]  /*6290*/  FSEL R6, R15, R72, P0 ;  /* 0x000000480f067208 */ /* 0x000fe20000000000 */
[----:B------:R-:W-:Y:S01]  /*62a0*/  FADD.FTZ R18, -R72, R18 ;  /* 0x0000001248127221 */ /* 0x000fe20000010100 */
[----:B------:R-:W-:Y:S01]  /*62b0*/  FSETP.GE.FTZ.AND P0, PT, R88, RZ, PT ;  /* 0x000000ff5800720b */ /* 0x000fe20003f16000 */
[----:B------:R-:W-:Y:S01]  /*62c0*/  FMUL.FTZ R77, R77, R8 ;  /* 0x000000084d4d7220 */ /* 0x000fe20000410000 */
[----:B------:R-:W-:Y:S01]  /*62d0*/  FSETP.GE.FTZ.AND P1, PT, R75, RZ, PT ;  /* 0x000000ff4b00720b */ /* 0x000fe20003f36000 */
[----:B------:R-:W-:Y:S01]  /*62e0*/  FMUL.FTZ R79, R79, R6 ;  /* 0x000000064f4f7220 */ /* 0x000fe20000410000 */
[----:B------:R-:W-:Y:S01]  /*62f0*/  F2FP.PACK_AB R9, R9, R10 ;  /* 0x0000000a0909723e */ /* 0x000fe200000000ff */
[----:B------:R-:W-:Y:S01]  /*6300*/  FADD.FTZ R6, -R73, R16 ;  /* 0x0000001049067221 */ /* 0x000fe20000010100 */
[----:B------:R-:W-:Y:S02]  /*6310*/  FSEL R7, R7, R72, P1 ;  /* 0x0000004807077208 */ /* 0x000fe40000800000 */
[----:B------:R-:W-:Y:S01]  /*6320*/  FSETP.GE.FTZ.AND P3, PT, R89, RZ, PT ;  /* 0x000000ff5900720b */ /* 0x000fe20003f76000 */
[----:B------:R-:W-:Y:S01]  /*6330*/  STS [R92+0x12000], R9 ;  /* 0x012000095c007388 */ /* 0x000fe20000000800 */
[----:B------:R-:W-:Y:S01]  /*6340*/  FSETP.GE.FTZ.AND P1, PT, R74, RZ, PT ;  /* 0x000000ff4a00720b */ /* 0x000fe20003f36000 */
[----:B------:R-:W-:Y:S01]  /*6350*/  FMUL.FTZ R75, R75, R7 ;  /* 0x000000074b4b7220 */ /* 0x000fe20000410000 */
[----:B------:R-:W-:Y:S02]  /*6360*/  F2FP.PACK_AB R8, R81, R76 ;  /* 0x0000004c5108723e */ /* 0x000fe400000000ff */
[----:B-1----:R-:W-:Y:S01]  /*6370*/  FSEL R5, R18, R72, P1 ;  /* 0x0000004812057208 */ /* 0x002fe20000800000 */
[----:B------:R-:W-:Y:S01]  /*6380*/  @P0 FADD.FTZ R72, -R72, R19 ;  /* 0x0000001348480221 */ /* 0x000fe20000010100 */
[----:B------:R-:W-:Y:S01]  /*6390*/  FSEL R6, R6, R73, P3 ;  /* 0x0000004906067208 */ /* 0x000fe20001800000 */
[----:B------:R-:W-:Y:S01]  /*63a0*/  @P2 FADD.FTZ R73, -R73, R17 ;  /* 0x0000001149492221 */ /* 0x000fe20000010100 */
[----:B------:R-:W-:Y:S01]  /*63b0*/  F2FP.PACK_AB R7, R77, R80 ;  /* 0x000000504d07723e */ /* 0x000fe200000000ff */
[----:B------:R-:W-:Y:S01]  /*63c0*/  STS [R92+0x12400], R8 ;  /* 0x012400085c007388 */ /* 0x000fe20000000800 */
[----:B------:R-:W-:Y:S01]  /*63d0*/  FMUL.FTZ R74, R74, R5 ;  /* 0x000000054a4a7220 */ /* 0x000fe20000410000 */
[----:B------:R-:W-:Y:S01]  /*63e0*/  PLOP3.LUT P0, PT, PT, PT, UP1, 0x80, 0x0 ;  /* 0x000000000000781c */ /* 0x000fe20003f0f018 */
[----:B------:R-:W-:Y:S01]  /*63f0*/  FMUL.FTZ R89, R89, R6 ;  /* 0x0000000659597220 */ /* 0x000fe20000410000 */
[----:B------:R-:W-:Y:S01]  /*6400*/  F2FP.PACK_AB R6, R79, R75 ;  /* 0x0000004b4f06723e */ /* 0x000fe200000000ff */
[----:B------:R-:W-:Y:S01]  /*6410*/  FMUL.FTZ R5, R78, R73 ;  /* 0x000000494e057220 */ /* 0x000fe20000410000 */
[----:B------:R-:W-:Y:S01]  /*6420*/  STS [R91+0x12000], R7 ;  /* 0x012000075b007388 */ /* 0x000fe20000000800 */
[----:B--2---:R-:W-:Y:S03]  /*6430*/  FMUL.FTZ R4, R88, R72 ;  /* 0x0000004858047220 */ /* 0x004fe60000410000 */
[----:B------:R-:W-:Y:S01]  /*6440*/  F2FP.PACK_AB R5, R5, R89 ;  /* 0x000000590505723e */ /* 0x000fe200000000ff */
[----:B------:R-:W-:Y:S01]  /*6450*/  STS [R91+0x12400], R6 ;  /* 0x012400065b007388 */ /* 0x000fe20000000800 */
[----:B------:R-:W-:Y:S03]  /*6460*/  F2FP.PACK_AB R4, R4, R74 ;  /* 0x0000004a0404723e */ /* 0x000fe600000000ff */
[----:B------:R-:W-:Y:S04]  /*6470*/  STS [R90+0x12000], R5 ;  /* 0x012000055a007388 */ /* 0x000fe80000000800 */
[----:B------:R-:W-:Y:S04]  /*6480*/  STS [R90+0x12400], R4 ;  /* 0x012400045a007388 */ /* 0x000fe80000000800 */
[----:B------:R-:W-:Y:S08]  /*6490*/  BAR.SYNC.DEFER_BLOCKING 0x0 ;  /* 0x0000000000007b1d */ /* 0x000ff00000010000 */
[----:B------:R-:W-:Y:S08]  /*64a0*/  LDSM.16.MT88.4 R4, [R3+0x14000] ;  /* 0x014000000304783b */ /* 0x000ff00000004200 */
[----:B------:R-:W1:Y:S08]  /*64b0*/  LDSM.16.MT88.4 R8, [R0+0x6000] ;  /* 0x006000000008783b */ /* 0x000e700000004200 */
[----:B------:R-:W2:Y:S08]  /*64c0*/  LDSM.16.MT88.4 R12, [R2+0x14000] ;  /* 0x01400000020c783b */ /* 0x000eb00000004200 */
[----:B------:R-:W3:Y:S08]  /*64d0*/  LDSM.16.MT88.4 R16, [R0+0x8000] ;  /* 0x008000000010783b */ /* 0x000ef00000004200 */
[----:B------:R-:W4:Y:S06]  /*64e0*/  LDL.LU.64 R88, [R1+0x30] ;  /* 0x0000300001587983 */ /* 0x000f2c0000300a00 */
        /* <DEDUP_REMOVED lines=53> */
[----:B------:R-:W-:Y:S01]  /*6840*/  IMAD.MOV.U32 R4, RZ, RZ, c[0x0][0x22c] ;  /* 0x00008b00ff047624 */ /* 0x000fe200078e00ff */
[-C--:B-1----:R-:W-:Y:S05]  /*6850*/  HMMA.16816.F32 R20, R12, R16.reuse, R20 ;  /* 0x000000100c14723c */ /* 0x082fea0000001814 */
[----:B------:R-:W-:Y:S03]  /*6860*/  IMAD R90, R4, c[0x0][0x1c0], RZ ;  /* 0x00007000045a7a24 */ /* 0x000fe600078e02ff */
[C---:B------:R-:W-:Y:S04]  /*6870*/  HMMA.16816.F32 R24, R72.reuse, R16, R24 ;  /* 0x000000104818723c */ /* 0x040fe80000001818 */
[----:B------:R-:W-:Y:S04]  /*6880*/  IMAD.U32 R4, R90, -0x40, RZ ;  /* 0xffffffc05a047824 */ /* 0x000fe800078e00ff */
        /* <DEDUP_REMOVED lines=71> */
.L_x_639:
        /* <DEDUP_REMOVED lines=417> */
.L_x_640:
[----:B------:R-:W-:Y:S02]  /*8710*/  UISETP.GT.AND UP0, UPT, UR9, UR17, UPT ;  /* 0x000000110900728c */ /* 0x000fe4000bf04270 */
[----:B------:R-:W-:Y:S04]  /*8720*/  UIADD3 UR9, UR9, -0x1, URZ ;  /* 0xffffffff09097890 */ /* 0x000fe8000fffe03f */
[----:B------:R-:W-:Y:S11]  /*8730*/  PLOP3.LUT P0, PT, PT, PT, UP0, 0x80, 0x0 ;  /* 0x000000000000781c */ /* 0x000ff60003f0f008 */
[----:B------:R-:W-:Y:S02]  /*8740*/  @!UPT UIADD3 URZ, URZ, URZ, URZ ;  /* 0x0000003f3f3ff290 */ /* 0x000fe4000fffe03f */
        /* <DEDUP_REMOVED lines=217> */
.L_x_642:
        /* <DEDUP_REMOVED lines=19> */
.L_x_643:
        /* <DEDUP_REMOVED lines=11> */
[----:B------:R-:W-:Y:S01]  /*96c0*/  IMAD.WIDE.U32 R4, R4, c[0x0][0x3a0], R6 ;  /* 0x0000e80004047a25 */ /* 0x000fe200078e0006 */
[----:B------:R-:W-:-:S02]  /*96d0*/  USHF.R.S32.HI UR12, URZ, 0x1f, UR41 ;  /* 0x0000001f3f0c7899 */ /* 0x000fc40008011429 */
[----:B------:R-:W-:Y:S02]  /*96e0*/  UIMAD UR6, UR38, UR7, UR6 ;  /* 0x00000007260672a4 */ /* 0x000fe4000f8e0206 */
[----:B------:R-:W-:-:S04]  /*96f0*/  IADD3 R4, P0, R4, UR14, RZ ;  /* 0x0000000e04047c10 */ /* 0x000fc8000ff1e0ff */
[----:B------:R-:W-:Y:S01]  /*9700*/  IMAD.U32 R8, RZ, RZ, UR6 ;  /* 0x00000006ff087e24 */ /* 0x000fe2000f8e00ff */
[----:B------:R-:W-:Y:S02]  /*9710*/  ULDC.64 UR6, c[0x0][0x3b8] ;  /* 0x0000ee0000067ab9 */ /* 0x000fe40000000a00 */
[----:B------:R-:W-:Y:S01]  /*9720*/  UIMAD UR6, UR12, UR6, URZ ;  /* 0x000000060c0672a4 */ /* 0x000fe2000f8e023f */
[----:B------:R3:W4:Y:S01]  /*9730*/  LDS.128 R36, [R248+0xd000] ;  /* 0x00d00000f8247984 */ /* 0x0007220000000c00 */
        /* <DEDUP_REMOVED lines=36> */
.L_x_645:
[----:B------:R-:W-:Y:S05]  /*9980*/  BSYNC B0 ;  /* 0x0000000000007941 */ /* 0x000fea0003800000 */
.L_x_644:
        /* <DEDUP_REMOVED lines=19> */
.L_x_647:
[----:B------:R-:W-:Y:S05]  /*9ac0*/  BSYNC B0 ;  /* 0x0000000000007941 */ /* 0x000fea0003800000 */
.L_x_646:
[----:B------:R-:W-:Y:S01]  /*9ad0*/  ULDC.64 UR6, c[0x0][0x3a8] ;  /* 0x0000ea0000067ab9 */ /* 0x000fe20000000a00 */
[----:B---3--:R-:W-:Y:S01]  /*9ae0*/  IMAD.U32 R4, RZ, RZ, UR38 ;  /* 0x00000026ff047e24 */ /* 0x008fe2000f8e00ff */
        /* <DEDUP_REMOVED lines=29> */
.L_x_649:
[----:B------:R-:W-:Y:S05]  /*9cc0*/  BSYNC B0 ;  /* 0x0000000000007941 */ /* 0x000fea0003800000 */
.L_x_648:
        /* <DEDUP_REMOVED lines=16> */
.L_x_620:
[----:B------:R-:W-:Y:S05]  /*9dd0*/  BSYNC B1 ;  /* 0x0000000000017941 */ /* 0x000fea0003800000 */
.L_x_606:
        /* <DEDUP_REMOVED lines=11> */
.L_x_650:
[----:B------:R-:W-:Y:S05]  /*9e90*/  EXIT ;  /* 0x000000000000794d */ /* 0x000fea0003800000 */
.L_x_652:
        /* <DEDUP_REMOVED lines=14> */
.L_x_1593:


//--------------------- .text._ZN5flash44flash_bwd_dq_dk_dv_loop_seqk_parallel_kernelI23Flash_bwd_kernel_traitsILi192ELi64ELi64ELi8ELi4ELi2ELi2ELb1ELb1EN7cutlass6half_tE19Flash_kernel_traitsILi192ELi64ELi64ELi8ES3_EELb0ELb0ELb1ELb0ELb0ELb0ELb1EEEvNS_16Flash_bwd_paramsE --------------------------
	.section	.text._ZN5flash44flash_bwd_dq_dk_dv_loop_seqk_parallel_kernelI23Flash_bwd_kernel_traitsILi192ELi64ELi64ELi8ELi4ELi2ELi2ELb1ELb1EN7cutlass6half_tE19Flash_kernel_traitsILi192ELi64ELi64ELi8ES3_EELb0ELb0ELb1ELb0ELb0ELb0ELb1EEEvNS_16Flash_bwd_paramsE,"ax",@progbits
	.sectioninfo	@"SHI_REGISTERS=255"
	.align	128
        .global         _ZN5flash44flash_bwd_dq_dk_dv_loop_seqk_parallel_kernelI23Flash_bwd_kernel_traitsILi192ELi64ELi64ELi8ELi4ELi2ELi2ELb1ELb1EN7cutlass6half_tE19Flash_kernel_traitsILi192ELi64ELi64ELi8ES3_EELb0ELb0ELb1ELb0ELb0ELb0ELb1EEEvNS_16Flash_bwd_paramsE
        .type           _ZN5flash44flash_bwd_dq_dk_dv_loop_seqk_parallel_kernelI23Flash_bwd_kernel_traitsILi192ELi64ELi64ELi8ELi4ELi2ELi2ELb1ELb1EN7cutlass6half_tE19Flash_kernel_traitsILi192ELi64ELi64ELi8ES3_EELb0ELb0ELb1ELb0ELb0ELb0ELb1EEEvNS_16Flash_bwd_paramsE,@function
        .size           _ZN5flash44flash_bwd_dq_dk_dv_loop_seqk_parallel_kernelI23Flash_bwd_kernel_traitsILi192ELi64ELi64ELi8ELi4ELi2ELi2ELb1ELb1EN7cutlass6half_tE19Flash_kernel_traitsILi192ELi64ELi64ELi8ES3_EELb0ELb0ELb1ELb0ELb0ELb0ELb1EEEvNS_16Flash_bwd_paramsE,(.L_x_1594 - _ZN5flash44flash_bwd_dq_dk_dv_loop_seqk_parallel_kernelI23Flash_bwd_kernel_traitsILi192ELi64ELi64ELi8ELi4ELi2ELi2ELb1ELb1EN7cutlass6half_tE19Flash_kernel_traitsILi192ELi64ELi64ELi8ES3_EELb0ELb0ELb1ELb0ELb0ELb0ELb1EEEvNS_16Flash_bwd_paramsE)
        .other          _ZN5flash44flash_bwd_dq_dk_dv_loop_seqk_parallel_kernelI23Flash_bwd_kernel_traitsILi192ELi64ELi64ELi8ELi4ELi2ELi2ELb1ELb1EN7cutlass6half_tE19Flash_kernel_traitsILi192ELi64ELi64ELi8ES3_EELb0ELb0ELb1ELb0ELb0ELb0ELb1EEEvNS_16Flash_bwd_paramsE,@"STO_CUDA_ENTRY STV_DEFAULT"
_ZN5flash44flash_bwd_dq_dk_dv_loop_seqk_parallel_kernelI23Flash_bwd_kernel_traitsILi192ELi64ELi64ELi8ELi4ELi2ELi2ELb1ELb1EN7cutlass6half_tE19Flash_kernel_traitsILi192ELi64ELi64ELi8ES3_EELb0ELb0ELb1ELb0ELb0ELb0ELb1EEEvNS_16Flash_bwd_paramsE:
.text._ZN5flash44flash_bwd_dq_dk_dv_loop_seqk_parallel_kernelI23Flash_bwd_kernel_traitsILi192ELi64ELi64ELi8ELi4ELi2ELi2ELb1ELb1EN7cutlass6half_tE19Flash_kernel_traitsILi192ELi64ELi64ELi8ES3_EELb0ELb0ELb1ELb0ELb0ELb0ELb1EEEvNS_16Flash_bwd_paramsE:
        /* <DEDUP_REMOVED lines=214> */
.L_x_699:
        /* <DEDUP_REMOVED lines=53> */
.L_x_653:
        /* <DEDUP_REMOVED lines=67> */
.L_x_655:
        /* <DEDUP_REMOVED lines=18> */
.L_x_656:
        /* <DEDUP_REMOVED lines=72> */
.L_x_657:
[----:B------:R-:W-:Y:S02]  /*1a80*/  UMOV UR11, UR53 ;  /* 0x00000035000b7c82 */ /* 0x000fe40008000000 */
.L_x_658:
        /* <DEDUP_REMOVED lines=111> */
.L_x_660:
        /* <DEDUP_REMOVED lines=18> */
.L_x_661:
        /* <DEDUP_REMOVED lines=34> */
.L_x_663:
[----:B-1----:R-:W-:Y:S05]  /*24c0*/  BSYNC B0 ;  /* 0x0000000000007941 */ /* 0x002fea0003800000 */
.L_x_662:
        /* <DEDUP_REMOVED lines=19> */
.L_x_665:
[----:B------:R-:W-:Y:S05]  /*2600*/  BSYNC B0 ;  /* 0x0000000000007941 */ /* 0x000fea0003800000 */
.L_x_664:
        /* <DEDUP_REMOVED lines=30> */
.L_x_667:
[----:B------:R-:W-:Y:S05]  /*27f0*/  BSYNC B0 ;  /* 0x0000000000007941 */ /* 0x000fea0003800000 */
.L_x_666:
        /* <DEDUP_REMOVED lines=18> */
.L_x_659:
        /* <DEDUP_REMOVED lines=55> */
.L_x_670:
[----:B------:R-:W-:Y:S05]  /*2c90*/  BSYNC B0 ;  /* 0x0000000000007941 */ /* 0x000fea0003800000 */
.L_x_669:
        /* <DEDUP_REMOVED lines=42> */
.L_x_672:
[----:B------:R-:W-:Y:S05]  /*2f40*/  BSYNC B0 ;  /* 0x0000000000007941 */ /* 0x000fea0003800000 */
.L_x_671:
        /* <DEDUP_REMOVED lines=29> */
.L_x_674:
[----:B------:R-:W-:Y:S05]  /*3120*/  BSYNC B0 ;  /* 0x0000000000007941 */ /* 0x000fea0003800000 */
.L_x_673:
        /* <DEDUP_REMOVED lines=40> */
.L_x_676:
[----:B------:R-:W-:Y:S05]  /*33b0*/  BSYNC B0 ;  /* 0x0000000000007941 */ /* 0x000fea0003800000 */
.L_x_675:
        /* <DEDUP_REMOVED lines=26> */
.L_x_678:
[----:B------:R-:W-:Y:S05]  /*3560*/  BSYNC B0 ;  /* 0x0000000000007941 */ /* 0x000fea0003800000 */
.L_x_677:
        /* <DEDUP_REMOVED lines=38> */
.L_x_680:
[----:B------:R-:W-:Y:S05]  /*37d0*/  BSYNC B0 ;  /* 0x0000000000007941 */ /* 0x000fea0003800000 */
.L_x_679:
        /* <DEDUP_REMOVED lines=67> */
.L_x_682:
[----:B------:R-:W-:Y:S05]  /*3c10*/  BSYNC B0 ;  /* 0x0000000000007941 */ /* 0x000fea0003800000 */
.L_x_681:
        /* <DEDUP_REMOVED lines=39> */
.L_x_684:
[----:B------:R-:W-:Y:S05]  /*3e90*/  BSYNC B0 ;  /* 0x0000000000007941 */ /* 0x000fea0003800000 */
.L_x_683:
        /* <DEDUP_REMOVED lines=90> */
.L_x_689:
[----:B------:R-:W3:Y:S01]  /*4440*/  LDL R84, [R1+0x8] ;  /* 0x0000080001547983 */ /* 0x000ee20000100800 */
[----:B------:R-:W-:Y:S02]  /*4450*/  USHF.L.U32 UR9, UR7, 0x6, URZ ;  /* 0x0000000607097899 */ /* 0x000fe4000800063f */
[----:B------:R-:W-:Y:S02]  /*4460*/  ULDC UR8, c[0x0][0x2e4] ;  /* 0x0000b90000087ab9 */ /* 0x000fe40000000800 */
[----:B------:R-:W4:Y:S01]  /*4470*/  LDL R83, [R1] ;  /* 0x0000000001537983 */ /* 0x000f220000100800 */
[----:B------:R-:W-:Y:S04]  /*4480*/  UISETP.GE.AND UP0, UPT, UR9, UR19, UPT ;  /* 0x000000130900728c */ /* 0x000fe8000bf06270 */
[----:B--2---:R-:W2:Y:S05]  /*4490*/  LDL R82, [R1+0xc] ;  /* 0x00000c0001527983 */ /* 0x004eaa0000100800 */
[----:B------:R-:W2:Y:S05]  /*44a0*/  LDL R81, [R1+0x4] ;  /* 0x0000040001517983 */ /* 0x000eaa0000100800 */
[----:B------:R-:W2:Y:S05]  /*44b0*/  LDL R80, [R1+0x18] ;  /* 0x0000180001507983 */ /* 0x000eaa0000100800 */
[----:B------:R-:W0:Y:S05]  /*44c0*/  LDGDEPBAR ;  /* 0x00000000000079af */ /* 0x000e2a0000000000 */
[----:B------:R-:W2:Y:S05]  /*44d0*/  LDL R79, [R1+0x14] ;  /* 0x00001400014f7983 */ /* 0x000eaa0000100800 */
[----:B------:R-:W2:Y:S05]  /*44e0*/  LDL R77, [R1+0x10] ;  /* 0x00001000014d7983 */ /* 0x000eaa0000100800 */
[----:B------:R-:W2:Y:S05]  /*44f0*/  LDL R76, [R1+0x74] ;  /* 0x00007400014c7983 */ /* 0x000eaa0000100800 */
[----:B------:R-:W2:Y:S01]  /*4500*/  LDL R78, [R1+0x70] ;  /* 0x00007000014e7983 */ /* 0x000ea20000100800 */
[----:B------:R-:W-:Y:S04]  /*4510*/  DEPBAR.LE SB0, 0x0 ;  /* 0x000080000000791a */ /* 0x000fe80000000000 */
[----:B------:R-:W-:Y:S06]  /*4520*/  BAR.SYNC.DEFER_BLOCKING 0x0 ;  /* 0x0000000000007b1d */ /* 0x000fec0000010000 */
[----:B---3--:R-:W-:Y:S05]  /*4530*/  LDSM.16.M88.4 R16, [R84] ;  /* 0x000000005410783b */ /* 0x008fea0000000200 */
[----:B-1--4-:R-:W3:Y:S05]  /*4540*/  LDSM.16.M88.4 R8, [R83+0xc000] ;  /* 0x00c000005308783b */ /* 0x012eea0000000200 */
[----:B------:R-:W4:Y:S05]  /*4550*/  LDSM.16.M88.4 R68, [R83+0xc800] ;  /* 0x00c800005344783b */ /* 0x000f2a0000000200 */
[----:B--2---:R-:W-:Y:S01]  /*4560*/  LDSM.16.M88.4 R72, [R82] ;  /* 0x000000005248783b */ /* 0x004fe20000000200 */
[----:B------:R-:W-:Y:S01]  /*4570*/  IADD3 R76, P0, R76, UR16, RZ ;  /* 0x000000104c4c7c10 */ /* 0x000fe2000ff1e0ff */
        /* <DEDUP_REMOVED lines=10> */
[----:B------:R-:W-:Y:S05]  /*4620*/  LDSM.16.M88.4 R68, [R80] ;  /* 0x000000005044783b */ /* 0x000fea0000000200 */
[----:B------:R-:W1:Y:S02]  /*4630*/  LDSM.16.M88.4 R72, [R252+0xc000] ;  /* 0x00c00000fc48783b */ /* 0x000e640000000200 */
        /* <DEDUP_REMOVED lines=12> */
[----:B------:R-:W-:Y:S05]  /*4700*/  LDSM.16.M88.4 R68, [R84+0x2000] ;  /* 0x002000005444783b */ /* 0x000fea0000000200 */
        /* <DEDUP_REMOVED lines=52> */
[----:B------:R1:W2:Y:S11]  /*4a50*/  LDSM.16.M88.4 R72, [R77+0x10800] ;  /* 0x010800004d48783b */ /* 0x0002b60000000200 */
[----:B------:R-:W-:Y:S04]  /*4a60*/  @!UPT UIADD3 URZ, URZ, URZ, URZ ;  /* 0x0000003f3f3ff290 */ /* 0x000fe8000fffe03f */
[----:B------:R-:W-:Y:S02]  /*4a70*/  FMUL.FTZ R4, R4, c[0x0][0x2ec] ;  /* 0x0000bb0004047a20 */ /* 0x000fe40000410000 */
[----:B------:R-:W-:Y:S02]  /*4a80*/  FMUL.FTZ R5, R5, c[0x0][0x2ec] ;  /* 0x0000bb0005057a20 */ /* 0x000fe40000410000 */
[----:B------:R-:W-:Y:S02]  /*4a90*/  FMUL.FTZ R6, R6, c[0x0][0x2ec] ;  /* 0x0000bb0006067a20 */ /* 0x000fe40000410000 */
[----:B------:R-:W-:Y:S01]  /*4aa0*/  FMUL.FTZ R7, R7, c[0x0][0x2ec] ;  /* 0x0000bb0007077a20 */ /* 0x000fe20000410000 */
[----:B-1----:R-:W-:Y:S01]  /*4ab0*/  IADD3.X R77, R78, UR15, RZ, P0, !PT ;  /* 0x0000000f4e4d7c10 */ /* 0x002fe200087fe4ff */
[----:B------:R-:W-:Y:S01]  /*4ac0*/  FMUL.FTZ R8, R8, c[0x0][0x2ec] ;  /* 0x0000bb0008087a20 */ /* 0x000fe20000410000 */
[----:B------:R-:W-:Y:S01]  /*4ad0*/  PLOP3.LUT P0, PT, PT, PT, UP0, 0x80, 0x0 ;  /* 0x000000000000781c */ /* 0x000fe20003f0f008 */
[----:B------:R-:W-:Y:S02]  /*4ae0*/  FMUL.FTZ R9, R9, c[0x0][0x2ec] ;  /* 0x0000bb0009097a20 */ /* 0x000fe40000410000 */
[----:B------:R1:W3:Y:S01]  /*4af0*/  MUFU.TANH R81, R8 ;  /* 0x0000000800517308 */ /* 0x0002e20000002400 */
[----:B------:R-:W-:Y:S02]  /*4b00*/  FMUL.FTZ R10, R10, c[0x0][0x2ec] ;  /* 0x0000bb000a0a7a20 */ /* 0x000fe40000410000 */
[----:B------:R-:W-:Y:S07]  /*4b10*/  FMUL.FTZ R11, R11, c[0x0][0x2ec] ;  /* 0x0000bb000b0b7a20 */ /* 0x000fee0000410000 */
[----:B------:R1:W4:Y:S01]  /*4b20*/  MUFU.TANH R80, R9 ;  /* 0x0000000900507308 */ /* 0x0003220000002400 */
[C---:B--2---:R-:W-:Y:S01]  /*4b30*/  HMMA.16816.F32 R12, R68.reuse, R72, R12 ;  /* 0x00000048440c723c */ /* 0x044fe2000000180c */
[----:B------:R2:W5:Y:S05]  /*4b40*/  LDG.E R73, [R76.64] ;  /* 0x000000044c497981 */ /* 0x00056a000c1e1900 */
[----:B------:R2:W5:Y:S03]  /*4b50*/  LDG.E R72, [R76.64+0x20] ;  /* 0x000020044c487981 */ /* 0x000566000c1e1900 */
[----:B------:R1:W1:Y:S01]  /*4b60*/  MUFU.TANH R79, R10 ;  /* 0x0000000a004f7308 */ /* 0x0002620000002400 */
[----:B------:R-:W-:Y:S09]  /*4b70*/  HMMA.16816.F32 R16, R68, R74, R16 ;  /* 0x0000004a4410723c */ /* 0x000ff20000001810 */
[----:B------:R1:W1:Y:S05]  /*4b80*/  MUFU.TANH R75, R6 ;  /* 0x00000006004b7308 */ /* 0x00026a0000002400 */
[----:B------:R-:W-:Y:S02]  /*4b90*/  FMUL.FTZ R12, R12, c[0x0][0x2ec] ;  /* 0x0000bb000c0c7a20 */ /* 0x000fe40000410000 */
[----:B------:R-:W-:Y:S03]  /*4ba0*/  FMUL.FTZ R13, R13, c[0x0][0x2ec] ;  /* 0x0000bb000d0d7a20 */ /* 0x000fe60000410000 */
[----:B------:R1:W1:Y:S01]  /*4bb0*/  MUFU.TANH R74, R7 ;  /* 0x00000007004a7308 */ /* 0x0002620000002400 */
[----:B------:R-:W-:Y:S02]  /*4bc0*/  FMUL.FTZ R14, R14, c[0x0][0x2ec] ;  /* 0x0000bb000e0e7a20 */ /* 0x000fe40000410000 */
[----:B------:R-:W-:Y:S02]  /*4bd0*/  FMUL.FTZ R15, R15, c[0x0][0x2ec] ;  /* 0x0000bb000f0f7a20 */ /* 0x000fe40000410000 */
[----:B------:R-:W-:Y:S02]  /*4be0*/  FMUL.FTZ R16, R16, c[0x0][0x2ec] ;  /* 0x0000bb0010107a20 */ /* 0x000fe40000410000 */
[----:B------:R-:W-:Y:S02]  /*4bf0*/  FMUL.FTZ R17, R17, c[0x0][0x2ec] ;  /* 0x0000bb0011117a20 */ /* 0x000fe40000410000 */
[----:B------:R-:W-:Y:S01]  /*4c00*/  FMUL.FTZ R18, R18, c[0x0][0x2ec] ;  /* 0x0000bb0012127a20 */ /* 0x000fe20000410000 */
[----:B--2---:R2:W1:Y:S01]  /*4c10*/  MUFU.TANH R77, R4 ;  /* 0x00000004004d7308 */ /* 0x0044620000002400 */
[----:B------:R-:W-:Y:S09]  /*4c20*/  FMUL.FTZ R19, R19, c[0x0][0x2ec] ;  /* 0x0000bb0013137a20 */ /* 0x000ff20000410000 */
[----:B------:R2:W1:Y:S10]  /*4c30*/  MUFU.TANH R76, R5 ;  /* 0x00000005004c7308 */ /* 0x0004740000002400 */
        /* <DEDUP_REMOVED lines=8> */
[----:B------:R2:W1:Y:S01]  /*4cc0*/  MUFU.TANH R86, R19 ;  /* 0x0000001300567308 */ /* 0x0004620000002400 */
[----:B------:R-:W-:-:S05]  /*4cd0*/  @!P0 BRA `(.L_x_685) ;  /* 0x0000019000008947 */ /* 0x000fca0003800000 */
[----:B-1234-:R-:W-:Y:S01]  /*4ce0*/  MOV R12, R86 ;  /* 0x00000056000c7202 */ /* 0x01efe20000000f00 */
[----:B------:R-:W-:Y:S01]  /*4cf0*/  UIADD3 UR11, UR10, UR18, -UR6 ;  /* 0x000000120a0b7290 */ /* 0x000fe2000fffe806 */
[----:B------:R-:W-:Y:S01]  /*4d00*/  MOV R16, R88 ;  /* 0x0000005800107202 */ /* 0x000fe20000000f00 */
[----:B------:R-:W-:Y:S01]  /*4d10*/  IMAD.U32 R4, RZ, RZ, UR20 ;  /* 0x00000014ff047e24 */ /* 0x000fe2000f8e00ff */
[----:B------:R-:W-:Y:S01]  /*4d20*/  MOV R10, R82 ;  /* 0x00000052000a7202 */ /* 0x000fe20000000f00 */
[----:B------:R-:W-:Y:S01]  /*4d30*/  IMAD.MOV.U32 R11, RZ, RZ, R87 ;  /* 0x000000ffff0b7224 */ /* 0x000fe200078e0057 */
[----:B------:R-:W-:Y:S01]  /*4d40*/  MOV R14, R84 ;  /* 0x00000054000e7202 */ /* 0x000fe20000000f00 */
[----:B------:R-:W-:Y:S01]  /*4d50*/  IMAD.MOV.U32 R15, RZ, RZ, R89 ;  /* 0x000000ffff0f7224 */ /* 0x000fe200078e0059 */
[----:B------:R-:W-:Y:S01]  /*4d60*/  ISETP.LT.AND P0, PT, R4, UR6, PT ;  /* 0x0000000604007c0c */ /* 0x000fe2000bf01270 */
[----:B------:R-:W-:Y:S01]  /*4d70*/  IMAD.MOV.U32 R9, RZ, RZ, R83 ;  /* 0x000000ffff097224 */ /* 0x000fe200078e0053 */
[----:B------:R-:W-:Y:S01]  /*4d80*/  MOV R8, R78 ;  /* 0x0000004e00087202 */ /* 0x000fe20000000f00 */
[----:B------:R-:W-:Y:S01]  /*4d90*/  IMAD.MOV.U32 R68, RZ, RZ, R85 ;  /* 0x000000ffff447224 */ /* 0x000fe200078e0055 */
[----:B------:R-:W-:Y:S01]  /*4da0*/  MOV R19, R80 ;  /* 0x0000005000137202 */ /* 0x000fe20000000f00 */
[----:B------:R-:W-:Y:S01]  /*4db0*/  IMAD.MOV.U32 R7, RZ, RZ, R79 ;  /* 0x000000ffff077224 */ /* 0x000fe200078e004f */
[----:B------:R-:W-:Y:S01]  /*4dc0*/  UIADD3 UR8, UR9, 0x40, URZ ;  /* 0x0000004009087890 */ /* 0x000fe2000fffe03f */
[----:B------:R-:W-:Y:S01]  /*4dd0*/  MOV R6, R74 ;  /* 0x0000004a00067202 */ /* 0x000fe20000000f00 */
[----:B------:R-:W-:Y:S01]  /*4de0*/  IMAD.MOV.U32 R18, RZ, RZ, R81 ;  /* 0x000000ffff127224 */ /* 0x000fe200078e0051 */
[----:B------:R-:W-:Y:S01]  /*4df0*/  MOV R17, R76 ;  /* 0x0000004c00117202 */ /* 0x000fe20000000f00 */
[----:B------:R-:W-:Y:S01]  /*4e00*/  UISETP.GE.AND UP0, UPT, UR8, UR11, UPT ;  /* 0x0000000b0800728c */ /* 0x000fe2000bf06270 */
[----:B------:R-:W-:Y:S02]  /*4e10*/  IMAD.MOV.U32 R13, RZ, RZ, R75 ;  /* 0x000000ffff0d7224 */ /* 0x000fe400078e004b */
[----:B------:R-:W-:Y:S01]  /*4e20*/  UMOV UR8, UR10 ;  /* 0x0000000a00087c82 */ /* 0x000fe20008000000 */
[----:B------:R-:W-:Y:S02]  /*4e30*/  IMAD.MOV.U32 R69, RZ, RZ, R77 ;  /* 0x000000ffff457224 */ /* 0x000fe400078e004d */
[----:B------:R-:W-:Y:S11]  /*4e40*/  PLOP3.LUT P1, PT, PT, PT, UP0, 0x80, 0x0 ;  /* 0x000000000000781c */ /* 0x000ff60003f2f008 */
[----:B------:R-:W-:Y:S02]  /*4e50*/  @!UPT UIADD3 URZ, URZ, URZ, URZ ;  /* 0x0000003f3f3ff290 */ /* 0x000fe4000fffe03f */
[----:B------:R-:W-:-:S05]  /*4e60*/  @!P1 BRA P0, `(.L_x_686) ;  /* 0x0000049000009947 */ /* 0x000fca0000000000 */
.L_x_685:
[----:B--234-:R-:W2:Y:S01]  /*4e70*/  LDL R4, [R1+0x80] ;  /* 0x0000800001047983 */ /* 0x01cea20000100800 */
[----:B------:R-:W-:Y:S02]  /*4e80*/  UIADD3 UR11, UR6, 0x1, -UR12 ;  /* 0x00000001060b7890 */ /* 0x000fe4000fffe80c */
[----:B------:R-:W-:Y:S01]  /*4e90*/  UIADD3 UR10, -UR8, UR6, -UR12 ;  /* 0x00000006080a7290 */ /* 0x000fe2000fffe90c */
[----:B------:R-:W3:Y:S01]  /*4ea0*/  LDL R70, [R1+0x84] ;  /* 0x0000840001467983 */ /* 0x000ee20000100800 */
[----:B--2---:R-:W-:Y:S01]  /*4eb0*/  IADD3 R5, R4, UR9, RZ ;  /* 0x0000000904057c10 */ /* 0x004fe2000fffe0ff */
[----:B------:R-:W-:Y:S01]  /*4ec0*/  UIADD3 UR9, UR11, UR43, URZ ;  /* 0x0000002b0b097290 */ /* 0x000fe2000fffe03f */
[----:B------:R-:W-:Y:S02]  /*4ed0*/  IMAD.U32 R4, RZ, RZ, UR22 ;  /* 0x00000016ff047e24 */ /* 0x000fe4000f8e00ff */
[C---:B-1----:R-:W-:Y:S02]  /*4ee0*/  IADD3 R7, R5.reuse, UR10, RZ ;  /* 0x0000000a05077c10 */ /* 0x042fe4000fffe0ff */
[C---:B------:R-:W-:Y:S01]  /*4ef0*/  IADD3 R6, R5.reuse, 0x8, RZ ;  /* 0x0000000805067810 */ /* 0x040fe20007ffe0ff */
[----:B---3--:R-:W-:Y:S01]  /*4f00*/  IMAD R4, R4, 0x40, R70 ;  /* 0x0000004004047824 */ /* 0x008fe200078e0246 */
[----:B------:R-:W-:Y:S02]  /*4f10*/  IADD3 R15, R5, UR9, RZ ;  /* 0x00000009050f7c10 */ /* 0x000fe4000fffe0ff */
[----:B------:R-:W-:Y:S02]  /*4f20*/  IMNMX R5, RZ, R7, !PT ;  /* 0x00000007ff057217 */ /* 0x000fe40007800200 */
[C---:B------:R-:W-:Y:S02]  /*4f30*/  IADD3 R14, R4.reuse, 0x1, RZ ;  /* 0x00000001040e7810 */ /* 0x040fe40007ffe0ff */
[----:B------:R-:W-:Y:S02]  /*4f40*/  IMNMX R7, R15, UR6, PT ;  /* 0x000000060f077c17 */ /* 0x000fe4000b800200 */
[CC--:B------:R-:W-:Y:S02]  /*4f50*/  ISETP.GE.AND P1, PT, R4.reuse, R5.reuse, PT ;  /* 0x000000050400720c */ /* 0x0c0fe40003f26270 */
[C---:B------:R-:W-:Y:S02]  /*4f60*/  IADD3 R13, R4.reuse, 0x8, RZ ;  /* 0x00000008040d7810 */ /* 0x040fe40007ffe0ff */
[C---:B------:R-:W-:Y:S02]  /*4f70*/  IADD3 R12, R4.reuse, 0x9, RZ ;  /* 0x00000009040c7810 */ /* 0x040fe40007ffe0ff */
[C---:B------:R-:W-:Y:S02]  /*4f80*/  IADD3 R11, R4.reuse, 0x10, RZ ;  /* 0x00000010040b7810 */ /* 0x040fe40007ffe0ff */
[C---:B------:R-:W-:Y:S02]  /*4f90*/  IADD3 R10, R4.reuse, 0x11, RZ ;  /* 0x00000011040a7810 */ /* 0x040fe40007ffe0ff */
[C---:B------:R-:W-:Y:S02]  /*4fa0*/  IADD3 R9, R4.reuse, 0x18, RZ ;  /* 0x0000001804097810 */ /* 0x040fe40007ffe0ff */
[----:B------:R-:W-:Y:S02]  /*4fb0*/  IADD3 R8, R4, 0x19, RZ ;  /* 0x0000001904087810 */ /* 0x000fe40007ffe0ff */
[----:B------:R-:W-:Y:S01]  /*4fc0*/  IADD3 R16, R6, UR10, RZ ;  /* 0x0000000a06107c10 */ /* 0x000fe2000fffe0ff */
[----:B------:R-:W-:Y:S01]  /*4fd0*/  UMOV UR10, UR8 ;  /* 0x00000008000a7c82 */ /* 0x000fe20008000000 */
[----:B------:R-:W-:Y:S02]  /*4fe0*/  ISETP.GE.AND P0, PT, R14, R5, PT ;  /* 0x000000050e00720c */ /* 0x000fe40003f06270 */
        /* <DEDUP_REMOVED lines=8> */
[----:B------:R-:W-:Y:S02]  /*5070*/  IADD3 R5, R6, UR9, RZ ;  /* 0x0000000906057c10 */ /* 0x000fe4000fffe0ff */
[----:B------:R-:W-:Y:S02]  /*5080*/  IMNMX R6, RZ, R16, !PT ;  /* 0x00000010ff067217 */ /* 0x000fe40007800200 */
[-C--:B------:R-:W-:Y:S02]  /*5090*/  ISETP.GE.OR P0, PT, R14, R7.reuse, !P0 ;  /* 0x000000070e00720c */ /* 0x080fe40004706670 */
[-C--:B------:R-:W-:Y:S02]  /*50a0*/  ISETP.GE.OR P6, PT, R13, R7.reuse, !P6 ;  /* 0x000000070d00720c */ /* 0x080fe400077c6670 */
[-C--:B------:R-:W-:Y:S02]  /*50b0*/  ISETP.GE.OR P5, PT, R12, R7.reuse, !P5 ;  /* 0x000000070c00720c */ /* 0x080fe40006fa6670 */
[----:B------:R-:W-:Y:S02]  /*50c0*/  IMNMX R5, R5, UR6, PT ;  /* 0x0000000605057c17 */ /* 0x000fe4000b800200 */
[----:B------:R-:W-:Y:S02]  /*50d0*/  FSEL R17, R76, -INF , !P0 ;  /* 0xff8000004c117808 */ /* 0x000fe40004000000 */
[-C--:B------:R-:W-:Y:S02]  /*50e0*/  ISETP.GE.AND P0, PT, R4, R6.reuse, PT ;  /* 0x000000060400720c */ /* 0x080fe40003f06270 */
[-C--:B------:R-:W-:Y:S02]  /*50f0*/  ISETP.GE.OR P4, PT, R11, R7.reuse, !P4 ;  /* 0x000000070b00720c */ /* 0x080fe40006786670 */
[-C--:B------:R-:W-:Y:S02]  /*5100*/  ISETP.GE.OR P3, PT, R10, R7.reuse, !P3 ;  /* 0x000000070a00720c */ /* 0x080fe40005f66670 */
[-C--:B------:R-:W-:Y:S02]  /*5110*/  ISETP.GE.OR P2, PT, R9, R7.reuse, !P2 ;  /* 0x000000070900720c */ /* 0x080fe40005746670 */
[----:B------:R-:W-:Y:S02]  /*5120*/  ISETP.GE.OR P1, PT, R8, R7, !P1 ;  /* 0x000000070800720c */ /* 0x000fe40004f26670 */
[----:B------:R-:W-:Y:S02]  /*5130*/  FSEL R18, R81, -INF , !P6 ;  /* 0xff80000051127808 */ /* 0x000fe40007000000 */
[-C--:B------:R-:W-:Y:S02]  /*5140*/  ISETP.GE.AND P6, PT, R14, R6.reuse, PT ;  /* 0x000000060e00720c */ /* 0x080fe40003fc6270 */
[----:B------:R-:W-:Y:S02]  /*5150*/  FSEL R19, R80, -INF , !P5 ;  /* 0xff80000050137808 */ /* 0x000fe40006800000 */
[-C--:B------:R-:W-:Y:S02]  /*5160*/  ISETP.GE.AND P5, PT, R13, R6.reuse, PT ;  /* 0x000000060d00720c */ /* 0x080fe40003fa6270 */
[-C--:B------:R-:W-:Y:S02]  /*5170*/  ISETP.GE.OR P0, PT, R4, R5.reuse, !P0 ;  /* 0x000000050400720c */ /* 0x080fe40004706670 */
[----:B------:R-:W-:Y:S02]  /*5180*/  FSEL R68, R85, -INF , !P4 ;  /* 0xff80000055447808 */ /* 0x000fe40006000000 */
[-C--:B------:R-:W-:Y:S02]  /*5190*/  ISETP.GE.AND P4, PT, R12, R6.reuse, PT ;  /* 0x000000060c00720c */ /* 0x080fe40003f86270 */
[-C--:B------:R-:W-:Y:S02]  /*51a0*/  ISETP.GE.OR P6, PT, R14, R5.reuse, !P6 ;  /* 0x000000050e00720c */ /* 0x080fe400077c6670 */
        /* <DEDUP_REMOVED lines=21> */
.L_x_686:
[----:B------:R-:W2:Y:S01]  /*5300*/  LDL R4, [R1+0x60] ;  /* 0x0000600001047983 */ /* 0x000ea20000100800 */
[----:B------:R-:W-:Y:S03]  /*5310*/  UISETP.GT.AND UP0, UPT, UR7, UR17, UPT ;  /* 0x000000110700728c */ /* 0x000fe6000bf04270 */
[----:B------:R-:W3:Y:S04]  /*5320*/  LDL R70, [R1+0x64] ;  /* 0x0000640001467983 */ /* 0x000ee80000100800 */
[----:B------:R1:W-:Y:S04]  /*5330*/  STL [R1+0x9c], R105 ;  /* 0x00009c6901007387 */ /* 0x0003e80000100800 */
[----:B------:R4:W-:Y:S04]  /*5340*/  STL [R1+0x98], R104 ;  /* 0x0000986801007387 */ /* 0x0009e80000100800 */
[----:B------:R4:W-:Y:S04]  /*5350*/  STL [R1+0x94], R103 ;  /* 0x0000946701007387 */ /* 0x0009e80000100800 */
[----:B------:R-:W-:Y:S04]  /*5360*/  STL [R1+0x90], R102 ;  /* 0x0000906601007387 */ /* 0x000fe80000100800 */
[----:B------:R4:W-:Y:S04]  /*5370*/  STL [R1+0x8c], R101 ;  /* 0x00008c6501007387 */ /* 0x0009e80000100800 */
[----:B------:R4:W-:Y:S04]  /*5380*/  STL [R1+0x88], R100 ;  /* 0x0000886401007387 */ /* 0x0009e80000100800 */
[----:B------:R-:W3:Y:S04]  /*5390*/  LDL R251, [R1+0x54] ;  /* 0x0000540001fb7983 */ /* 0x000ee80000100800 */
[----:B------:R-:W3:Y:S04]  /*53a0*/  LDL R250, [R1+0x58] ;  /* 0x0000580001fa7983 */ /* 0x000ee80000100800 */
[----:B-1----:R-:W3:Y:S04]  /*53b0*/  LDL R105, [R1+0x8] ;  /* 0x0000080001697983 */ /* 0x002ee80000100800 */
[----:B----4-:R-:W4:Y:S04]  /*53c0*/  LDL R104, [R1+0xc] ;  /* 0x00000c0001687983 */ /* 0x010f280000100800 */
[----:B------:R-:W4:Y:S04]  /*53d0*/  LDL R103, [R1+0x18] ;  /* 0x0000180001677983 */ /* 0x000f280000100800 */
[----:B------:R-:W4:Y:S04]  /*53e0*/  LDL R101, [R1+0x50] ;  /* 0x0000500001657983 */ /* 0x000f280000100800 */
[----:B------:R-:W4:Y:S04]  /*53f0*/  LDL R100, [R1+0x5c] ;  /* 0x00005c0001647983 */ /* 0x000f280000100800 */
[----:B------:R-:W4:Y:S01]  /*5400*/  LDL R102, [R1+0x14] ;  /* 0x0000140001667983 */ /* 0x000f220000100800 */
[C---:B--2---:R-:W-:Y:S01]  /*5410*/  FMUL.FTZ R5, R4.reuse, 1.4426950216293334961 ;  /* 0x3fb8aa3b04057820 */ /* 0x044fe20000410000 */
[----:B------:R-:W-:Y:S04]  /*5420*/  FSETP.NEU.FTZ.AND P0, PT, R4, -INF , PT ;  /* 0xff8000000400780b */ /* 0x000fe80003f1d000 */
[----:B------:R-:W-:Y:S02]  /*5430*/  FSEL R5, R5, RZ, P0 ;  /* 0x000000ff05057208 */ /* 0x000fe40000000000 */
[C---:B---3--:R-:W-:Y:S03]  /*5440*/  FSETP.NEU.FTZ.AND P0, PT, R70.reuse, -INF , PT ;  /* 0xff8000004600780b */ /* 0x048fe60003f1d000 */
[--C-:B------:R-:W-:Y:S02]  /*5450*/  FFMA.FTZ R4, R69, c[0x0][0x23c], -R5.reuse ;  /* 0x00008f0045047a23 */ /* 0x100fe40000010805 */
[----:B------:R-:W-:Y:S02]  /*5460*/  FMUL.FTZ R69, R70, 1.4426950216293334961 ;  /* 0x3fb8aa3b46457820 */ /* 0x000fe40000410000 */
[----:B------:R1:W-:Y:S02]  /*5470*/  MUFU.EX2 R97, R4 ;  /* 0x0000000400617308 */ /* 0x0003e40000000800 */
[--C-:B-1----:R-:W-:Y:S08]  /*5480*/  FFMA.FTZ R4, R17, c[0x0][0x23c], -R5.reuse ;  /* 0x00008f0011047a23 */ /* 0x102ff00000010805 */
[----:B------:R1:W-:Y:S02]  /*5490*/  MUFU.EX2 R96, R4 ;  /* 0x0000000400607308 */ /* 0x0003e40000000800 */
[----:B-1----:R-:W-:Y:S02]  /*54a0*/  FSEL R4, R69, RZ, P0 ;  /* 0x000000ff45047208 */ /* 0x002fe40000000000 */
[----:B------:R-:W-:Y:S03]  /*54b0*/  PLOP3.LUT P0, PT, PT, PT, UP0, 0x80, 0x0 ;  /* 0x000000000000781c */ /* 0x000fe60003f0f008 */
[--C-:B------:R-:W-:Y:S02]  /*54c0*/  FFMA.FTZ R6, R6, c[0x0][0x23c], -R4.reuse ;  /* 0x00008f0006067a23 */ /* 0x100fe40000010804 */
[--C-:B------:R-:W-:Y:S02]  /*54d0*/  FFMA.FTZ R13, R13, c[0x0][0x23c], -R4.reuse ;  /* 0x00008f000d0d7a23 */ /* 0x100fe40000010804 */
[----:B------:R1:W-:Y:S10]  /*54e0*/  MUFU.EX2 R91, R6 ;  /* 0x00000006005b7308 */ /* 0x0003f40000000800 */
[----:B------:R-:W-:Y:S01]  /*54f0*/  MUFU.EX2 R92, R13 ;  /* 0x0000000d005c7308 */ /* 0x000fe20000000800 */
[--C-:B-1----:R-:W-:Y:S09]  /*5500*/  FFMA.FTZ R6, R18, c[0x0][0x23c], -R5.reuse ;  /* 0x00008f0012067a23 */ /* 0x102ff20000010805 */
[----:B------:R1:W-:Y:S02]  /*5510*/  MUFU.EX2 R93, R6 ;  /* 0x00000006005d7308 */ /* 0x0003e40000000800 */
[--C-:B-1----:R-:W-:Y:S08]  /*5520*/  FFMA.FTZ R6, R19, c[0x0][0x23c], -R5.reuse ;  /* 0x00008f0013067a23 */ /* 0x102ff00000010805 */
[----:B------:R1:W-:Y:S02]  /*5530*/  MUFU.EX2 R95, R6 ;  /* 0x00000006005f7308 */ /* 0x0003e40000000800 */
[--C-:B-1----:R-:W-:Y:S08]  /*5540*/  FFMA.FTZ R6, R7, c[0x0][0x23c], -R4.reuse ;  /* 0x00008f0007067a23 */ /* 0x102ff00000010804 */
[----:B------:R1:W-:Y:S02]  /*5550*/  MUFU.EX2 R94, R6 ;  /* 0x00000006005e7308 */ /* 0x0003e40000000800 */
[--C-:B-1----:R-:W-:Y:S08]  /*5560*/  FFMA.FTZ R6, R8, c[0x0][0x23c], -R4.reuse ;  /* 0x00008f0008067a23 */ /* 0x102ff00000010804 */
[----:B------:R1:W2:Y:S02]  /*5570*/  MUFU.EX2 R90, R6 ;  /* 0x00000006005a7308 */ /* 0x0002a40000000800 */
[--C-:B-1----:R-:W-:Y:S01]  /*5580*/  FFMA.FTZ R6, R68, c[0x0][0x23c], -R5.reuse ;  /* 0x00008f0044067a23 */ /* 0x102fe20000010805 */
[----:B--2---:R-:W-:Y:S07]  /*5590*/  F2FP.PACK_AB R8, R90, R94 ;  /* 0x0000005e5a08723e */ /* 0x004fee00000000ff */
        /* <DEDUP_REMOVED lines=8> */
[--C-:B-1----:R-:W-:Y:S02]  /*5620*/  FFMA.FTZ R6, R15, c[0x0][0x23c], -R5.reuse ;  /* 0x00008f000f067a23 */ /* 0x102fe40000010805 */
[----:B------:R-:W-:Y:S06]  /*5630*/  FFMA.FTZ R5, R16, c[0x0][0x23c], -R5 ;  /* 0x00008f0010057a23 */ /* 0x000fec0000010805 */
[----:B------:R1:W-:Y:S10]  /*5640*/  MUFU.EX2 R249, R6 ;  /* 0x0000000600f97308 */ /* 0x0003f40000000800 */
[----:B------:R3:W2:Y:S01]  /*5650*/  MUFU.EX2 R248, R5 ;  /* 0x0000000500f87308 */ /* 0x0006a20000000800 */
[----:B-1----:R-:W-:Y:S05]  /*5660*/  F2FP.PACK_AB R6, R96, R97 ;  /* 0x000000616006723e */ /* 0x002fea00000000ff */
[----:B----4-:R2:W-:Y:S01]  /*5670*/  STS [R101+0x14000], R6 ;  /* 0x0140000665007388 */ /* 0x0105e20000000800 */
[--C-:B---3--:R-:W-:Y:S02]  /*5680*/  FFMA.FTZ R5, R11, c[0x0][0x23c], -R4.reuse ;  /* 0x00008f000b057a23 */ /* 0x108fe40000010804 */
[----:B------:R-:W-:Y:S02]  /*5690*/  FFMA.FTZ R4, R12, c[0x0][0x23c], -R4 ;  /* 0x00008f000c047a23 */ /* 0x000fe40000010804 */
[----:B------:R1:W-:Y:S10]  /*56a0*/  MUFU.EX2 R247, R5 ;  /* 0x0000000500f77308 */ /* 0x0003f40000000800 */
[----:B------:R3:W4:Y:S01]  /*56b0*/  MUFU.EX2 R246, R4 ;  /* 0x0000000400f67308 */ /* 0x0007220000000800 */
[----:B--2---:R-:W-:Y:S02]  /*56c0*/  F2FP.PACK_AB R6, R98, R99 ;  /* 0x000000636206723e */ /* 0x004fe400000000ff */
[----:B-1----:R-:W-:Y:S05]  /*56d0*/  F2FP.PACK_AB R5, R91, R92 ;  /* 0x0000005c5b05723e */ /* 0x002fea00000000ff */
[----:B------:R1:W-:Y:S01]  /*56e0*/  STS [R101+0x14400], R5 ;  /* 0x0144000565007388 */ /* 0x0003e20000000800 */
[----:B---3--:R-:W-:Y:S05]  /*56f0*/  F2FP.PACK_AB R4, R95, R93 ;  /* 0x0000005d5f04723e */ /* 0x008fea00000000ff */
[----:B------:R4:W-:Y:S04]  /*5700*/  STS [R100+0x14000], R4 ;  /* 0x0140000464007388 */ /* 0x0009e80000000800 */
[----:B------:R-:W-:Y:S04]  /*5710*/  STS [R100+0x14400], R8 ;  /* 0x0144000864007388 */ /* 0x000fe80000000800 */
[----:B------:R-:W-:Y:S04]  /*5720*/  STS [R251+0x14000], R7 ;  /* 0x01400007fb007388 */ /* 0x000fe80000000800 */
[----:B------:R-:W-:Y:S01]  /*5730*/  STS [R251+0x14400], R6 ;  /* 0x01440006fb007388 */ /* 0x000fe20000000800 */
[----:B-1----:R-:W-:Y:S05]  /*5740*/  F2FP.PACK_AB R5, R248, R249 ;  /* 0x000000f9f805723e */ /* 0x002fea00000000ff */
[----:B------:R-:W-:Y:S01]  /*5750*/  STS [R250+0x14000], R5 ;  /* 0x01400005fa007388 */ /* 0x000fe20000000800 */
[----:B----4-:R-:W-:Y:S05]  /*5760*/  F2FP.PACK_AB R4, R246, R247 ;  /* 0x000000f7f604723e */ /* 0x010fea00000000ff */
        /* <DEDUP_REMOVED lines=41> */
[----:B------:R1:W2:Y:S08]  /*5a00*/  LDSM.16.M88.4 R68, [R105+0xa000] ;  /* 0x00a000006944783b */ /* 0x0002b00000000200 */
[----:B-1----:R1:W5:Y:S01]  /*5a10*/  LDL.LU R105, [R1+0x9c] ;  /* 0x00009c0001697983 */ /* 0x0023620000300800 */
[C---:B--2---:R-:W-:Y:S08]  /*5a20*/  HMMA.16816.F32 R4, R68.reuse, R212, R4 ;  /* 0x000000d44404723c */ /* 0x044ff00000001804 */
[C---:B------:R-:W-:Y:S08]  /*5a30*/  HMMA.16816.F32 R8, R68.reuse, R214, R8 ;  /* 0x000000d64408723c */ /* 0x040ff00000001808 */
[C---:B------:R-:W-:Y:S08]  /*5a40*/  HMMA.16816.F32 R12, R68.reuse, R216, R12 ;  /* 0x000000d8440c723c */ /* 0x040ff0000000180c */
[----:B------:R-:W-:Y:S01]  /*5a50*/  HMMA.16816.F32 R16, R68, R218, R16 ;  /* 0x000000da4410723c */ /* 0x000fe20000001810 */
[----:B------:R2:W3:Y:S08]  /*5a60*/  LDSM.16.M88.4 R68, [R104+0xa000] ;  /* 0x00a000006844783b */ /* 0x0004f00000000200 */
[----:B--2---:R1:W5:Y:S01]  /*5a70*/  LDL.LU R104, [R1+0x98] ;  /* 0x0000980001687983 */ /* 0x0043620000300800 */
[C---:B---3--:R-:W-:Y:S08]  /*5a80*/  HMMA.16816.F32 R4, R68.reuse, R220, R4 ;  /* 0x000000dc4404723c */ /* 0x048ff00000001804 */
        /* <DEDUP_REMOVED lines=14> */
[----:B------:R-:W-:Y:S04]  /*5b70*/  HMMA.16816.F32 R16, R68, R242, R16 ;  /* 0x000000f24410723c */ /* 0x000fe80000001810 */
[----:B-----5:R-:W-:Y:S02]  /*5b80*/  FADD.FTZ R5, -R73, R5 ;  /* 0x0000000549057221 */ /* 0x020fe40000010100 */
[C---:B------:R-:W-:Y:S02]  /*5b90*/  FADD.FTZ R6, -R72.reuse, R6 ;  /* 0x0000000648067221 */ /* 0x040fe40000010100 */
[----:B------:R-:W-:Y:S04]  /*5ba0*/  FADD.FTZ R7, -R72, R7 ;  /* 0x0000000748077221 */ /* 0x000fe80000010100 */
[----:B------:R-:W-:Y:S02]  /*5bb0*/  FMUL.FTZ R68, R96, R5 ;  /* 0x0000000560447220 */ /* 0x000fe40000410000 */
[----:B------:R-:W-:Y:S02]  /*5bc0*/  FFMA.FTZ R5, -R75, R75, 1 ;  /* 0x3f8000004b057423 */ /* 0x000fe4000001014b */
[----:B------:R-:W-:Y:S02]  /*5bd0*/  FADD.FTZ R4, -R73, R4 ;  /* 0x0000000449047221 */ /* 0x000fe40000010100 */
[----:B------:R-:W-:Y:S02]  /*5be0*/  FMUL.FTZ R71, R92, R6 ;  /* 0x000000065c477220 */ /* 0x000fe40000410000 */
[----:B------:R-:W-:Y:S02]  /*5bf0*/  FFMA.FTZ R6, -R76, R76, 1 ;  /* 0x3f8000004c067423 */ /* 0x000fe4000001014c */
[----:B------:R-:W-:Y:S02]  /*5c00*/  FMUL.FTZ R70, R91, R7 ;  /* 0x000000075b467220 */ /* 0x000fe40000410000 */
[----:B------:R-:W-:Y:S02]  /*5c10*/  FFMA.FTZ R7, -R77, R77, 1 ;  /* 0x3f8000004d077423 */ /* 0x000fe4000001014d */
[----:B------:R-:W-:Y:S02]  /*5c20*/  FMUL.FTZ R69, R97, R4 ;  /* 0x0000000461457220 */ /* 0x000fe40000410000 */
[----:B------:R-:W-:Y:S02]  /*5c30*/  FFMA.FTZ R4, -R74, R74, 1 ;  /* 0x3f8000004a047423 */ /* 0x000fe4000001014a */
[----:B------:R-:W-:Y:S02]  /*5c40*/  FMUL.FTZ R5, R5, c[0x0][0x2ec] ;  /* 0x0000bb0005057a20 */ /* 0x000fe40000410000 */
[C---:B------:R-:W-:Y:S02]  /*5c50*/  FADD.FTZ R8, -R73.reuse, R8 ;  /* 0x0000000849087221 */ /* 0x040fe40000010100 */
[----:B------:R-:W-:Y:S02]  /*5c60*/  FADD.FTZ R9, -R73, R9 ;  /* 0x0000000949097221 */ /* 0x000fe40000010100 */
[----:B------:R-:W-:Y:S02]  /*5c70*/  FMUL.FTZ R7, R7, c[0x0][0x2ec] ;  /* 0x0000bb0007077a20 */ /* 0x000fe40000410000 */
[----:B------:R-:W-:Y:S02]  /*5c80*/  FMUL.FTZ R6, R6, c[0x0][0x2ec] ;  /* 0x0000bb0006067a20 */ /* 0x000fe40000410000 */
[----:B------:R-:W-:Y:S02]  /*5c90*/  FMUL.FTZ R71, R71, R5 ;  /* 0x0000000547477220 */ /* 0x000fe40000410000 */
[----:B------:R-:W-:Y:S02]  /*5ca0*/  FFMA.FTZ R5, -R79, R79, 1 ;  /* 0x3f8000004f057423 */ /* 0x000fe4000001014f */
[----:B------:R-:W-:Y:S02]  /*5cb0*/  FADD.FTZ R10, -R72, R10 ;  /* 0x0000000a480a7221 */ /* 0x000fe40000010100 */
[----:B------:R-:W-:Y:S02]  /*5cc0*/  FMUL.FTZ R4, R4, c[0x0][0x2ec] ;  /* 0x0000bb0004047a20 */ /* 0x000fe40000410000 */
[----:B------:R-:W-:Y:S02]  /*5cd0*/  FMUL.FTZ R93, R93, R8 ;  /* 0x000000085d5d7220 */ /* 0x000fe40000410000 */
[----:B------:R-:W-:Y:S02]  /*5ce0*/  FMUL.FTZ R92, R95, R9 ;  /* 0x000000095f5c7220 */ /* 0x000fe40000410000 */
[----:B------:R-:W-:Y:S02]  /*5cf0*/  FMUL.FTZ R9, R69, R7 ;  /* 0x0000000745097220 */ /* 0x000fe40000410000 */
[----:B------:R-:W-:Y:S02]  /*5d00*/  FMUL.FTZ R8, R68, R6 ;  /* 0x0000000644087220 */ /* 0x000fe40000410000 */
[----:B------:R-:W-:Y:S02]  /*5d10*/  FMUL.FTZ R91, R94, R10 ;  /* 0x0000000a5e5b7220 */ /* 0x000fe40000410000 */
[----:B------:R-:W-:Y:S02]  /*5d20*/  FMUL.FTZ R70, R70, R4 ;  /* 0x0000000446467220 */ /* 0x000fe40000410000 */
[----:B------:R-:W-:Y:S02]  /*5d30*/  FFMA.FTZ R4, -R78, R78, 1 ;  /* 0x3f8000004e047423 */ /* 0x000fe4000001014e */
[----:B------:R-:W-:Y:S02]  /*5d40*/  FADD.FTZ R11, -R72, R11 ;  /* 0x0000000b480b7221 */ /* 0x000fe40000010100 */
[----:B------:R-:W-:Y:S02]  /*5d50*/  FMUL.FTZ R5, R5, c[0x0][0x2ec] ;  /* 0x0000bb0005057a20 */ /* 0x000fe40000410000 */
[----:B------:R-:W-:Y:S02]  /*5d60*/  FMUL.FTZ R90, R90, R11 ;  /* 0x0000000b5a5a7220 */ /* 0x000fe40000410000 */
[----:B------:R-:W-:Y:S01]  /*5d70*/  FMUL.FTZ R69, R91, R5 ;  /* 0x000000055b457220 */ /* 0x000fe20000410000 */
[----:B------:R-:W-:Y:S01]  /*5d80*/  F2FP.PACK_AB R5, R8, R9 ;  /* 0x000000090805723e */ /* 0x000fe200000000ff */
[----:B------:R-:W-:Y:S02]  /*5d90*/  FMUL.FTZ R4, R4, c[0x0][0x2ec] ;  /* 0x0000bb0004047a20 */ /* 0x000fe40000410000 */
[----:B------:R-:W-:Y:S02]  /*5da0*/  FFMA.FTZ R7, -R81, R81, 1 ;  /* 0x3f80000051077423 */ /* 0x000fe40000010151 */
[----:B------:R-:W-:Y:S01]  /*5db0*/  FMUL.FTZ R68, R90, R4 ;  /* 0x000000045a447220 */ /* 0x000fe20000410000 */
[----:B------:R-:W-:Y:S01]  /*5dc0*/  F2FP.PACK_AB R4, R70, R71 ;  /* 0x000000474604723e */ /* 0x000fe200000000ff */
[----:B------:R-:W-:Y:S01]  /*5dd0*/  STS [R101+0x12000], R5 ;  /* 0x0120000565007388 */ /* 0x000fe20000000800 */
[----:B------:R-:W-:Y:S02]  /*5de0*/  FFMA.FTZ R6, -R80, R80, 1 ;  /* 0x3f80000050067423 */ /* 0x000fe40000010150 */
[----:B------:R-:W-:Y:S01]  /*5df0*/  FMUL.FTZ R7, R7, c[0x0][0x2ec] ;  /* 0x0000bb0007077a20 */ /* 0x000fe20000410000 */
[----:B------:R2:W-:Y:S01]  /*5e00*/  STS [R101+0x12400], R4 ;  /* 0x0124000465007388 */ /* 0x0005e20000000800 */
[----:B------:R-:W-:Y:S02]  /*5e10*/  FMUL.FTZ R6, R6, c[0x0][0x2ec] ;  /* 0x0000bb0006067a20 */ /* 0x000fe40000410000 */
[----:B------:R-:W-:Y:S02]  /*5e20*/  FMUL.FTZ R11, R93, R7 ;  /* 0x000000075d0b7220 */ /* 0x000fe40000410000 */
[----:B------:R-:W-:Y:S02]  /*5e30*/  FFMA.FTZ R8, -R84, R84, 1 ;  /* 0x3f80000054087423 */ /* 0x000fe40000010154 */
[----:B------:R-:W-:Y:S02]  /*5e40*/  FFMA.FTZ R7, -R83, R83, 1 ;  /* 0x3f80000053077423 */ /* 0x000fe40000010153 */
[C---:B------:R-:W-:Y:S02]  /*5e50*/  FADD.FTZ R12, -R73.reuse, R12 ;  /* 0x0000000c490c7221 */ /* 0x040fe40000010100 */
[----:B------:R-:W-:Y:S02]  /*5e60*/  FADD.FTZ R13, -R73, R13 ;  /* 0x0000000d490d7221 */ /* 0x000fe40000010100 */
[----:B------:R-:W-:Y:S02]  /*5e70*/  FADD.FTZ R14, -R72, R14 ;  /* 0x0000000e480e7221 */ /* 0x000fe40000010100 */
[----:B------:R-:W-:Y:S02]  /*5e80*/  FMUL.FTZ R10, R92, R6 ;  /* 0x000000065c0a7220 */ /* 0x000fe40000410000 */
[----:B------:R-:W-:Y:S02]  /*5e90*/  FFMA.FTZ R9, -R85, R85, 1 ;  /* 0x3f80000055097423 */ /* 0x000fe40000010155 */
[----:B------:R-:W-:Y:S02]  /*5ea0*/  FFMA.FTZ R6, -R82, R82, 1 ;  /* 0x3f80000052067423 */ /* 0x000fe40000010152 */
[C---:B------:R-:W-:Y:S02]  /*5eb0*/  FADD.FTZ R15, -R72.reuse, R15 ;  /* 0x0000000f480f7221 */ /* 0x040fe40000010100 */
[C---:B------:R-:W-:Y:S02]  /*5ec0*/  FADD.FTZ R16, -R73.reuse, R16 ;  /* 0x0000001049107221 */ /* 0x040fe40000010100 */
[----:B------:R-:W-:Y:S01]  /*5ed0*/  FADD.FTZ R17, -R73, R17 ;  /* 0x0000001149117221 */ /* 0x000fe20000010100 */
[----:B--2---:R1:W5:Y:S01]  /*5ee0*/  LDL.LU R101, [R1+0x8c] ;  /* 0x00008c0001657983 */ /* 0x0043620000300800 */
[----:B------:R-:W-:Y:S02]  /*5ef0*/  FMUL.FTZ R73, R245, R12 ;  /* 0x0000000cf5497220 */ /* 0x000fe40000410000 */
[C---:B------:R-:W-:Y:S02]  /*5f00*/  FADD.FTZ R18, -R72.reuse, R18 ;  /* 0x0000001248127221 */ /* 0x040fe40000010100 */
[----:B------:R-:W-:Y:S02]  /*5f10*/  FADD.FTZ R19, -R72, R19 ;  /* 0x0000001348137221 */ /* 0x000fe40000010100 */
[----:B------:R-:W-:Y:S02]  /*5f20*/  FMUL.FTZ R72, R99, R14 ;  /* 0x0000000e63487220 */ /* 0x000fe40000410000 */
[----:B------:R-:W-:Y:S02]  /*5f30*/  FMUL.FTZ R12, R244, R13 ;  /* 0x0000000df40c7220 */ /* 0x000fe40000410000 */
[----:B------:R-:W-:Y:S02]  /*5f40*/  FMUL.FTZ R8, R8, c[0x0][0x2ec] ;  /* 0x0000bb0008087a20 */ /* 0x000fe40000410000 */
[----:B------:R-:W-:Y:S02]  /*5f50*/  FMUL.FTZ R7, R7, c[0x0][0x2ec] ;  /* 0x0000bb0007077a20 */ /* 0x000fe40000410000 */
[----:B------:R-:W-:Y:S02]  /*5f60*/  FMUL.FTZ R14, R98, R15 ;  /* 0x0000000f620e7220 */ /* 0x000fe40000410000 */
[----:B------:R-:W-:Y:S02]  /*5f70*/  FMUL.FTZ R9, R9, c[0x0][0x2ec] ;  /* 0x0000bb0009097a20 */ /* 0x000fe40000410000 */
[----:B------:R-:W-:Y:S02]  /*5f80*/  FMUL.FTZ R6, R6, c[0x0][0x2ec] ;  /* 0x0000bb0006067a20 */ /* 0x000fe40000410000 */
[----:B------:R-:W-:Y:S01]  /*5f90*/  FMUL.FTZ R12, R12, R8 ;  /* 0x000000080c0c7220 */ /* 0x000fe20000410000 */
[----:B------:R-:W-:Y:S01]  /*5fa0*/  F2FP.PACK_AB R8, R10, R11 ;  /* 0x0000000b0a08723e */ /* 0x000fe200000000ff */
[----:B------:R-:W-:Y:S02]  /*5fb0*/  FMUL.FTZ R15, R72, R7 ;  /* 0x00000007480f7220 */ /* 0x000fe40000410000 */
[----:B------:R-:W-:Y:S02]  /*5fc0*/  FFMA.FTZ R7, -R89, R89, 1 ;  /* 0x3f80000059077423 */ /* 0x000fe40000010159 */
[----:B------:R-:W-:Y:S01]  /*5fd0*/  FMUL.FTZ R13, R73, R9 ;  /* 0x00000009490d7220 */ /* 0x000fe20000410000 */
[----:B------:R-:W-:Y:S01]  /*5fe0*/  F2FP.PACK_AB R9, R68, R69 ;  /* 0x000000454409723e */ /* 0x000fe200000000ff */
[----:B------:R-:W-:Y:S01]  /*5ff0*/  FMUL.FTZ R14, R14, R6 ;  /* 0x000000060e0e7220 */ /* 0x000fe20000410000 */
[----:B------:R-:W-:Y:S01]  /*6000*/  STS [R100+0x12000], R8 ;  /* 0x0120000864007388 */ /* 0x000fe20000000800 */
[----:B------:R-:W-:Y:S02]  /*6010*/  FFMA.FTZ R6, -R88, R88, 1 ;  /* 0x3f80000058067423 */ /* 0x000fe40000010158 */
[----:B------:R-:W-:Y:S01]  /*6020*/  FMUL.FTZ R16, R249, R16 ;  /* 0x00000010f9107220 */ /* 0x000fe20000410000 */
[----:B------:R-:W-:Y:S01]  /*6030*/  STS [R100+0x12400], R9 ;  /* 0x0124000964007388 */ /* 0x000fe20000000800 */
[----:B------:R-:W-:Y:S02]  /*6040*/  FFMA.FTZ R4, -R86, R86, 1 ;  /* 0x3f80000056047423 */ /* 0x000fe40000010156 */
[----:B------:R-:W-:Y:S02]  /*6050*/  FMUL.FTZ R7, R7, c[0x0][0x2ec] ;  /* 0x0000bb0007077a20 */ /* 0x000fe40000410000 */
[----:B------:R-:W-:Y:S02]  /*6060*/  FMUL.FTZ R17, R248, R17 ;  /* 0x00000011f8117220 */ /* 0x000fe40000410000 */
[----:B------:R-:W-:Y:S02]  /*6070*/  FFMA.FTZ R5, -R87, R87, 1 ;  /* 0x3f80000057057423 */ /* 0x000fe40000010157 */
[----:B------:R-:W-:Y:S02]  /*6080*/  FMUL.FTZ R6, R6, c[0x0][0x2ec] ;  /* 0x0000bb0006067a20 */ /* 0x000fe40000410000 */
[----:B------:R-:W-:Y:S02]  /*6090*/  FMUL.FTZ R10, R4, c[0x0][0x2ec] ;  /* 0x0000bb00040a7a20 */ /* 0x000fe40000410000 */
[----:B------:R-:W-:Y:S01]  /*60a0*/  FMUL.FTZ R4, R16, R7 ;  /* 0x0000000710047220 */ /* 0x000fe20000410000 */
[----:B------:R-:W-:Y:S01]  /*60b0*/  F2FP.PACK_AB R7, R12, R13 ;  /* 0x0000000d0c07723e */ /* 0x000fe200000000ff */
[----:B------:R-:W-:Y:S02]  /*60c0*/  FMUL.FTZ R18, R247, R18 ;  /* 0x00000012f7127220 */ /* 0x000fe40000410000 */
[----:B------:R-:W-:Y:S02]  /*60d0*/  FMUL.FTZ R19, R246, R19 ;  /* 0x00000013f6137220 */ /* 0x000fe40000410000 */
[----:B------:R-:W-:Y:S01]  /*60e0*/  FMUL.FTZ R11, R5, c[0x0][0x2ec] ;  /* 0x0000bb00050b7a20 */ /* 0x000fe20000410000 */
[----:B------:R-:W-:Y:S01]  /*60f0*/  STS [R251+0x12000], R7 ;  /* 0x01200007fb007388 */ /* 0x000fe20000000800 */
[----:B------:R-:W-:Y:S01]  /*6100*/  FMUL.FTZ R5, R17, R6 ;  /* 0x0000000611057220 */ /* 0x000fe20000410000 */
[----:B------:R-:W-:Y:S01]  /*6110*/  F2FP.PACK_AB R6, R14, R15 ;  /* 0x0000000f0e06723e */ /* 0x000fe200000000ff */
[----:B------:R-:W-:Y:S02]  /*6120*/  FMUL.FTZ R11, R18, R11 ;  /* 0x0000000b120b7220 */ /* 0x000fe40000410000 */
[----:B------:R-:W-:Y:S01]  /*6130*/  FMUL.FTZ R10, R19, R10 ;  /* 0x0000000a130a7220 */ /* 0x000fe20000410000 */
[----:B------:R-:W-:Y:S01]  /*6140*/  F2FP.PACK_AB R5, R5, R4 ;  /* 0x000000040505723e */ /* 0x000fe200000000ff */
[----:B------:R-:W-:Y:S03]  /*6150*/  STS [R251+0x12400], R6 ;  /* 0x01240006fb007388 */ /* 0x000fe60000000800 */
[----:B------:R-:W-:Y:S01]  /*6160*/  F2FP.PACK_AB R4, R10, R11 ;  /* 0x0000000b0a04723e */ /* 0x000fe200000000ff */
[----:B------:R-:W-:Y:S04]  /*6170*/  STS [R250+0x12000], R5 ;  /* 0x01200005fa007388 */ /* 0x000fe80000000800 */
        /* <DEDUP_REMOVED lines=19> */
[----:B------:R-:W-:Y:S01]  /*62b0*/  LDSM.16.MT88.4 R92, [R0+0x9800] ;  /* 0x00980000005c783b */ /* 0x000fe20000004200 */
[-C--:B------:R-:W-:Y:S07]  /*62c0*/  HMMA.16816.F32 R44, R12, R18.reuse, R44 ;  /* 0x000000120c2c723c */ /* 0x080fee000000182c */
[----:B------:R4:W5:Y:S04]  /*62d0*/  LDL.LU R100, [R1+0x88] ;  /* 0x0000880001647983 */ /* 0x0009680000300800 */
[----:B------:R-:W4:Y:S01]  /*62e0*/  LDL.LU.64 R96, [R1+0x30] ;  /* 0x0000300001607983 */ /* 0x000f220000300a00 */
[C---:B------:R-:W-:Y:S05]  /*62f0*/  HMMA.16816.F32 R48, R4.reuse, R18, R48 ;  /* 0x000000120430723c */ /* 0x040fea0000001830 */
[----:B------:R-:W-:Y:S03]  /*6300*/  LDSM.16.MT88.4 R16, [R2+0x15000] ;  /* 0x015000000210783b */ /* 0x000fe60000004200 */
        /* <DEDUP_REMOVED lines=24> */
[----:B------:R-:W-:Y:S07]  /*6490*/  BAR.SYNC.DEFER_BLOCKING 0x0 ;  /* 0x0000000000007b1d */ /* 0x000fee0000010000 */
[C---:B------:R-:W-:Y:S08]  /*64a0*/  HMMA.16816.F32 R24, R16.reuse, R12, R24 ;  /* 0x0000000c1018723c */ /* 0x040ff00000001818 */
        /* <DEDUP_REMOVED lines=9> */
[----:B------:R-:W-:Y:S07]  /*6540*/  HMMA.16816.F32 R64, R4, R78, R64 ;  /* 0x0000004e0440723c */ /* 0x000fee0000001840 */
[----:B------:R-:W-:Y:S01]  /*6550*/  MOV R4, c[0x0][0x22c] ;  /* 0x00008b0000047a02 */ /* 0x000fe20000000f00 */
[-C--:B------:R-:W-:Y:S05]  /*6560*/  HMMA.16816.F32 R20, R80, R84.reuse, R20 ;  /* 0x000000545014723c */ /* 0x080fea0000001814 */
[----:B------:R-:W-:Y:S03]  /*6570*/  IMAD R98, R4, c[0x0][0x1c0], RZ ;  /* 0x0000700004627a24 */ /* 0x000fe600078e02ff */
[C---:B------:R-:W-:Y:S04]  /*6580*/  HMMA.16816.F32 R24, R88.reuse, R84, R24 ;  /* 0x000000545818723c */ /* 0x040fe80000001818 */
[----:B------:R-:W-:Y:S04]  /*6590*/  LEA R4, -R98, RZ, 0x6 ;  /* 0x000000ff62047211 */ /* 0x000fe800078e31ff */
[-C--:B------:R-:W-:Y:S08]  /*65a0*/  HMMA.16816.F32 R28, R88, R86.reuse, R28 ;  /* 0x00000056581c723c */ /* 0x080ff0000000181c */
[C---:B------:R-:W-:Y:S08]  /*65b0*/  HMMA.16816.F32 R32, R80.reuse, R86, R32 ;  /* 0x000000565020723c */ /* 0x040ff00000001820 */
[-C--:B------:R-:W-:Y:S08]  /*65c0*/  HMMA.16816.F32 R36, R80, R92.reuse, R36 ;  /* 0x0000005c5024723c */ /* 0x080ff00000001824 */
[C---:B------:R-:W-:Y:S08]  /*65d0*/  HMMA.16816.F32 R40, R88.reuse, R92, R40 ;  /* 0x0000005c5828723c */ /* 0x040ff00000001828 */
[-C--:B------:R-:W-:Y:S08]  /*65e0*/  HMMA.16816.F32 R44, R88, R94.reuse, R44 ;  /* 0x0000005e582c723c */ /* 0x080ff0000000182c */
[C---:B------:R-:W-:Y:S08]  /*65f0*/  HMMA.16816.F32 R48, R80.reuse, R94, R48 ;  /* 0x0000005e5030723c */ /* 0x040ff00000001830 */
[-C--:B------:R-:W-:Y:S04]  /*6600*/  HMMA.16816.F32 R52, R80, R8.reuse, R52 ;  /* 0x000000085034723c */ /* 0x080fe80000001834 */
[C---:B----4-:R-:W-:Y:S04]  /*6610*/  LEA R5, P1, R4.reuse, R96, 0x2 ;  /* 0x0000006004057211 */ /* 0x050fe800078210ff */
[C---:B------:R-:W-:Y:S04]  /*6620*/  HMMA.16816.F32 R56, R88.reuse, R8, R56 ;  /* 0x000000085838723c */ /* 0x040fe80000001838 */
[----:B------:R-:W-:Y:S04]  /*6630*/  LEA.HI.X.SX32 R4, R4, R97, 0x2, P1 ;  /* 0x0000006104047211 */ /* 0x000fe800008f16ff */
[-C--:B------:R-:W-:Y:S04]  /*6640*/  HMMA.16816.F32 R60, R88, R10.reuse, R60 ;  /* 0x0000000a583c723c */ /* 0x080fe8000000183c */
[-C--:B------:R-:W-:Y:S04]  /*6650*/  LOP3.LUT R5, R5, R4.reuse, RZ, 0x3c, !PT ;  /* 0x0000000405057212 */ /* 0x080fe800078e3cff */
[----:B------:R-:W-:Y:S04]  /*6660*/  HMMA.16816.F32 R64, R80, R10, R64 ;  /* 0x0000000a5040723c */ /* 0x000fe80000001840 */
[C---:B------:R-:W-:Y:S04]  /*6670*/  LOP3.LUT R4, R5.reuse, R4, RZ, 0x3c, !PT ;  /* 0x0000000405047212 */ /* 0x040fe800078e3cff */
        /* <DEDUP_REMOVED lines=57> */
.L_x_687:
        /* <DEDUP_REMOVED lines=418> */
.L_x_688:
[----:B------:R-:W-:Y:S02]  /*8430*/  UISETP.GT.AND UP0, UPT, UR7, UR17, UPT ;  /* 0x000000110700728c */ /* 0x000fe4000bf04270 */
[----:B------:R-:W-:Y:S04]  /*8440*/  UIADD3 UR7, UR7, -0x1, URZ ;  /* 0xffffffff07077890 */ /* 0x000fe8000fffe03f */
[----:B------:R-:W-:Y:S11]  /*8450*/  PLOP3.LUT P0, PT, PT, PT, UP0, 0x80, 0x0 ;  /* 0x000000000000781c */ /* 0x000ff60003f0f008 */
[----:B------:R-:W-:Y:S02]  /*8460*/  @!UPT UIADD3 URZ, URZ, URZ, URZ ;  /* 0x0000003f3f3ff290 */ /* 0x000fe4000fffe03f */
        /* <DEDUP_REMOVED lines=169> */
.L_x_690:
        /* <DEDUP_REMOVED lines=19> */
.L_x_691:
        /* <DEDUP_REMOVED lines=54> */
.L_x_693:
[----:B------:R-:W-:Y:S05]  /*9390*/  BSYNC B0 ;  /* 0x0000000000007941 */ /* 0x000fea0003800000 */
.L_x_692:
        /* <DEDUP_REMOVED lines=19> */
.L_x_695:
[----:B------:R-:W-:Y:S05]  /*94d0*/  BSYNC B0 ;  /* 0x0000000000007941 */ /* 0x000fea0003800000 */
.L_x_694:
        /* <DEDUP_REMOVED lines=30> */
.L_x_697:
[----:B------:R-:W-:Y:S05]  /*96c0*/  BSYNC B0 ;  /* 0x0000000000007941 */ /* 0x000fea0003800000 */
.L_x_696:
        /* <DEDUP_REMOVED lines=16> */
.L_x_668:
[----:B------:R-:W-:Y:S05]  /*97d0*/  BSYNC B1 ;  /* 0x0000000000017941 */ /* 0x000fea0003800000 */
.L_x_654:
        /* <DEDUP_REMOVED lines=11> */
.L_x_698:
[----:B------:R-:W-:Y:S05]  /*9890*/  EXIT ;  /* 0x000000000000794d */ /* 0x000fea0003800000 */
.L_x_700:
        /* <DEDUP_REMOVED lines=14> */
.L_x_1594:


//--------------------- .text._ZN5flash44flash_bwd_dq_dk_dv_loop_seqk_parallel_kernelI23Flash_bwd_kernel_traitsILi192ELi64ELi64ELi8ELi4ELi2ELi2ELb1ELb1EN7cutlass6half_tE19Flash_kernel_traitsILi192ELi64ELi64ELi8ES3_EELb1ELb0ELb0ELb0ELb0ELb1ELb0EEEvNS_16Flash_bwd_paramsE --------------------------
	.section	.text._ZN5flash44flash_bwd_dq_dk_dv_loop_seqk_parallel_kernelI23Flash_bwd_kernel_traitsILi192ELi64ELi64ELi8ELi4ELi2ELi2ELb1ELb1EN7cutlass6half_tE19Flash_kernel_traitsILi192ELi64ELi64ELi8ES3_EELb1ELb0ELb0ELb0ELb0ELb1ELb0EEEvNS_16Flash_bwd_paramsE,"ax",@progbits
	.sectioninfo	@"SHI_REGISTERS=255"
	.align	128
        .global         _ZN5flash44flash_bwd_dq_dk_dv_loop_seqk_parallel_kernelI23Flash_bwd_kernel_traitsILi192ELi64ELi64ELi8ELi4ELi2ELi2ELb1ELb1EN7cutlass6half_tE19Flash_kernel_traitsILi192ELi64ELi64ELi8ES3_EELb1ELb0ELb0ELb0ELb0ELb1ELb0EEEvNS_16Flash_bwd_paramsE
        .type           _ZN5flash44flash_bwd_dq_dk_dv_loop_seqk_parallel_kernelI23Flash_bwd_kernel_traitsILi192ELi64ELi64ELi8ELi4ELi2ELi2ELb1ELb1EN7cutlass6half_tE19Flash_kernel_traitsILi192ELi64ELi64ELi8ES3_EELb1ELb0ELb0ELb0ELb0ELb1ELb0EEEvNS_16Flash_bwd_paramsE,@function
        .size           _ZN5flash44flash_bwd_dq_dk_dv_loop_seqk_parallel_kernelI23Flash_bwd_kernel_traitsILi192ELi64ELi64ELi8ELi4ELi2ELi2ELb1ELb1EN7cutlass6half_tE19Flash_kernel_traitsILi192ELi64ELi64ELi8ES3_EELb1ELb0ELb0ELb0ELb0ELb1ELb0EEEvNS_16Flash_bwd_paramsE,(.L_x_1595 - _ZN5flash44flash_bwd_dq_dk_dv_loop_seqk_parallel_kernelI23Flash_bwd_kernel_traitsILi192ELi64ELi64ELi8ELi4ELi2ELi2ELb1ELb1EN7cutlass6half_tE19Flash_kernel_traitsILi192ELi64ELi64ELi8ES3_EELb1ELb0ELb0ELb0ELb0ELb1ELb0EEEvNS_16Flash_bwd_paramsE)
        .other          _ZN5flash44flash_bwd_dq_dk_dv_loop_seqk_parallel_kernelI23Flash_bwd_kernel_traitsILi192ELi64ELi64ELi8ELi4ELi2ELi2ELb1ELb1EN7cutlass6half_tE19Flash_kernel_traitsILi192ELi64ELi64ELi8ES3_EELb1ELb0ELb0ELb0ELb0ELb1ELb0EEEvNS_16Flash_bwd_paramsE,@"STO_CUDA_ENTRY STV_DEFAULT"
_ZN5flash44flash_bwd_dq_dk_dv_loop_seqk_parallel_kernelI23Flash_bwd_kernel_traitsILi192ELi64ELi64ELi8ELi4ELi2ELi2ELb1ELb1EN7cutlass6half_tE19Flash_kernel_traitsILi192ELi64ELi64ELi8ES3_EELb1ELb0ELb0ELb0ELb0ELb1ELb0EEEvNS_16Flash_bwd_paramsE:
.text._ZN5flash44flash_bwd_dq_dk_dv_loop_seqk_parallel_kernelI23Flash_bwd_kernel_traitsILi192ELi64ELi64ELi8ELi4ELi2ELi2ELb1ELb1EN7cutlass6half_tE19Flash_kernel_traitsILi192ELi64ELi64ELi8ES3_EELb1ELb0ELb0ELb0ELb0ELb1ELb0EEEvNS_16Flash_bwd_paramsE:
        /* <DEDUP_REMOVED lines=14> */
[----:B------:R-:W-:Y:S02]  /*00e0*/  USHF.R.S32.HI UR8, URZ, 0x1f, UR15 ;  /* 0x0000001f3f087899 */ /* 0x000fe4000801140f */
[----:B------:R-:W-:Y:S02]  /*00f0*/  ULDC.U8 UR9, c[0x0][0x328] ;  /* 0x0000ca0000097ab9 */ /* 0x000fe40000000000 */
[----:B------:R-:W-:Y:S01]  /*0100*/  UISETP.NE.AND UP2, UPT, UR9, URZ, UPT ;  /* 0x0000003f0900728c */ /* 0x000fe2000bf45270 */
[----:B------:R-:W3:Y:S01]  /*0110*/  S2UR UR32, SR_CTAID.Y ;  /* 0x00000000002079c3 */ /* 0x000ee20000002600 */
[----:B------:R-:W-:-:S02]  /*0120*/  ULDC UR47, c[0x0][0x22c] ;  /* 0x00008b00002f7ab9 */ /* 0x000fc40000000800 */
[----:B------:R-:W-:Y:S02]  /*0130*/  ULDC UR36, c[0x0][0x1c0] ;  /* 0x0000700000247ab9 */ /* 0x000fe40000000800 */
[----:B------:R-:W-:Y:S02]  /*0140*/  UMOV UR7, 0x80 ;  /* 0x0000008000077882 */ /* 0x000fe40000000000 */
[----:B------:R-:W-:Y:S02]  /*0150*/  ULDC UR6, c[0x0][0x210] ;  /* 0x0000840000067ab9 */ /* 0x000fe40000000800 */
[----:B------:R-:W-:Y:S02]  /*0160*/  ULDC UR57, c[0x0][0x234] ;  /* 0x00008d0000397ab9 */ /* 0x000fe40000000800 */
[----:B------:R-:W-:Y:S02]  /*0170*/  ULDC UR12, c[0x0][0x1c0] ;  /* 0x00007000000c7ab9 */ /* 0x000fe40000000800 */
[----:B------:R-:W-:Y:S01]  /*0180*/  ULDC UR13, c[0x0][0x1c0] ;  /* 0x00007000000d7ab9 */ /* 0x000fe20000000800 */
[----:B-1----:R-:W-:Y:S01]  /*0190*/  SHF.R.S32.HI R5, RZ, 0x1f, R11 ;  /* 0x0000001fff057819 */ /* 0x002fe2000001140b */
[----:B--2---:R-:W-:-:S02]  /*01a0*/  USHF.R.S32.HI UR16, URZ, 0x1f, UR38 ;  /* 0x0000001f3f107899 */ /* 0x004fc40008011426 */
[----:B------:R-:W-:Y:S01]  /*01b0*/  UIMAD.WIDE UR36, UR47, UR36, URZ ;  /* 0x000000242f2472a5 */ /* 0x000fe2000f8e023f */
[CC--:B------:R-:W-:Y:S01]  /*01c0*/  LEA.HI R3, R5.reuse, R11.reuse, RZ, 0x5 ;  /* 0x0000000b05037211 */ /* 0x0c0fe200078f28ff */
[----:B------:R-:W-:Y:S01]  /*01d0*/  UIMAD UR48, UR38, UR47, URZ ;  /* 0x0000002f263072a4 */ /* 0x000fe2000f8e023f */
[-C--:B------:R-:W-:Y:S01]  /*01e0*/  LEA.HI R10, R5, R11.reuse, RZ, 0x3 ;  /* 0x0000000b050a7211 */ /* 0x080fe200078f18ff */
[----:B------:R-:W-:Y:S01]  /*01f0*/  UIMAD UR57, UR7, UR6, UR57 ;  /* 0x00000006073972a4 */ /* 0x000fe2000f8e0239 */
[--C-:B------:R-:W-:Y:S01]  /*0200*/  SHF.R.S32.HI R0, RZ, 0x5, R3.reuse ;  /* 0x00000005ff007819 */ /* 0x100fe20000011403 */
[----:B---3--:R-:W-:Y:S01]  /*0210*/  UIMAD.WIDE.U32 UR44, UR32, UR15, URZ ;  /* 0x0000000f202c72a5 */ /* 0x008fe2000f8e003f */
[----:B------:R-:W-:Y:S01]  /*0220*/  SHF.R.S32.HI R4, RZ, 0x1f, R3 ;  /* 0x0000001fff047819 */ /* 0x000fe20000011403 */
[----:B------:R-:W-:Y:S01]  /*0230*/  USHF.L.U32 UR15, UR32, 0x7, URZ ;  /* 0x00000007200f7899 */ /* 0x000fe2000800063f */
[C---:B------:R-:W-:Y:S01]  /*0240*/  LOP3.LUT R6, R3.reuse, 0xffffffe0, RZ, 0xc0, !PT ;  /* 0xffffffe003067812 */ /* 0x040fe200078ec0ff */
[----:B------:R-:W-:Y:S01]  /*0250*/  USHF.R.S32.HI UR9, URZ, 0x1f, UR32 ;  /* 0x0000001f3f097899 */ /* 0x000fe20008011420 */
[-C--:B------:R-:W-:Y:S01]  /*0260*/  LEA.HI R4, R4, R0.reuse, RZ, 0x2 ;  /* 0x0000000004047211 */ /* 0x080fe200078f10ff */
[----:B------:R-:W-:Y:S01]  /*0270*/  UIMAD UR47, UR47, UR12, URZ ;  /* 0x0000000c2f2f72a4 */ /* 0x000fe2000f8e023f */
[----:B------:R-:W-:Y:S01]  /*0280*/  LEA.HI R3, R3, R0, RZ, 0x1 ;  /* 0x0000000003037211 */ /* 0x000fe200078f08ff */
[----:B------:R-:W-:Y:S01]  /*0290*/  IMAD.IADD R9, R11, 0x1, -R6 ;  /* 0x000000010b097824 */ /* 0x000fe200078e0a06 */
[----:B------:R-:W-:Y:S01]  /*02a0*/  LOP3.LUT R4, R4, 0xfffffffc, RZ, 0xc0, !PT ;  /* 0xfffffffc04047812 */ /* 0x000fe200078ec0ff */
[----:B------:R-:W-:Y:S01]  /*02b0*/  UIMAD UR6, UR32, UR13, UR38 ;  /* 0x0000000d200672a4 */ /* 0x000fe2000f8e0226 */
[----:B------:R-:W-:Y:S01]  /*02c0*/  LOP3.LUT R3, R3, 0xfffffffe, RZ, 0xc0, !PT ;  /* 0xfffffffe03037812 */ /* 0x000fe200078ec0ff */
[----:B------:R-:W-:Y:S01]  /*02d0*/  ULDC UR14, c[0x0][0x1c0] ;  /* 0x00007000000e7ab9 */ /* 0x000fe20000000800 */
[CC--:B------:R-:W-:Y:S01]  /*02e0*/  LEA.HI R2, R5.reuse, R11.reuse, RZ, 0x4 ;  /* 0x0000000b05027211 */ /* 0x0c0fe200078f20ff */
[C---:B------:R-:W-:Y:S01]  /*02f0*/  IMAD.IADD R18, R0.reuse, 0x1, -R4 ;  /* 0x0000000100127824 */ /* 0x040fe200078e0a04 */
[CC--:B------:R-:W-:Y:S01]  /*0300*/  LEA.HI R14, R5.reuse, R11.reuse, RZ, 0x7 ;  /* 0x0000000b050e7211 */ /* 0x0c0fe200078f38ff */
[----:B------:R-:W-:Y:S01]  /*0310*/  IMAD.IADD R13, R0, 0x1, -R3 ;  /* 0x00000001000d7824 */ /* 0x000fe200078e0a03 */
[CC--:B------:R-:W-:Y:S01]  /*0320*/  LEA.HI R15, R5.reuse, R11.reuse, RZ, 0x6 ;  /* 0x0000000b050f7211 */ /* 0x0c0fe200078f30ff */
[----:B------:R-:W-:Y:S01]  /*0330*/  ULDC UR11, c[0x0][0x1c0] ;  /* 0x00007000000b7ab9 */ /* 0x000fe20000000800 */
[----:B------:R-:W-:Y:S01]  /*0340*/  LEA.HI R5, R5, R11, RZ, 0x2 ;  /* 0x0000000b05057211 */ /* 0x000fe200078f10ff */
[----:B------:R-:W-:Y:S01]  /*0350*/  STL [R1+0x7c], R18 ;  /* 0x00007c1201007387 */ /* 0x000fe20000100800 */
[----:B------:R-:W-:Y:S01]  /*0360*/  LOP3.LUT R7, R10, 0xfffffff8, RZ, 0xc0, !PT ;  /* 0xfffffff80a077812 */ /* 0x000fe200078ec0ff */
[----:B------:R-:W-:Y:S01]  /*0370*/  UIMAD UR54, UR8, UR32, URZ ;  /* 0x00000020083672a4 */ /* 0x000fe2000f8e023f */
[--C-:B------:R-:W-:Y:S01]  /*0380*/  SHF.R.S32.HI R3, RZ, 0x2, R5.reuse ;  /* 0x00000002ff037819 */ /* 0x100fe20000011405 */
[----:B------:R-:W-:Y:S01]  /*0390*/  UIMAD UR7, UR32, UR11, UR38 ;  /* 0x0000000b200772a4 */ /* 0x000fe2000f8e0226 */
[----:B------:R-:W-:Y:S01]  /*03a0*/  SHF.R.S32.HI R0, RZ, 0x1f, R5 ;  /* 0x0000001fff007819 */ /* 0x000fe20000011405 */
[C---:B------:R-:W-:Y:S01]  /*03b0*/  IMAD.IADD R6, R11.reuse, 0x1, -R7 ;  /* 0x000000010b067824 */ /* 0x040fe200078e0a07 */
[----:B------:R-:W-:Y:S01]  /*03c0*/  LOP3.LUT R8, R2, 0xfffffff0, RZ, 0xc0, !PT ;  /* 0xfffffff002087812 */ /* 0x000fe200078ec0ff */
[----:B------:R-:W-:Y:S01]  /*03d0*/  @!UP2 UIMAD UR8, UR32, UR14, UR38 ;  /* 0x0000000e2008a2a4 */ /* 0x000fe2000f8e0226 */
[----:B------:R-:W-:Y:S01]  /*03e0*/  LEA.HI R0, R0, R3, RZ, 0x3 ;  /* 0x0000000300007211 */ /* 0x000fe200078f18ff */
[----:B------:R-:W-:Y:S01]  /*03f0*/  IMAD.SHL.U32 R20, R6, 0x8, RZ ;  /* 0x0000000806147824 */ /* 0x000fe200078e00ff */
[----:B------:R-:W-:Y:S01]  /*0400*/  SHF.R.S32.HI R4, RZ, 0x4, R2 ;  /* 0x00000004ff047819 */ /* 0x000fe20000011402 */
[----:B------:R-:W-:Y:S01]  /*0410*/  IMAD.IADD R7, R11, 0x1, -R8 ;  /* 0x000000010b077824 */ /* 0x000fe200078e0a08 */
[----:B------:R-:W-:Y:S01]  /*0420*/  LOP3.LUT R0, R0, 0xfffffff8, RZ, 0xc0, !PT ;  /* 0xfffffff800007812 */ /* 0x000fe200078ec0ff */
[----:B------:R-:W-:Y:S01]  /*0430*/  USHF.L.U32 UR46, UR47, 0x6, URZ ;  /* 0x000000062f2e7899 */ /* 0x000fe2000800063f */
[----:B------:R-:W-:Y:S01]  /*0440*/  SHF.R.S32.HI R17, RZ, 0x3, R10 ;  /* 0x00000003ff117819 */ /* 0x000fe2000001140a */
[----:B------:R-:W-:Y:S01]  /*0450*/  STL [R1+0x80], R20 ;  /* 0x0000801401007387 */ /* 0x000fe20000100800 */
[----:B------:R-:W-:Y:S01]  /*0460*/  LEA.HI R2, R2, R4, RZ, 0x1 ;  /* 0x0000000402027211 */ /* 0x000fe200078f08ff */
[----:B------:R-:W-:Y:S01]  /*0470*/  IMAD.IADD R8, R3, 0x1, -R0 ;  /* 0x0000000103087824 */ /* 0x000fe200078e0a00 */
[----:B------:R-:W-:Y:S01]  /*0480*/  LOP3.LUT R12, R5, 0x7ffffffc, RZ, 0xc0, !PT ;  /* 0x7ffffffc050c7812 */ /* 0x000fe200078ec0ff */
[----:B------:R-:W-:Y:S01]  /*0490*/  IMAD.SHL.U32 R0, R17, 0x40, RZ ;  /* 0x0000004011007824 */ /* 0x000fe200078e00ff */
[----:B------:R-:W-:Y:S01]  /*04a0*/  LOP3.LUT R2, R2, 0xfffffffe, RZ, 0xc0, !PT ;  /* 0xfffffffe02027812 */ /* 0x000fe200078ec0ff */
[----:B------:R-:W-:Y:S01]  /*04b0*/  USHF.L.U32 UR41, UR6, 0x5, URZ ;  /* 0x0000000506297899 */ /* 0x000fe2000800063f */
[----:B------:R-:W-:Y:S01]  /*04c0*/  SHF.R.S32.HI R3, RZ, 0x1f, R9 ;  /* 0x0000001fff037819 */ /* 0x000fe20000011409 */
[----:B------:R-:W-:Y:S01]  /*04d0*/  IMAD.IADD R16, R11, 0x1, -R12 ;  /* 0x000000010b107824 */ /* 0x000fe200078e0a0c */
[----:B------:R-:W-:Y:S01]  /*04e0*/  LOP3.LUT R0, R0, 0x1c0, RZ, 0xc0, !PT ;  /* 0x000001c000007812 */ /* 0x000fe200078ec0ff */
[----:B------:R-:W-:Y:S01]  /*04f0*/  IMAD.IADD R11, R4, 0x1, -R2 ;  /* 0x00000001040b7824 */ /* 0x000fe200078e0a02 */
[----:B------:R-:W-:Y:S01]  /*0500*/  SHF.R.S32.HI R4, RZ, 0x1f, R7 ;  /* 0x0000001fff047819 */ /* 0x000fe20000011407 */
[----:B------:R-:W-:Y:S01]  /*0510*/  ULDC UR51, c[0x0][0x214] ;  /* 0x0000850000337ab9 */ /* 0x000fe20000000800 */
[----:B------:R-:W-:Y:S01]  /*0520*/  SHF.R.U32.HI R2, RZ, 0x3, R0 ;  /* 0x00000003ff027819 */ /* 0x000fe20000011600 */
[----:B------:R-:W-:Y:S01]  /*0530*/  ULDC UR58, c[0x0][0x1c8] ;  /* 0x00007200003a7ab9 */ /* 0x000fe20000000800 */
[----:B------:R-:W-:Y:S01]  /*0540*/  LOP3.LUT R0, R0, 0x38, R20, 0xf8, !PT ;  /* 0x0000003800007812 */ /* 0x000fe200078ef814 */
[----:B------:R-:W-:Y:S01]  /*0550*/  ULDC.U8 UR10, c[0x0][0x3d0] ;  /* 0x0000f400000a7ab9 */ /* 0x000fe20000000000 */
[----:B------:R-:W-:Y:S01]  /*0560*/  LEA.HI R12, R4, R7, RZ, 0x3 ;  /* 0x00000007040c7211 */ /* 0x000fe200078f18ff */
[----:B------:R-:W-:Y:S01]  /*0570*/  ULDC UR52, c[0x0][0x224] ;  /* 0x0000890000347ab9 */ /* 0x000fe20000000800 */
[----:B------:R-:W-:Y:S01]  /*0580*/  LEA.HI R17, R3, R9, RZ, 0x2 ;  /* 0x0000000903117211 */ /* 0x000fe200078f10ff */
[----:B------:R-:W-:Y:S01]  /*0590*/  @UP2 UIMAD UR56, UR32, UR51, URZ ;  /* 0x00000033203822a4 */ /* 0x000fe2000f8e023f */
[----:B------:R-:W-:Y:S01]  /*05a0*/  LOP3.LUT R9, R0, R2, RZ, 0x3c, !PT ;  /* 0x0000000200097212 */ /* 0x000fe200078e3cff */
[----:B------:R-:W-:Y:S01]  /*05b0*/  IMAD.SHL.U32 R0, R6, 0x40, RZ ;  /* 0x0000004006007824 */ /* 0x000fe200078e00ff */
[----:B------:R-:W-:Y:S01]  /*05c0*/  LOP3.LUT R2, R12, 0xfffffff8, RZ, 0xc0, !PT ;  /* 0xfffffff80c027812 */ /* 0x000fe200078ec0ff */
[----:B------:R-:W-:Y:S01]  /*05d0*/  ULDC.64 UR4, c[0x0][0x118] ;  /* 0x0000460000047ab9 */ /* 0x000fe20000000a00 */
[----:B------:R-:W-:Y:S01]  /*05e0*/  LOP3.LUT P4, RZ, R6, 0x2, RZ, 0xc0, !PT ;  /* 0x0000000206ff7812 */ /* 0x000fe2000788c0ff */
[----:B------:R-:W-:Y:S01]  /*05f0*/  ULOP3.LUT UR58, UR38, UR58, URZ, 0x3c, !UPT ;  /* 0x0000003a263a7292 */ /* 0x000fe2000f8e3c3f */
[----:B------:R-:W-:Y:S01]  /*0600*/  LOP3.LUT R0, R0, 0x1c0, RZ, 0xc0, !PT ;  /* 0x000001c000007812 */ /* 0x000fe200078ec0ff */
[----:B------:R-:W-:Y:S01]  /*0610*/  IMAD.IADD R7, R7, 0x1, -R2 ;  /* 0x0000000107077824 */ /* 0x000fe200078e0a02 */
[----:B------:R-:W-:Y:S01]  /*0620*/  LOP3.LUT P3, RZ, R6, 0x4, RZ, 0xc0, !PT ;  /* 0x0000000406ff7812 */ /* 0x000fe2000786c0ff */
[----:B------:R-:W-:Y:S01]  /*0630*/  IMAD.U32 R2, RZ, RZ, UR16 ;  /* 0x00000010ff027e24 */ /* 0x000fe2000f8e00ff */
[C---:B------:R-:W-:Y:S01]  /*0640*/  LOP3.LUT R5, R0.reuse, 0x8, R10, 0xf8, !PT ;  /* 0x0000000800057812 */ /* 0x040fe200078ef80a */
[----:B------:R-:W-:Y:S01]  /*0650*/  IMAD.SHL.U32 R2, R13, 0x10, RZ ;  /* 0x000000100d027824 */ /* 0x000fe200078e00ff */
[----:B------:R-:W-:Y:S01]  /*0660*/  SHF.R.U32.HI R4, RZ, 0x3, R0 ;  /* 0x00000003ff047819 */ /* 0x000fe20000011600 */
[----:B------:R-:W-:Y:S01]  /*0670*/  UISETP.NE.AND UP3, UPT, UR10, URZ, UPT ;  /* 0x0000003f0a00728c */ /* 0x000fe2000bf65270 */
[----:B------:R-:W-:Y:S01]  /*0680*/  SHF.R.S32.HI R14, RZ, 0x7, R14 ;  /* 0x00000007ff0e7819 */ /* 0x000fe2000001140e */
[----:B------:R-:W-:Y:S01]  /*0690*/  USHF.R.S32.HI UR61, URZ, 0x1f, UR38 ;  /* 0x0000001f3f3d7899 */ /* 0x000fe20008011426 */
[----:B------:R-:W-:Y:S01]  /*06a0*/  LOP3.LUT R6, R0, 0x10, R2, 0xf8, !PT ;  /* 0x0000001000067812 */ /* 0x000fe200078ef802 */
[----:B------:R-:W-:Y:S01]  /*06b0*/  IMAD.SHL.U32 R2, R11, 0x200, RZ ;  /* 0x000002000b027824 */ /* 0x000fe200078e00ff */
[----:B------:R-:W-:Y:S01]  /*06c0*/  LOP3.LUT R3, R8, 0x1, RZ, 0xc0, !PT ;  /* 0x0000000108037812 */ /* 0x000fe200078ec0ff */
[----:B------:R-:W-:Y:S01]  /*06d0*/  USHF.R.S32.HI UR60, URZ, 0x1f, UR32 ;  /* 0x0000001f3f3c7899 */ /* 0x000fe20008011420 */
[----:B------:R-:W-:Y:S01]  /*06e0*/  LOP3.LUT R0, R5, R4, RZ, 0x3c, !PT ;  /* 0x0000000405007212 */ /* 0x000fe200078e3cff */
[----:B------:R-:W-:Y:S01]  /*06f0*/  USHF.R.S32.HI UR59, URZ, 0x1f, UR38 ;  /* 0x0000001f3f3b7899 */ /* 0x000fe20008011426 */
[----:B------:R-:W-:Y:S01]  /*0700*/  LOP3.LUT R5, R6, 0x8, R10, 0xf8, !PT ;  /* 0x0000000806057812 */ /* 0x000fe200078ef80a */
[----:B------:R-:W-:Y:S01]  /*0710*/  IMAD.U32 R6, RZ, RZ, UR15 ;  /* 0x0000000fff067e24 */ /* 0x000fe2000f8e00ff */
[----:B------:R-:W-:Y:S01]  /*0720*/  ISETP.NE.U32.AND P0, PT, R3, 0x1, PT ;  /* 0x000000010300780c */ /* 0x000fe20003f05070 */
[----:B------:R-:W-:Y:S01]  /*0730*/  IMAD R3, R14, 0x800, R2 ;  /* 0x000008000e037824 */ /* 0x000fe200078e0202 */
[----:B------:R-:W-:Y:S01]  /*0740*/  LOP3.LUT R4, R2, R5, R4, 0xf6, !PT ;  /* 0x0000000502047212 */ /* 0x000fe200078ef604 */
[C---:B------:R-:W-:Y:S01]  /*0750*/  IMAD.SHL.U32 R5, R8.reuse, 0x40, RZ ;  /* 0x0000004008057824 */ /* 0x040fe200078e00ff */
[----:B------:R-:W-:Y:S01]  /*0760*/  SHF.R.S32.HI R2, RZ, 0x6, R15 ;  /* 0x00000006ff027819 */ /* 0x000fe2000001140f */
[----:B------:R-:W-:Y:S01]  /*0770*/  IMAD.IADD R0, R3, 0x1, R0 ;  /* 0x0000000103007824 */ /* 0x000fe200078e0200 */
[----:B------:R-:W-:Y:S01]  /*0780*/  R2P PR, R8, 0x6 ;  /* 0x0000000608007804 */ /* 0x000fe20000000000 */
[----:B------:R-:W-:Y:S01]  /*0790*/  IMAD.SHL.U32 R6, R11, 0x20, RZ ;  /* 0x000000200b067824 */ /* 0x000fe200078e00ff */
[C---:B------:R-:W-:Y:S01]  /*07a0*/  LOP3.LUT P6, RZ, R7.reuse, 0x2, RZ, 0xc0, !PT ;  /* 0x0000000207ff7812 */ /* 0x040fe200078cc0ff */
[C---:B------:R-:W-:Y:S01]  /*07b0*/  IMAD R10, R2.reuse, 0x200, R9 ;  /* 0x00000200020a7824 */ /* 0x040fe200078e0209 */
[----:B------:R-:W-:Y:S01]  /*07c0*/  LOP3.LUT P5, RZ, R7, 0x4, RZ, 0xc0, !PT ;  /* 0x0000000407ff7812 */ /* 0x000fe200078ac0ff */
[----:B------:R-:W-:Y:S01]  /*07d0*/  IMAD.SHL.U32 R3, R2, 0x8, RZ ;  /* 0x0000000802037824 */ /* 0x000fe200078e00ff */
[----:B------:R-:W-:Y:S01]  /*07e0*/  LOP3.LUT R2, R5, 0x1c0, RZ, 0xc0, !PT ;  /* 0x000001c005027812 */ /* 0x000fe200078ec0ff */
[----:B------:R-:W-:Y:S01]  /*07f0*/  IMAD.SHL.U32 R14, R14, 0x20, RZ ;  /* 0x000000200e0e7824 */ /* 0x000fe200078e00ff */
[----:B------:R-:W-:Y:S01]  /*0800*/  UIMAD.WIDE.U32 UR42, UR36, UR44, URZ ;  /* 0x0000002c242a72a5 */ /* 0x000fe2000f8e003f */
[----:B------:R-:W-:Y:S01]  /*0810*/  IMAD.SHL.U32 R7, R7, 0x40, RZ ;  /* 0x0000004007077824 */ /* 0x000fe200078e00ff */
[----:B------:R-:W-:Y:S01]  /*0820*/  LOP3.LUT R3, R3, 0x18, RZ, 0xc0, !PT ;  /* 0x0000001803037812 */ /* 0x000fe200078ec0ff */
[----:B------:R-:W-:Y:S01]  /*0830*/  IMAD.SHL.U32 R252, R0, 0x2, RZ ;  /* 0x0000000200fc7824 */ /* 0x000fe200078e00ff */
[----:B------:R-:W-:Y:S01]  /*0840*/  SHF.R.U32.HI R5, RZ, 0x3, R2 ;  /* 0x00000003ff057819 */ /* 0x000fe20000011602 */
[----:B------:R1:W-:Y:S01]  /*0850*/  STL [R1+0x88], R14 ;  /* 0x0000880e01007387 */ /* 0x0003e20000100800 */
[----:B------:R-:W-:Y:S01]  /*0860*/  LOP3.LUT R9, R3, 0x20, R6, 0xf8, !PT ;  /* 0x0000002003097812 */ /* 0x000fe200078ef806 */
[----:B------:R-:W-:Y:S01]  /*0870*/  IMAD.U32 R6, RZ, RZ, UR9 ;  /* 0x00000009ff067e24 */ /* 0x000fe2000f8e00ff */
[----:B------:R-:W-:Y:S01]  /*0880*/  LOP3.LUT R8, R5, R2, R3, 0x1e, !PT ;  /* 0x0000000205087212 */ /* 0x000fe200078e1e03 */
[----:B------:R-:W-:Y:S01]  /*0890*/  UIMAD UR53, UR37, UR44, URZ ;  /* 0x0000002c253572a4 */ /* 0x000fe2000f8e023f */
[----:B------:R-:W-:Y:S01]  /*08a0*/  LOP3.LUT R3, R2, 0x20, R14, 0xf8, !PT ;  /* 0x0000002002037812 */ /* 0x000fe200078ef80e */
[----:B------:R-:W-:Y:S01]  /*08b0*/  IMAD.SHL.U32 R2, R16, 0x2, RZ ;  /* 0x0000000210027824 */ /* 0x000fe200078e00ff */
[----:B------:R-:W-:-:S02]  /*08c0*/  USHF.R.S32.HI UR55, URZ, 0x1f, UR48 ;  /* 0x0000001f3f377899 */ /* 0x000fc40008011430 */
[----:B------:R-:W-:Y:S01]  /*08d0*/  LOP3.LUT R5, R3, R5, RZ, 0x3c, !PT ;  /* 0x0000000503057212 */ /* 0x000fe200078e3cff */
[--C-:B------:R-:W-:Y:S01]  /*08e0*/  IMAD R6, R18, 0x400, R2.reuse ;  /* 0x0000040012067824 */ /* 0x100fe200078e0202 */
[----:B------:R-:W-:Y:S01]  /*08f0*/  UIMAD UR52, UR7, UR52, URZ ;  /* 0x00000034073472a4 */ /* 0x000fe2000f8e023f */
[----:B------:R-:W-:Y:S01]  /*0900*/  IMAD R3, R13, 0x400, R2 ;  /* 0x000004000d037824 */ /* 0x000fe200078e0202 */
[----:B------:R-:W-:Y:S01]  /*0910*/  LOP3.LUT R2, R7, 0x1c0, RZ, 0xc0, !PT ;  /* 0x000001c007027812 */ /* 0x000fe200078ec0ff */
[----:B------:R-:W-:Y:S01]  /*0920*/  IMAD.IADD R15, R6, 0x1, R5 ;  /* 0x00000001060f7824 */ /* 0x000fe200078e0205 */
[----:B------:R-:W-:Y:S01]  /*0930*/  @!UP2 UIMAD UR51, UR8, UR51, URZ ;  /* 0x000000330833a2a4 */ /* 0x000fe2000f8e023f */
[----:B------:R-:W-:Y:S01]  /*0940*/  IMAD.SHL.U32 R5, R11, 0x8, RZ ;  /* 0x000000080b057824 */ /* 0x000fe200078e00ff */
[----:B------:R-:W-:Y:S01]  /*0950*/  USHF.R.S32.HI UR50, URZ, 0x1f, UR46 ;  /* 0x0000001f3f327899 */ /* 0x000fe2000801142e */
[----:B------:R-:W-:Y:S01]  /*0960*/  IMAD.SHL.U32 R7, R12, 0x40, RZ ;  /* 0x000000400c077824 */ /* 0x000fe200078e00ff */
[----:B------:R-:W-:Y:S01]  /*0970*/  USHF.R.S32.HI UR49, URZ, 0x1f, UR41 ;  /* 0x0000001f3f317899 */ /* 0x000fe20008011429 */
[----:B------:R-:W-:Y:S01]  /*0980*/  IMAD.MOV.U32 R11, RZ, RZ, 0x40 ;  /* 0x00000040ff0b7424 */ /* 0x000fe200078e00ff */
[----:B------:R-:W-:Y:S01]  /*0990*/  LOP3.LUT R5, R2, 0x8, R5, 0xf8, !PT ;  /* 0x0000000802057812 */ /* 0x000fe200078ef805 */
[----:B------:R-:W-:Y:S01]  /*09a0*/  IMAD.MOV.U32 R6, RZ, RZ, 0x20 ;  /* 0x00000020ff067424 */ /* 0x000fe200078e00ff */
[----:B------:R-:W-:Y:S01]  /*09b0*/  LOP3.LUT R7, R7, 0xfffffe00, RZ, 0xc0, !PT ;  /* 0xfffffe0007077812 */ /* 0x000fe200078ec0ff */
[----:B------:R-:W-:Y:S01]  /*09c0*/  IMAD.MOV.U32 R12, RZ, RZ, -0x10 ;  /* 0xfffffff0ff0c7424 */ /* 0x000fe200078e00ff */
[----:B------:R-:W-:Y:S01]  /*09d0*/  ULDC.U8 UR30, c[0x0][0x2d8] ;  /* 0x0000b600001e7ab9 */ /* 0x000fe20000000000 */
[----:B-1----:R-:W-:Y:S01]  /*09e0*/  IMAD.IADD R14, R3, 0x1, R8 ;  /* 0x00000001030e7824 */ /* 0x002fe200078e0208 */
[----:B------:R-:W-:Y:S01]  /*09f0*/  SHF.R.U32.HI R3, RZ, 0x3, R2 ;  /* 0x00000003ff037819 */ /* 0x000fe20000011602 */
[----:B------:R-:W-:-:S03]  /*0a00*/  IMAD R8, R18, 0x400, R7 ;  /* 0x0000040012087824 */ /* 0x000fc600078e0207 */
[----:B------:R-:W-:Y:S01]  /*0a10*/  LOP3.LUT R2, R3, R9, R2, 0x1e, !PT ;  /* 0x0000000903027212 */ /* 0x000fe200078e1e02 */
[----:B------:R-:W-:Y:S01]  /*0a20*/  IMAD R9, R13, 0x400, R7 ;  /* 0x000004000d097824 */ /* 0x000fe200078e0207 */
[----:B------:R-:W-:Y:S02]  /*0a30*/  LOP3.LUT R3, R5, R3, RZ, 0x3c, !PT ;  /* 0x0000000305037212 */ /* 0x000fe400078e3cff */
[----:B------:R-:W-:Y:S02]  /*0a40*/  SHF.R.S32.HI R5, RZ, 0x2, R17 ;  /* 0x00000002ff057819 */ /* 0x000fe40000011411 */
[----:B------:R-:W-:Y:S01]  /*0a50*/  LOP3.LUT R7, R2, R7, RZ, 0xfc, !PT ;  /* 0x0000000702077212 */ /* 0x000fe200078efcff */
[----:B------:R-:W-:Y:S01]  /*0a60*/  IMAD.IADD R8, R8, 0x1, R3 ;  /* 0x0000000108087824 */ /* 0x000fe200078e0203 */
[----:B------:R-:W-:Y:S01]  /*0a70*/  SEL R2, R11, 0xffffffc0, !P3 ;  /* 0xffffffc00b027807 */ /* 0x000fe20005800000 */
[----:B------:R-:W-:Y:S01]  /*0a80*/  IMAD.IADD R9, R3, 0x1, R9 ;  /* 0x0000000103097824 */ /* 0x000fe200078e0209 */
[----:B------:R-:W-:Y:S01]  /*0a90*/  SEL R3, R6, 0xffffffe0, !P4 ;  /* 0xffffffe006037807 */ /* 0x000fe20006000000 */
[----:B------:R-:W-:Y:S01]  /*0aa0*/  IMAD R13, R18, 0x10, R5 ;  /* 0x00000010120d7824 */ /* 0x000fe200078e0205 */
[----:B------:R-:W-:Y:S01]  /*0ab0*/  SEL R6, R6, 0xffffffe0, !P6 ;  /* 0xffffffe006067807 */ /* 0x000fe20007000000 */
[----:B------:R-:W-:Y:S01]  /*0ac0*/  IMAD.SHL.U32 R5, R10, 0x2, RZ ;  /* 0x000000020a057824 */ /* 0x000fe200078e00ff */
[----:B------:R-:W-:Y:S01]  /*0ad0*/  SEL R10, R12, 0x10, !P0 ;  /* 0x000000100c0a7807 */ /* 0x000fe20004000000 */
[----:B------:R-:W-:Y:S01]  /*0ae0*/  IMAD R16, R0, 0x2, R2 ;  /* 0x0000000200107824 */ /* 0x000fe200078e0202 */
[----:B------:R1:W-:Y:S01]  /*0af0*/  STL [R1+0x64], R13 ;  /* 0x0000640d01007387 */ /* 0x0003e20000100800 */
[----:B------:R-:W-:Y:S01]  /*0b00*/  LEA R12, R14, 0xc000, 0x1 ;  /* 0x0000c0000e0c7811 */ /* 0x000fe200078e08ff */
[----:B------:R-:W-:Y:S01]  /*0b10*/  IMAD.SHL.U32 R8, R8, 0x2, RZ ;  /* 0x0000000208087824 */ /* 0x000fe200078e00ff */
[----:B------:R-:W-:Y:S01]  /*0b20*/  LEA R9, R9, 0x12000, 0x1 ;  /* 0x0001200009097811 */ /* 0x000fe200078e08ff */
[----:B------:R2:W-:Y:S04]  /*0b30*/  STL [R1+0x38], R5 ;  /* 0x0000380501007387 */ /* 0x0005e80000100800 */
[----:B------:R-:W-:Y:S01]  /*0b40*/  STL [R1], R16 ;  /* 0x0000001001007387 */ /* 0x000fe20000100800 */
[----:B-1----:R-:W-:-:S02]  /*0b50*/  IMAD R13, R0, 0x2, R3 ;  /* 0x00000002000d7824 */ /* 0x002fc400078e0203 */
[----:B------:R-:W-:Y:S02]  /*0b60*/  IMAD.IADD R3, R3, 0x1, R16 ;  /* 0x0000000103037824 */ /* 0x000fe400078e0210 */
[----:B------:R-:W-:Y:S01]  /*0b70*/  IMAD.IADD R0, R2, 0x1, R13 ;  /* 0x0000000102007824 */ /* 0x000fe200078e020d */
[----:B------:R1:W-:Y:S01]  /*0b80*/  STL [R1+0x4], R13 ;  /* 0x0000040d01007387 */ /* 0x0003e20000100800 */
[----:B--2---:R-:W-:Y:S01]  /*0b90*/  SEL R5, R11, 0xffffffc0, !P5 ;  /* 0xffffffc00b057807 */ /* 0x004fe20006800000 */
[----:B------:R-:W-:Y:S02]  /*0ba0*/  IMAD R2, R4, 0x2, R2 ;  /* 0x0000000204027824 */ /* 0x000fe400078e0202 */
[----:B------:R2:W-:Y:S04]  /*0bb0*/  STL [R1+0x2c], R3 ;  /* 0x00002c0301007387 */ /* 0x0005e80000100800 */
[----:B------:R3:W-:Y:S01]  /*0bc0*/  STL [R1+0x10], R0 ;  /* 0x0000100001007387 */ /* 0x0007e20000100800 */
[----:B-1----:R-:W-:-:S02]  /*0bd0*/  IMAD.SHL.U32 R13, R15, 0x2, RZ ;  /* 0x000000020f0d7824 */ /* 0x002fc400078e00ff */
[----:B--2---:R-:W-:-:S03]  /*0be0*/  IMAD.SHL.U32 R3, R4, 0x2, RZ ;  /* 0x0000000204037824 */ /* 0x004fc600078e00ff */
[C---:B------:R-:W-:Y:S01]  /*0bf0*/  IADD3 R11, R13.reuse, 0x20, RZ ;  /* 0x000000200d0b7810 */ /* 0x040fe20007ffe0ff */
[----:B------:R-:W-:Y:S01]  /*0c00*/  STL [R1+0x3c], R13 ;  /* 0x00003c0d01007387 */ /* 0x000fe20000100800 */
[C---:B------:R-:W-:Y:S01]  /*0c10*/  IADD3 R4, R12.reuse, 0x40, RZ ;  /* 0x000000400c047810 */ /* 0x040fe20007ffe0ff */
[C---:B---3--:R-:W-:Y:S01]  /*0c20*/  IMAD.IADD R0, R13.reuse, 0x1, R10 ;  /* 0x000000010d007824 */ /* 0x048fe200078e020a */
[----:B------:R-:W-:Y:S01]  /*0c30*/  @P1 IADD3 R11, R13, -0x20, RZ ;  /* 0xffffffe00d0b1810 */ /* 0x000fe20007ffe0ff */
[----:B------:R-:W-:Y:S01]  /*0c40*/  STL [R1+0x70], R12 ;  /* 0x0000700c01007387 */ /* 0x000fe20000100800 */
[----:B------:R-:W-:-:S03]  /*0c50*/  @P2 IADD3 R4, R12, -0x40, RZ ;  /* 0xffffffc00c042810 */ /* 0x000fc60007ffe0ff */
        /* <DEDUP_REMOVED lines=20> */
.L_x_729:
        /* <DEDUP_REMOVED lines=53> */
.L_x_701:
        /* <DEDUP_REMOVED lines=58> */
.L_x_703:
        /* <DEDUP_REMOVED lines=18> */
.L_x_704:
        /* <DEDUP_REMOVED lines=71> */
.L_x_705:
[----:B------:R-:W-:Y:S02]  /*1a20*/  UMOV UR11, UR52 ;  /* 0x00000034000b7c82 */ /* 0x000fe40008000000 */
.L_x_706:
[----:B------:R-:W2:Y:S04]  /*1a30*/  LDL.64 R6, [R1+0x80] ;  /* 0x0000800001067983 */ /* 0x000ea80000100a00 */
[----:B------:R1:W3:Y:S01]  /*1a40*/  LDL.64 R18, [R1+0x80] ;  /* 0x0000800001127983 */ /* 0x0002e20000100a00 */
[----:B------:R-:W-:Y:S01]  /*1a50*/  UIADD3 UR8, UP5, UP4, UR8, UR46, UR48 ;  /* 0x0000002e08087290 */ /* 0x000fe2000fcbe030 */
[----:B------:R-:W-:Y:S01]  /*1a60*/  IMAD.U32 R11, RZ, RZ, UR38 ;  /* 0x00000026ff0b7e24 */ /* 0x000fe2000f8e00ff */
[----:B------:R-:W-:Y:S01]  /*1a70*/  USHF.R.S32.HI UR14, URZ, 0x1f, UR38 ;  /* 0x0000001f3f0e7899 */ /* 0x000fe20008011426 */
[----:B------:R-:W4:Y:S01]  /*1a80*/  S2R R31, SR_TID.X ;  /* 0x00000000001f7919 */ /* 0x000f220000002100 */
[----:B------:R-:W-:Y:S01]  /*1a90*/  UIADD3 UR17, UP1, UP0, UR17, UR8, UR20 ;  /* 0x0000000811117290 */ /* 0x000fe2000f83e014 */
[----:B------:R-:W-:Y:S01]  /*1aa0*/  BSSY B1, `(.L_x_702) ;  /* 0x00006ec000017945 */ /* 0x000fe20003800000 */
[----:B------:R-:W-:Y:S01]  /*1ab0*/  UIADD3.X UR7, UR10, UR50, UR55, UP5, UP4 ;  /* 0x000000320a077290 */ /* 0x000fe2000afe8437 */
[----:B------:R-:W5:Y:S01]  /*1ac0*/  S2R R36, SR_TID.X ;  /* 0x0000000000247919 */ /* 0x000f620000002100 */
[----:B------:R-:W-:-:S02]  /*1ad0*/  ULDC.64 UR8, c[0x0][0x1a8] ;  /* 0x00006a0000087ab9 */ /* 0x000fc40000000a00 */
[----:B------:R-:W-:Y:S01]  /*1ae0*/  UIADD3.X UR13, UR12, UR7, UR13, UP1, UP0 ;  /* 0x000000070c0d7290 */ /* 0x000fe20008fe040d */
[----:B------:R-:W1:Y:S01]  /*1af0*/  S2R R24, SR_TID.X ;  /* 0x0000000000187919 */ /* 0x000e620000002100 */
[----:B------:R-:W-:Y:S02]  /*1b00*/  UIMAD UR7, UR14, UR8, URZ ;  /* 0x000000080e0772a4 */ /* 0x000fe4000f8e023f */
[----:B------:R-:W-:Y:S02]  /*1b10*/  UISETP.GE.AND UP0, UPT, UR23, 0x1, UPT ;  /* 0x000000011700788c */ /* 0x000fe4000bf06270 */
[----:B------:R-:W-:Y:S02]  /*1b20*/  UIMAD UR12, UR38, UR9, UR7 ;  /* 0x00000009260c72a4 */ /* 0x000fe4000f8e0207 */
[----:B------:R-:W-:Y:S02]  /*1b30*/  UMOV UR20, 0x4 ;  /* 0x0000000400147882 */ /* 0x000fe40000000000 */
[----:B------:R-:W-:-:S02]  /*1b40*/  ULDC.64 UR8, c[0x0][0x378] ;  /* 0x0000de0000087ab9 */ /* 0x000fc40000000a00 */
[----:B------:R-:W-:-:S04]  /*1b50*/  UIMAD UR7, UR14, UR8, URZ ;  /* 0x000000080e0772a4 */ /* 0x000fc8000f8e023f */
[----:B------:R-:W-:Y:S01]  /*1b60*/  UIMAD UR10, UR38, UR9, UR7 ;  /* 0x00000009260a72a4 */ /* 0x000fe2000f8e0207 */
[----:B----4-:R-:W-:Y:S02]  /*1b70*/  SHF.R.S32.HI R31, RZ, 0x1f, R31 ;  /* 0x0000001fff1f7819 */ /* 0x010fe4000001141f */
[----:B------:R-:W-:Y:S02]  /*1b80*/  ULDC.64 UR8, c[0x0][0x370] ;  /* 0x0000dc0000087ab9 */ /* 0x000fe40000000a00 */
[----:B-----5:R-:W-:Y:S01]  /*1b90*/  LEA.HI R31, R31, R36, RZ, 0x3 ;  /* 0x000000241f1f7211 */ /* 0x020fe200078f18ff */
[----:B------:R-:W-:Y:S02]  /*1ba0*/  UIMAD UR7, UR24, UR8, URZ ;  /* 0x00000008180772a4 */ /* 0x000fe4000f8e023f */
[----:B------:R-:W-:Y:S01]  /*1bb0*/  UIADD3 UR8, UR16, UR15, URZ ;  /* 0x0000000f10087290 */ /* 0x000fe2000fffe03f */
[----:B------:R-:W-:Y:S01]  /*1bc0*/  SHF.R.S32.HI R31, RZ, 0x3, R31 ;  /* 0x00000003ff1f7819 */ /* 0x000fe2000001141f */
[----:B------:R-:W-:-:S02]  /*1bd0*/  UIMAD UR7, UR16, UR9, UR7 ;  /* 0x00000009100772a4 */ /* 0x000fc4000f8e0207 */
[----:B------:R-:W-:Y:S01]  /*1be0*/  UIADD3 UR9, UR16, UR11, URZ ;  /* 0x0000000b10097290 */ /* 0x000fe2000fffe03f */
[----:B------:R-:W-:Y:S01]  /*1bf0*/  SHF.R.S32.HI R26, RZ, 0x1f, R31 ;  /* 0x0000001fff1a7819 */ /* 0x000fe2000001141f */
[----:B------:R-:W-:Y:S01]  /*1c00*/  ULDC.64 UR14, c[0x0][0x200] ;  /* 0x00008000000e7ab9 */ /* 0x000fe20000000a00 */
[----:B------:R-:W-:Y:S01]  /*1c10*/  IADD3 R5, P1, R31, UR16, RZ ;  /* 0x000000101f057c10 */ /* 0x000fe2000ff3e0ff */
[----:B------:R-:W-:-:S03]  /*1c20*/  UIMAD.WIDE UR14, UR8, UR20, UR14 ;  /* 0x00000014080e72a5 */ /* 0x000fc6000f8e020e */
        /* <DEDUP_REMOVED lines=11> */
[----:B------:R-:W-:Y:S01]  /*1ce0*/  IMAD.U32 R5, RZ, RZ, UR16 ;  /* 0x00000010ff057e24 */ /* 0x000fe2000f8e00ff */
[----:B------:R-:W-:-:S03]  /*1cf0*/  ULEA.HI.SX32 UR16, UR27, 0xffffffff, 0x1a ;  /* 0xffffffff1b107891 */ /* 0x000fc6000f8fd23f */
[----:B------:R-:W-:-:S04]  /*1d00*/  IMAD.WIDE.U32 R6, R5, c[0x0][0x370], R6 ;  /* 0x0000dc0005067a25 */ /* 0x000fc800078e0006 */
[----:B------:R-:W-:Y:S01]  /*1d10*/  IMAD.U32 R5, RZ, RZ, UR38 ;  /* 0x00000026ff057e24 */ /* 0x000fe2000f8e00ff */
[----:B------:R-:W-:Y:S01]  /*1d20*/  IADD3 R7, R7, UR7, RZ ;  /* 0x0000000707077c10 */ /* 0x000fe2000fffe0ff */
[----:B------:R-:W-:-:S04]  /*1d30*/  IMAD.WIDE.U32 R8, R11, c[0x0][0x1a8], R8 ;  /* 0x00006a000b087a25 */ /* 0x000fc800078e0008 */
[----:B------:R-:W-:Y:S01]  /*1d40*/  IMAD.WIDE.U32 R6, R5, c[0x0][0x378], R6 ;  /* 0x0000de0005067a25 */ /* 0x000fe200078e0006 */
[----:B-1----:R-:W-:Y:S02]  /*1d50*/  SHF.R.S32.HI R5, RZ, 0x1f, R24 ;  /* 0x0000001fff057819 */ /* 0x002fe40000011418 */
[----:B------:R-:W-:Y:S02]  /*1d60*/  IADD3 R11, R9, UR12, RZ ;  /* 0x0000000c090b7c10 */ /* 0x000fe4000fffe0ff */
[----:B------:R-:W-:Y:S02]  /*1d70*/  LEA.HI R5, R5, R24, RZ, 0x5 ;  /* 0x0000001805057211 */ /* 0x000fe400078f28ff */
[----:B------:R-:W-:Y:S02]  /*1d80*/  LEA R16, P1, R8, c[0x0][0x160], 0x1 ;  /* 0x0000580008107a11 */ /* 0x000fe400078208ff */
[----:B------:R-:W-:Y:S02]  /*1d90*/  LOP3.LUT R10, R5, 0xffffffe0, RZ, 0xc0, !PT ;  /* 0xffffffe0050a7812 */ /* 0x000fe400078ec0ff */
[----:B------:R-:W-:-:S02]  /*1da0*/  SHF.R.S32.HI R5, RZ, 0x5, R5 ;  /* 0x00000005ff057819 */ /* 0x000fc40000011405 */
[----:B------:R-:W-:Y:S01]  /*1db0*/  LEA.HI.X R17, R8, c[0x0][0x164], R11, 0x1, P1 ;  /* 0x0000590008117a11 */ /* 0x000fe200008f0c0b */
[----:B------:R-:W-:Y:S01]  /*1dc0*/  IMAD.IADD R24, R24, 0x1, -R10 ;  /* 0x0000000118187824 */ /* 0x000fe200078e0a0a */
[----:B------:R-:W-:Y:S01]  /*1dd0*/  IADD3 R7, R7, UR10, RZ ;  /* 0x0000000a07077c10 */ /* 0x000fe2000fffe0ff */
[----:B------:R-:W-:Y:S01]  /*1de0*/  IMAD R10, R26, c[0x0][0x370], RZ ;  /* 0x0000dc001a0a7a24 */ /* 0x000fe200078e02ff */
[----:B------:R-:W-:Y:S01]  /*1df0*/  ULDC.64 UR10, c[0x0][0x3c8] ;  /* 0x0000f200000a7ab9 */ /* 0x000fe20000000a00 */
[----:B------:R-:W-:Y:S02]  /*1e00*/  IMAD R5, R5, UR47, R24 ;  /* 0x0000002f05057c24 */ /* 0x000fe4000f8e0218 */
[C---:B------:R-:W-:Y:S02]  /*1e10*/  IMAD R10, R31.reuse, c[0x0][0x374], R10 ;  /* 0x0000dd001f0a7a24 */ /* 0x040fe400078e020a */
[----:B------:R-:W-:Y:S01]  /*1e20*/  IMAD.WIDE.U32 R6, R31, c[0x0][0x370], R6 ;  /* 0x0000dc001f067a25 */ /* 0x000fe200078e0006 */
[----:B------:R-:W-:-:S04]  /*1e30*/  IADD3 R9, P0, R5, UR17, RZ ;  /* 0x0000001105097c10 */ /* 0x000fc8000ff1e0ff */
[----:B------:R-:W-:Y:S01]  /*1e40*/  LEA.HI.X.SX32 R8, R5, UR13, 0x1, P0 ;  /* 0x0000000d05087c11 */ /* 0x000fe200080f0eff */
[----:B------:R-:W-:Y:S01]  /*1e50*/  IMAD.IADD R5, R7, 0x1, R10 ;  /* 0x0000000107057824 */ /* 0x000fe200078e020a */
[----:B------:R-:W-:Y:S01]  /*1e60*/  PLOP3.LUT P0, PT, PT, PT, UP0, 0x80, 0x0 ;  /* 0x000000000000781c */ /* 0x000fe20003f0f008 */
[----:B------:R-:W-:Y:S01]  /*1e70*/  UIMAD.WIDE UR12, UR9, UR20, UR10 ;  /* 0x00000014090c72a5 */ /* 0x000fe2000f8e020a */
[C---:B------:R-:W-:Y:S02]  /*1e80*/  LEA R22, P1, R9.reuse, c[0x0][0x350], 0x2 ;  /* 0x0000d40009167a11 */ /* 0x040fe400078210ff */
[C---:B------:R-:W-:Y:S02]  /*1e90*/  LEA R12, P2, R6.reuse, c[0x0][0x330], 0x1 ;  /* 0x0000cc00060c7a11 */ /* 0x040fe400078408ff */
[----:B------:R-:W-:Y:S02]  /*1ea0*/  LEA.HI.X R23, R9, c[0x0][0x354], R8, 0x2, P1 ;  /* 0x0000d50009177a11 */ /* 0x000fe400008f1408 */
[----:B------:R-:W-:-:S05]  /*1eb0*/  LEA.HI.X R13, R6, c[0x0][0x334], R5, 0x1, P2 ;  /* 0x0000cd00060d7a11 */ /* 0x000fca00010f0c05 */
[----:B------:R-:W-:Y:S05]  /*1ec0*/  @!P0 BRA `(.L_x_707) ;  /* 0x0000623000008947 */ /* 0x000fea0003800000 */
[----:B--2---:R-:W2:Y:S01]  /*1ed0*/  LDL R30, [R1+0x38] ;  /* 0x00003800011e7983 */ /* 0x004ea20000100800 */
[----:B------:R-:W-:Y:S01]  /*1ee0*/  ULDC.64 UR10, c[0x0][0x1a0] ;  /* 0x00006800000a7ab9 */ /* 0x000fe20000000a00 */
[----:B------:R-:W-:Y:S01]  /*1ef0*/  IMAD.U32 R8, RZ, RZ, UR19 ;  /* 0x00000013ff087e24 */ /* 0x000fe2000f8e00ff */
[----:B------:R-:W-:Y:S01]  /*1f00*/  ULDC.64 UR8, c[0x0][0x198] ;  /* 0x0000660000087ab9 */ /* 0x000fe20000000a00 */
[----:B------:R-:W-:Y:S01]  /*1f10*/  IMAD.U32 R6, RZ, RZ, UR19 ;  /* 0x00000013ff067e24 */ /* 0x000fe2000f8e00ff */
[----:B------:R-:W-:Y:S01]  /*1f20*/  UIMAD UR10, UR18, UR10, URZ ;  /* 0x0000000a120a72a4 */ /* 0x000fe2000f8e023f */
[----:B------:R-:W-:Y:S01]  /*1f30*/  IADD3 R11, R31, 0x20, RZ ;  /* 0x000000201f0b7810 */ /* 0x000fe20007ffe0ff */
[----:B------:R-:W-:Y:S01]  /*1f40*/  UIMAD UR7, UR18, UR8, URZ ;  /* 0x00000008120772a4 */ /* 0x000fe2000f8e023f */
[--C-:B------:R-:W-:Y:S01]  /*1f50*/  IMAD.WIDE.U32 R8, R8, c[0x0][0x1a0], R18.reuse ;  /* 0x0000680008087a25 */ /* 0x100fe200078e0012 */
[----:B------:R-:W-:Y:S02]  /*1f60*/  UIMAD UR11, UR19, UR11, UR10 ;  /* 0x0000000b130b72a4 */ /* 0x000fe4000f8e020a */
[----:B------:R-:W-:Y:S01]  /*1f70*/  UIMAD UR10, UR19, UR9, UR7 ;  /* 0x00000009130a72a4 */ /* 0x000fe2000f8e0207 */
[----:B------:R-:W-:Y:S01]  /*1f80*/  IMAD.WIDE.U32 R6, R6, c[0x0][0x198], R18 ;  /* 0x0000660006067a25 */ /* 0x000fe200078e0012 */
[----:B------:R-:W-:Y:S01]  /*1f90*/  UIMAD UR9, UR28, -0x40, UR6 ;  /* 0xffffffc01c0978a4 */ /* 0x000fe2000f8e0206 */
[----:B------:R-:W-:Y:S01]  /*1fa0*/  IADD3 R10, P3, R8, UR25, RZ ;  /* 0x00000019080a7c10 */ /* 0x000fe2000ff7e0ff */
[----:B------:R-:W-:-:S04]  /*1fb0*/  UMOV UR7, UR16 ;  /* 0x0000001000077c82 */ /* 0x000fc80008000000 */
[----:B------:R-:W-:Y:S01]  /*1fc0*/  ISETP.GE.AND P2, PT, R11, UR9, PT ;  /* 0x000000090b007c0c */ /* 0x000fe2000bf46270 */
[----:B------:R-:W-:Y:S01]  /*1fd0*/  UIMAD UR8, UR7, -0x40, UR23 ;  /* 0xffffffc0070878a4 */ /* 0x000fe2000f8e0217 */
[----:B------:R-:W-:Y:S01]  /*1fe0*/  IADD3 R8, P0, R6, UR33, RZ ;  /* 0x0000002106087c10 */ /* 0x000fe2000ff1e0ff */
[----:B------:R-:W-:Y:S01]  /*1ff0*/  IMAD.U32 R5, RZ, RZ, UR10 ;  /* 0x0000000aff057e24 */ /* 0x000fe2000f8e00ff */
[----:B------:R-:W-:-:S03]  /*2000*/  MOV R6, UR11 ;  /* 0x0000000b00067c02 */ /* 0x000fc60008000f00 */
[----:B------:R-:W-:Y:S02]  /*2010*/  ISETP.GE.AND P1, PT, R11, UR8, PT ;  /* 0x000000080b007c0c */ /* 0x000fe4000bf26270 */
[----:B------:R-:W-:Y:S02]  /*2020*/  IADD3.X R11, R9, UR26, R6, P3, !PT ;  /* 0x0000001a090b7c10 */ /* 0x000fe40009ffe406 */
[----:B------:R-:W-:Y:S02]  /*2030*/  IADD3.X R9, R7, UR34, R5, P0, !PT ;  /* 0x0000002207097c10 */ /* 0x000fe400087fe405 */
[----:B------:R-:W-:-:S05]  /*2040*/  @!P2 IADD3 R18, P0, R31, 0x20, RZ ;  /* 0x000000201f12a810 */ /* 0x000fca0007f1e0ff */
[----:B------:R-:W-:Y:S01]  /*2050*/  @!P2 IMAD.X R19, RZ, RZ, R26, P0 ;  /* 0x000000ffff13a224 */ /* 0x000fe200000e061a */
[----:B------:R-:W-:Y:S01]  /*2060*/  PLOP3.LUT P0, PT, PT, PT, UP3, 0x80, 0x0 ;  /* 0x000000000000781c */ /* 0x000fe20003f0f038 */
[C---:B------:R-:W-:Y:S02]  /*2070*/  IMAD R6, R14.reuse, c[0x0][0x1b8], RZ ;  /* 0x00006e000e067a24 */ /* 0x040fe400078e02ff */
[----:B------:R-:W-:Y:S01]  /*2080*/  IMAD R5, R14, c[0x0][0x1b0], RZ ;  /* 0x00006c000e057a24 */ /* 0x000fe200078e02ff */
[----:B------:R-:W-:Y:S01]  /*2090*/  MOV R34, R12 ;  /* 0x0000000c00227202 */ /* 0x000fe20000000f00 */
[----:B------:R-:W-:Y:S01]  /*20a0*/  IMAD.MOV.U32 R27, RZ, RZ, 0x40 ;  /* 0x00000040ff1b7424 */ /* 0x000fe200078e00ff */
[----:B------:R-:W-:Y:S01]  /*20b0*/  ISETP.GE.AND P3, PT, R31, UR9, PT ;  /* 0x000000091f007c0c */ /* 0x000fe2000bf66270 */
[----:B------:R-:W-:Y:S02]  /*20c0*/  IMAD.MOV.U32 R35, RZ, RZ, R13 ;  /* 0x000000ffff237224 */ /* 0x000fe400078e000d */
[----:B------:R-:W-:-:S02]  /*20d0*/  IMAD R12, R4, c[0x0][0x1bc], R6 ;  /* 0x00006f00040c7a24 */ /* 0x000fc400078e0206 */
[C---:B------:R-:W-:Y:S02]  /*20e0*/  IMAD R13, R4.reuse, c[0x0][0x1b4], R5 ;  /* 0x00006d00040d7a24 */ /* 0x040fe400078e0205 */
[----:B------:R-:W-:Y:S01]  /*20f0*/  IMAD.WIDE.U32 R6, R4, c[0x0][0x1b8], R10 ;  /* 0x00006e0004067a25 */ /* 0x000fe200078e000a */
[----:B------:R-:W-:Y:S03]  /*2100*/  @P0 BAR.SYNC.DEFER_BLOCKING 0x0 ;  /* 0x0000000000000b1d */ /* 0x000fe60000010000 */
[----:B------:R-:W-:-:S04]  /*2110*/  IMAD.WIDE.U32 R14, R27, c[0x0][0x370], RZ ;  /* 0x0000dc001b0e7a25 */ /* 0x000fc800078e00ff */
[----:B------:R-:W-:Y:S01]  /*2120*/  IMAD.WIDE.U32 R4, R4, c[0x0][0x1b0], R8 ;  /* 0x00006c0004047a25 */ /* 0x000fe200078e0008 */
[----:B------:R-:W-:Y:S02]  /*2130*/  @!P1 IADD3 R14, P4, R34, R14, RZ ;  /* 0x0000000e220e9210 */ /* 0x000fe40007f9e0ff */
[----:B------:R-:W-:Y:S01]  /*2140*/  @!P2 IADD3 R8, P5, R31, 0x20, RZ ;  /* 0x000000201f08a810 */ /* 0x000fe20007fbe0ff */
[----:B------:R-:W-:Y:S01]  /*2150*/  IMAD R9, R27, c[0x0][0x374], RZ ;  /* 0x0000dd001b097a24 */ /* 0x000fe200078e02ff */
[----:B------:R-:W-:Y:S01]  /*2160*/  IADD3 R5, R5, R13, RZ ;  /* 0x0000000d05057210 */ /* 0x000fe20007ffe0ff */
[----:B------:R-:W-:Y:S01]  /*2170*/  @!P2 IMAD R19, R19, c[0x0][0x198], RZ ;  /* 0x000066001313aa24 */ /* 0x000fe200078e02ff */
[----:B------:R-:W-:Y:S02]  /*2180*/  IADD3 R7, R7, R12, RZ ;  /* 0x0000000c07077210 */ /* 0x000fe40007ffe0ff */
[----:B------:R-:W-:Y:S01]  /*2190*/  @!P1 IADD3.X R15, R35, R15, R9, P4, !PT ;  /* 0x0000000f230f9210 */ /* 0x000fe200027fe409 */
[----:B------:R-:W-:Y:S01]  /*21a0*/  @!P2 IMAD.X R9, RZ, RZ, R26, P5 ;  /* 0x000000ffff09a224 */ /* 0x000fe200028e061a */
[----:B------:R-:W-:Y:S01]  /*21b0*/  @!P2 MOV R10, R4 ;  /* 0x00000004000aa202 */ /* 0x000fe20000000f00 */
[----:B------:R-:W-:-:S02]  /*21c0*/  @!P2 IMAD.MOV.U32 R11, RZ, RZ, R5 ;  /* 0x000000ffff0ba224 */ /* 0x000fc400078e0005 */
[----:B------:R-:W-:Y:S01]  /*21d0*/  @!P3 IMAD R20, R26, c[0x0][0x1a0], RZ ;  /* 0x000068001a14ba24 */ /* 0x000fe200078e02ff */
[----:B------:R-:W-:Y:S01]  /*21e0*/  @!P2 MOV R12, R6 ;  /* 0x00000006000ca202 */ /* 0x000fe20000000f00 */
[C---:B------:R-:W-:Y:S02]  /*21f0*/  @!P2 IMAD R25, R18.reuse, c[0x0][0x19c], R19 ;  /* 0x000067001219aa24 */ /* 0x040fe400078e0213 */
[----:B------:R-:W-:Y:S02]  /*2200*/  @!P2 IMAD.MOV.U32 R13, RZ, RZ, R7 ;  /* 0x000000ffff0da224 */ /* 0x000fe400078e0007 */
[----:B------:R-:W-:Y:S02]  /*2210*/  @!P2 IMAD R9, R9, c[0x0][0x1a0], RZ ;  /* 0x000068000909aa24 */ /* 0x000fe400078e02ff */
[----:B------:R-:W-:-:S04]  /*2220*/  @!P2 IMAD.WIDE.U32 R18, R18, c[0x0][0x198], R10 ;  /* 0x000066001212aa25 */ /* 0x000fc800078e000a */
[C---:B------:R-:W-:Y:S02]  /*2230*/  @!P3 IMAD R10, R31.reuse, c[0x0][0x1a4], R20 ;  /* 0x000069001f0aba24 */ /* 0x040fe400078e0214 */
[----:B------:R-:W-:-:S04]  /*2240*/  @!P3 IMAD.WIDE.U32 R6, R31, c[0x0][0x1a0], R6 ;  /* 0x000068001f06ba25 */ /* 0x000fc800078e0006 */
[C---:B------:R-:W-:Y:S01]  /*2250*/  @!P2 IMAD R21, R8.reuse, c[0x0][0x1a4], R9 ;  /* 0x000069000815aa24 */ /* 0x040fe200078e0209 */
[----:B------:R-:W-:Y:S01]  /*2260*/  @!P3 IADD3 R7, R7, R10, RZ ;  /* 0x0000000a0707b210 */ /* 0x000fe20007ffe0ff */
[----:B------:R-:W-:Y:S01]  /*2270*/  @!P2 IMAD.WIDE.U32 R8, R8, c[0x0][0x1a0], R12 ;  /* 0x000068000808aa25 */ /* 0x000fe200078e000c */
[----:B------:R-:W-:-:S03]  /*2280*/  @!P3 LEA R12, P5, R6, c[0x0][0x170], 0x1 ;  /* 0x00005c00060cba11 */ /* 0x000fc600078a08ff */
[----:B------:R-:W-:Y:S01]  /*2290*/  @!P3 IMAD R11, R26, c[0x0][0x198], RZ ;  /* 0x000066001a0bba24 */ /* 0x000fe200078e02ff */
[----:B------:R-:W-:Y:S01]  /*22a0*/  @!P3 LEA.HI.X R13, R6, c[0x0][0x174], R7, 0x1, P5 ;  /* 0x00005d00060dba11 */ /* 0x000fe200028f0c07 */
[----:B------:R-:W-:Y:S01]  /*22b0*/  @!P2 IMAD.IADD R9, R9, 0x1, R21 ;  /* 0x000000010909a824 */ /* 0x000fe200078e0215 */
[C---:B------:R-:W-:Y:S01]  /*22c0*/  @!P2 LEA R10, P4, R8.reuse, c[0x0][0x170], 0x1 ;  /* 0x00005c00080aaa11 */ /* 0x040fe200078808ff */
[C---:B------:R-:W-:Y:S01]  /*22d0*/  @!P3 IMAD R20, R31.reuse, c[0x0][0x19c], R11 ;  /* 0x000067001f14ba24 */ /* 0x040fe200078e020b */
[----:B------:R-:W-:Y:S02]  /*22e0*/  MOV R32, R16 ;  /* 0x0000001000207202 */ /* 0x000fe40000000f00 */
[----:B------:R-:W-:Y:S01]  /*22f0*/  @!P2 LEA.HI.X R11, R8, c[0x0][0x174], R9, 0x1, P4 ;  /* 0x00005d00080baa11 */ /* 0x000fe200020f0c09 */
[----:B------:R-:W-:Y:S01]  /*2300*/  IMAD.MOV.U32 R33, RZ, RZ, R17 ;  /* 0x000000ffff217224 */ /* 0x000fe200078e0011 */
[----:B------:R-:W-:Y:S04]  /*2310*/  STL.64 [R1+0x48], R34 ;  /* 0x0000482201007387 */ /* 0x000fe80000100a00 */
[----:B------:R-:W-:Y:S04]  /*2320*/  STL.64 [R1+0x40], R32 ;  /* 0x0000402001007387 */ /* 0x000fe80000100a00 */
        /* <DEDUP_REMOVED lines=18> */
[----:B------:R-:W-:-:S03]  /*2450*/  ISETP.GE.AND P0, PT, R31, UR8, PT ;  /* 0x000000081f007c0c */ /* 0x000fc6000bf06270 */
[----:B------:R-:W0:Y:S04]  /*2460*/  LDGDEPBAR ;  /* 0x00000000000079af */ /* 0x000e280000000000 */
[----:B--2---:R-:W2:Y:S06]  /*2470*/  LDL R10, [R1+0x64] ;  /* 0x00006400010a7983 */ /* 0x004eac0000100800 */
[----:B------:R-:W-:Y:S04]  /*2480*/  @P0 STS.128 [R30+0x6000], RZ ;  /* 0x006000ff1e000388 */ /* 0x000fe80000000c00 */
[----:B------:R-:W-:Y:S04]  /*2490*/  @P0 STS.128 [R30+0x8000], RZ ;  /* 0x008000ff1e000388 */ /* 0x000fe80000000c00 */
[----:B------:R-:W-:Y:S04]  /*24a0*/  @P0 STS.128 [R30+0xa000], RZ ;  /* 0x00a000ff1e000388 */ /* 0x000fe80000000c00 */
[----:B------:R-:W-:Y:S01]  /*24b0*/  @!PT LDS RZ, [RZ] ;  /* 0x00000000fffff984 */ /* 0x000fe20000000800 */
[----:B------:R-:W-:Y:S01]  /*24c0*/  @!PT LDS RZ, [RZ] ;  /* 0x00000000fffff984 */ /* 0x000fe20000000800 */
[----:B------:R-:W-:Y:S01]  /*24d0*/  @!PT LDS RZ, [RZ] ;  /* 0x00000000fffff984 */ /* 0x000fe20000000800 */
[----:B------:R1:W-:Y:S01]  /*24e0*/  @!P0 LDGSTS.E.BYPASS.LTC128B.128 [R30+0x6000], [R34.64] ;  /* 0x06000000221e8fae */ /* 0x0003e2000b901d44 */
[----:B------:R-:W-:-:S03]  /*24f0*/  IMAD.WIDE.U32 R28, R27, c[0x0][0x190], RZ ;  /* 0x000064001b1c7a25 */ /* 0x000fc600078e00ff */
[----:B------:R1:W-:Y:S04]  /*2500*/  @!P0 LDGSTS.E.BYPASS.LTC128B.128 [R30+0x8000], [R34.64+0x80] ;  /* 0x08000080221e8fae */ /* 0x0003e8000b901d44 */
[----:B------:R1:W-:Y:S04]  /*2510*/  @!P0 LDGSTS.E.BYPASS.LTC128B.128 [R30+0xa000], [R34.64+0x100] ;  /* 0x0a000100221e8fae */ /* 0x0003e8000b901d44 */
[----:B------:R-:W-:Y:S04]  /*2520*/  @P1 STS.128 [R30+0x7000], RZ ;  /* 0x007000ff1e001388 */ /* 0x000fe80000000c00 */
[----:B------:R-:W-:Y:S01]  /*2530*/  @P1 STS.128 [R30+0x9000], RZ ;  /* 0x009000ff1e001388 */ /* 0x000fe20000000c00 */
[----:B------:R-:W-:-:S03]  /*2540*/  IMAD R27, R27, c[0x0][0x194], RZ ;  /* 0x000065001b1b7a24 */ /* 0x000fc600078e02ff */
[----:B------:R-:W-:Y:S01]  /*2550*/  @P1 STS.128 [R30+0xb000], RZ ;  /* 0x00b000ff1e001388 */ /* 0x000fe20000000c00 */
[----:B------:R-:W-:-:S03]  /*2560*/  @!P1 IADD3 R8, P6, R32, R28, RZ ;  /* 0x0000001c20089210 */ /* 0x000fc60007fde0ff */
[----:B------:R-:W-:Y:S01]  /*2570*/  @!PT LDS RZ, [RZ] ;  /* 0x00000000fffff984 */ /* 0x000fe20000000800 */
[----:B------:R-:W-:Y:S01]  /*2580*/  @!PT LDS RZ, [RZ] ;  /* 0x00000000fffff984 */ /* 0x000fe20000000800 */
[----:B------:R-:W-:Y:S01]  /*2590*/  @!PT LDS RZ, [RZ] ;  /* 0x00000000fffff984 */ /* 0x000fe20000000800 */
[----:B------:R1:W-:Y:S01]  /*25a0*/  @!P1 LDGSTS.E.BYPASS.LTC128B.128 [R30+0x7000], [R14.64] ;  /* 0x070000000e1e9fae */ /* 0x0003e2000b901d44 */
[----:B------:R-:W-:-:S03]  /*25b0*/  @!P3 IMAD.WIDE.U32 R16, R31, c[0x0][0x198], R4 ;  /* 0x000066001f10ba25 */ /* 0x000fc600078e0004 */
[----:B------:R1:W-:Y:S04]  /*25c0*/  @!P1 LDGSTS.E.BYPASS.LTC128B.128 [R30+0x9000], [R14.64+0x80] ;  /* 0x090000800e1e9fae */ /* 0x0003e8000b901d44 */
[----:B------:R1:W-:Y:S04]  /*25d0*/  @!P1 LDGSTS.E.BYPASS.LTC128B.128 [R30+0xb000], [R14.64+0x100] ;  /* 0x0b0001000e1e9fae */ /* 0x0003e8000b901d44 */
[----:B------:R-:W-:Y:S01]  /*25e0*/  @P0 STS.128 [R30], RZ ;  /* 0x000000ff1e000388 */ /* 0x000fe20000000c00 */
[----:B------:R-:W-:-:S03]  /*25f0*/  @!P1 IADD3.X R9, R33, R29, R27, P6, !PT ;  /* 0x0000001d21099210 */ /* 0x000fc600037fe41b */
[----:B------:R-:W-:Y:S04]  /*2600*/  @P0 STS.128 [R30+0x2000], RZ ;  /* 0x002000ff1e000388 */ /* 0x000fe80000000c00 */
[----:B------:R-:W-:Y:S01]  /*2610*/  @P0 STS.128 [R30+0x4000], RZ ;  /* 0x004000ff1e000388 */ /* 0x000fe20000000c00 */
[----:B------:R-:W-:-:S03]  /*2620*/  @!P3 IADD3 R5, R17, R20, RZ ;  /* 0x000000141105b210 */ /* 0x000fc60007ffe0ff */
[----:B------:R-:W-:Y:S01]  /*2630*/  @!PT LDS RZ, [RZ] ;  /* 0x00000000fffff984 */ /* 0x000fe20000000800 */
[----:B------:R-:W-:Y:S01]  /*2640*/  @!PT LDS RZ, [RZ] ;  /* 0x00000000fffff984 */ /* 0x000fe20000000800 */
[----:B------:R-:W-:Y:S01]  /*2650*/  @!PT LDS RZ, [RZ] ;  /* 0x00000000fffff984 */ /* 0x000fe20000000800 */
[----:B------:R1:W-:Y:S01]  /*2660*/  @!P0 LDGSTS.E.BYPASS.LTC128B.128 [R30], [R32.64] ;  /* 0x00000000201e8fae */ /* 0x0003e2000b901d44 */
[----:B------:R-:W-:-:S03]  /*2670*/  @!P3 LEA R6, P5, R16, c[0x0][0x168], 0x1 ;  /* 0x00005a001006ba11 */ /* 0x000fc600078a08ff */
[----:B------:R1:W-:Y:S04]  /*2680*/  @!P0 LDGSTS.E.BYPASS.LTC128B.128 [R30+0x2000], [R32.64+0x80] ;  /* 0x02000080201e8fae */ /* 0x0003e8000b901d44 */
[----:B------:R1:W-:Y:S04]  /*2690*/  @!P0 LDGSTS.E.BYPASS.LTC128B.128 [R30+0x4000], [R32.64+0x100] ;  /* 0x04000100201e8fae */ /* 0x0003e8000b901d44 */
[----:B------:R-:W-:Y:S01]  /*26a0*/  @P1 STS.128 [R30+0x1000], RZ ;  /* 0x001000ff1e001388 */ /* 0x000fe20000000c00 */
[----:B------:R-:W-:-:S03]  /*26b0*/  @!P3 LEA.HI.X R7, R16, c[0x0][0x16c], R5, 0x1, P5 ;  /* 0x00005b001007ba11 */ /* 0x000fc600028f0c05 */
[----:B------:R-:W-:Y:S01]  /*26c0*/  @P1 STS.128 [R30+0x3000], RZ ;  /* 0x003000ff1e001388 */ /* 0x000fe20000000c00 */
[----:B------:R-:W-:-:S03]  /*26d0*/  @!P2 IMAD.IADD R17, R19, 0x1, R25 ;  /* 0x000000011311a824 */ /* 0x000fc600078e0219 */
[----:B------:R-:W-:Y:S01]  /*26e0*/  @P1 STS.128 [R30+0x5000], RZ ;  /* 0x005000ff1e001388 */ /* 0x000fe20000000c00 */
[----:B------:R-:W-:-:S03]  /*26f0*/  @!P2 LEA R4, P4, R18, c[0x0][0x168], 0x1 ;  /* 0x00005a001204aa11 */ /* 0x000fc600078808ff */
[----:B------:R-:W-:Y:S01]  /*2700*/  @!PT LDS RZ, [RZ] ;  /* 0x00000000fffff984 */ /* 0x000fe20000000800 */
[----:B------:R-:W-:Y:S01]  /*2710*/  @!PT LDS RZ, [RZ] ;  /* 0x00000000fffff984 */ /* 0x000fe20000000800 */
[----:B------:R-:W-:Y:S01]  /*2720*/  @!PT LDS RZ, [RZ] ;  /* 0x00000000fffff984 */ /* 0x000fe20000000800 */
[----:B------:R3:W-:Y:S04]  /*2730*/  @!P1 LDGSTS.E.BYPASS.LTC128B.128 [R30+0x1000], [R8.64] ;  /* 0x01000000081e9fae */ /* 0x0007e8000b901d44 */
[----:B------:R3:W-:Y:S04]  /*2740*/  @!P1 LDGSTS.E.BYPASS.LTC128B.128 [R30+0x3000], [R8.64+0x80] ;  /* 0x03000080081e9fae */ /* 0x0007e8000b901d44 */
[----:B------:R3:W-:Y:S04]  /*2750*/  @!P1 LDGSTS.E.BYPASS.LTC128B.128 [R30+0x5000], [R8.64+0x100] ;  /* 0x05000100081e9fae */ /* 0x0007e8000b901d44 */
        /* <DEDUP_REMOVED lines=19> */
[----:B------:R-:W-:Y:S01]  /*2890*/  UMOV UR9, UR15 ;  /* 0x0000000f00097c82 */ /* 0x000fe20008000000 */
[----:B----4-:R-:W-:Y:S01]  /*28a0*/  MOV R6, 0x7f800000 ;  /* 0x7f80000000067802 */ /* 0x010fe20000000f00 */
[----:B------:R-:W-:Y:S01]  /*28b0*/  IMAD.MOV.U32 R7, RZ, RZ, 0x7f800000 ;  /* 0x7f800000ff077424 */ /* 0x000fe200078e00ff */
[----:B------:R-:W0:Y:S01]  /*28c0*/  LDGDEPBAR ;  /* 0x00000000000079af */ /* 0x000e220000000000 */
[----:B------:R-:W-:-:S04]  /*28d0*/  DEPBAR.LE SB0, 0x1 ;  /* 0x000080400000791a */ /* 0x000fc80000000000 */
[C---:B--2---:R-:W-:Y:S02]  /*28e0*/  IADD3 R4, R10.reuse, 0x8, RZ ;  /* 0x000000080a047810 */ /* 0x044fe40007ffe0ff */
[----:B------:R-:W-:Y:S02]  /*28f0*/  ISETP.GE.AND P1, PT, R10, UR8, PT ;  /* 0x000000080a007c0c */ /* 0x000fe4000bf26270 */
[----:B------:R-:W-:Y:S02]  /*2900*/  ISETP.GE.AND P0, PT, R4, UR8, PT ;  /* 0x0000000804007c0c */ /* 0x000fe4000bf06270 */
[----:B------:R-:W-:Y:S01]  /*2910*/  MOV R4, 0x4 ;  /* 0x0000000400047802 */ /* 0x000fe20000000f00 */
[----:B------:R-:W-:-:S04]  /*2920*/  UMOV UR8, UR14 ;  /* 0x0000000e00087c82 */ /* 0x000fc80008000000 */
[----:B------:R-:W-:-:S05]  /*2930*/  IMAD.WIDE R4, R10, R4, UR8 ;  /* 0x000000080a047e25 */ /* 0x000fca000f8e0204 */
[----:B------:R-:W2:Y:S04]  /*2940*/  @!P1 LDG.E R7, [R4.64] ;  /* 0x0000000404079981 */ /* 0x000ea8000c1e1900 */
[----:B------:R-:W4:Y:S04]  /*2950*/  @!P0 LDG.E R6, [R4.64+0x20] ;  /* 0x0000200404068981 */ /* 0x000f28000c1e1900 */
[----:B------:R-:W-:Y:S01]  /*2960*/  BAR.SYNC.DEFER_BLOCKING 0x0 ;  /* 0x0000000000007b1d */ /* 0x000fe20000010000 */
[----:B---3--:R-:W-:-:S05]  /*2970*/  SHF.R.S32.HI R8, RZ, 0x1f, R24 ;  /* 0x0000001fff087819 */ /* 0x008fca0000011418 */
[----:B------:R-:W3:Y:S04]  /*2980*/  LDSM.16.M88.4 R148, [R252+0x12000] ;  /* 0x01200000fc94783b */ /* 0x000ee80000000200 */
[----:B------:R-:W1:Y:S04]  /*2990*/  LDSM.16.M88.4 R152, [R252+0x12800] ;  /* 0x01280000fc98783b */ /* 0x000e680000000200 */
[----:B------:R-:W1:Y:S04]  /*29a0*/  LDSM.16.M88.4 R180, [R252+0x14000] ;  /* 0x01400000fcb4783b */ /* 0x000e680000000200 */
[----:B------:R-:W1:Y:S04]  /*29b0*/  LDSM.16.M88.4 R184, [R252+0x14800] ;  /* 0x01480000fcb8783b */ /* 0x000e680000000200 */
[----:B------:R-:W1:Y:S04]  /*29c0*/  LDSM.16.M88.4 R212, [R252+0x16000] ;  /* 0x01600000fcd4783b */ /* 0x000e680000000200 */
[----:B------:R-:W1:Y:S04]  /*29d0*/  LDSM.16.M88.4 R216, [R252+0x16800] ;  /* 0x01680000fcd8783b */ /* 0x000e680000000200 */
[----:B----4-:R4:W-:Y:S04]  /*29e0*/  STL [R1+0x60], R6 ;  /* 0x0000600601007387 */ /* 0x0109e80000100800 */
[----:B--2---:R2:W-:Y:S01]  /*29f0*/  STL [R1+0x5c], R7 ;  /* 0x00005c0701007387 */ /* 0x0045e20000100800 */
[----:B----4-:R-:W-:Y:S01]  /*2a00*/  IMAD.MOV.U32 R6, RZ, RZ, c[0x0][0x308] ;  /* 0x0000c200ff067624 */ /* 0x010fe200078e00ff */
[----:B--2---:R-:W-:-:S05]  /*2a10*/  MOV R7, c[0x0][0x30c] ;  /* 0x0000c30000077a02 */ /* 0x004fca0000000f00 */
[----:B------:R2:W4:Y:S04]  /*2a20*/  LDG.E.64 R4, [R6.64+0x8] ;  /* 0x0000080406047981 */ /* 0x000528000c1e1b00 */
[----:B--2---:R-:W2:Y:S01]  /*2a30*/  LDG.E.64 R6, [R6.64] ;  /* 0x0000000406067981 */ /* 0x004ea2000c1e1b00 */
[----:B----4-:R-:W-:-:S04]  /*2a40*/  IADD3 R4, P1, P0, R4, UR41, R24 ;  /* 0x0000002904047c10 */ /* 0x010fc8000f83e018 */
[----:B------:R-:W-:-:S05]  /*2a50*/  IADD3.X R5, R5, UR49, R8, P1, P0 ;  /* 0x0000003105057c10 */ /* 0x000fca0008fe0408 */
[----:B------:R4:W-:Y:S04]  /*2a60*/  STL [R1+0x78], R5 ;  /* 0x0000780501007387 */ /* 0x0009e80000100800 */
[----:B------:R5:W-:Y:S01]  /*2a70*/  STL.64 [R1+0x30], R22 ;  /* 0x0000301601007387 */ /* 0x000be20000100a00 */
[----:B--2---:R2:W1:Y:S08]  /*2a80*/  R2UR UR14, R7 ;  /* 0x00000000070e73c2 */ /* 0x00447000000e0000 */
[----:B------:R1:W3:Y:S01]  /*2a90*/  R2UR UR15, R6 ;  /* 0x00000000060f73c2 */ /* 0x0002e200000e0000 */
[----:B----4-:R-:W4:Y:S04]  /*2aa0*/  LDL R5, [R1+0x2c] ;  /* 0x00002c0001057983 */ /* 0x010f280000100800 */
[----:B--2---:R-:W2:Y:S04]  /*2ab0*/  LDL R7, [R1+0x4] ;  /* 0x0000040001077983 */ /* 0x004ea80000100800 */
[----:B-1----:R-:W2:Y:S01]  /*2ac0*/  LDL R6, [R1] ;  /* 0x0000000001067983 */ /* 0x002ea20000100800 */
[----:B------:R-:W-:Y:S01]  /*2ad0*/  UMOV UR11, UR12 ;  /* 0x0000000c000b7c82 */ /* 0x000fe20008000000 */
[----:B------:R-:W-:Y:S01]  /*2ae0*/  CS2R R142, SRZ ;  /* 0x00000000008e7805 */ /* 0x000fe2000001ff00 */
        /* <DEDUP_REMOVED lines=46> */
[----:B-----5:R-:W-:Y:S01]  /*2dd0*/  CS2R R22, SRZ ;  /* 0x0000000000167805 */ /* 0x020fe2000001ff00 */
[----:B------:R-:W-:Y:S01]  /*2de0*/  CS2R R20, SRZ ;  /* 0x0000000000147805 */ /* 0x000fe2000001ff00 */
[----:B------:R-:W-:-:S02]  /*2df0*/  UMOV UR10, UR13 ;  /* 0x0000000d000a7c82 */ /* 0x000fc40008000000 */
[----:B------:R-:W-:Y:S02]  /*2e00*/  UISETP.GE.AND UP0, UPT, UR12, UR6, UPT ;  /* 0x000000060c00728c */ /* 0x000fe4000bf06270 */
[----:B---3--:R-:W-:Y:S02]  /*2e10*/  UIADD3 UR27, UR15, -0x61c88647, URZ ;  /* 0x9e3779b90f1b7890 */ /* 0x008fe4000fffe03f */
[----:B------:R-:W-:Y:S02]  /*2e20*/  UIADD3 UR26, UR14, -0x4498517b, URZ ;  /* 0xbb67ae850e1a7890 */ /* 0x000fe4000fffe03f */
[----:B------:R-:W-:Y:S02]  /*2e30*/  UIADD3 UR25, UR15, 0x3c6ef372, URZ ;  /* 0x3c6ef3720f197890 */ /* 0x000fe4000fffe03f */
[----:B------:R-:W-:Y:S02]  /*2e40*/  UIADD3 UR24, UR14, 0x76cf5d0a, URZ ;  /* 0x76cf5d0a0e187890 */ /* 0x000fe4000fffe03f */
[----:B------:R-:W-:-:S02]  /*2e50*/  UIADD3 UR23, UR15, -0x255992d5, URZ ;  /* 0xdaa66d2b0f177890 */ /* 0x000fc4000fffe03f */
[----:B------:R-:W-:Y:S02]  /*2e60*/  UIADD3 UR22, UR14, 0x32370b8f, URZ ;  /* 0x32370b8f0e167890 */ /* 0x000fe4000fffe03f */
[----:B------:R-:W-:Y:S02]  /*2e70*/  UIADD3 UR21, UR15, 0x78dde6e4, URZ ;  /* 0x78dde6e40f157890 */ /* 0x000fe4000fffe03f */
[----:B------:R-:W-:Y:S02]  /*2e80*/  UIADD3 UR20, UR14, -0x126145ec, URZ ;  /* 0xed9eba140e147890 */ /* 0x000fe4000fffe03f */
[----:B------:R-:W-:Y:S02]  /*2e90*/  UIADD3 UR19, UR15, 0x1715609d, URZ ;  /* 0x1715609d0f137890 */ /* 0x000fe4000fffe03f */
[----:B------:R-:W-:Y:S02]  /*2ea0*/  UIADD3 UR18, UR14, -0x56f99767, URZ ;  /* 0xa90668990e127890 */ /* 0x000fe4000fffe03f */
[----:B------:R-:W-:-:S02]  /*2eb0*/  UIADD3 UR17, UR15, -0x4ab325aa, URZ ;  /* 0xb54cda560f117890 */ /* 0x000fc4000fffe03f */
[----:B------:R-:W-:Y:S01]  /*2ec0*/  UIADD3 UR16, UR14, 0x646e171e, URZ ;  /* 0x646e171e0e107890 */ /* 0x000fe2000fffe03f */
[----:B----4-:R-:W1:Y:S04]  /*2ed0*/  LDSM.16.M88.4 R172, [R5+0x12000] ;  /* 0x0120000005ac783b */ /* 0x010e680000000200 */
[----:B------:R-:W3:Y:S04]  /*2ee0*/  LDSM.16.M88.4 R176, [R5+0x12800] ;  /* 0x0128000005b0783b */ /* 0x000ee80000000200 */
[----:B------:R-:W4:Y:S04]  /*2ef0*/  LDSM.16.M88.4 R204, [R5+0x14000] ;  /* 0x0140000005cc783b */ /* 0x000f280000000200 */
[----:B------:R-:W1:Y:S04]  /*2f00*/  LDSM.16.M88.4 R208, [R5+0x14800] ;  /* 0x0148000005d0783b */ /* 0x000e680000000200 */
[----:B--2---:R-:W2:Y:S04]  /*2f10*/  LDSM.16.M88.4 R156, [R7+0x12000] ;  /* 0x01200000079c783b */ /* 0x004ea80000000200 */
        /* <DEDUP_REMOVED lines=12> */
[----:B------:R5:W1:Y:S02]  /*2fe0*/  LDSM.16.M88.4 R240, [R5+0x16800] ;  /* 0x0168000005f0783b */ /* 0x000a640000000200 */
[----:B-----5:R-:W-:-:S05]  /*2ff0*/  IMAD.WIDE.U32 R4, R4, -0x2daee0ad, RZ ;  /* 0xd2511f5304047825 */ /* 0x020fca00078e00ff */
[----:B--234-:R1:W-:Y:S02]  /*3000*/  STL.64 [R1+0x68], R4 ;  /* 0x0000680401007387 */ /* 0x01c3e40000100a00 */
.L_x_710:
[----:B------:R-:W2:Y:S01]  /*3010*/  LDL R97, [R1+0x8] ;  /* 0x0000080001617983 */ /* 0x000ea20000100800 */
[----:B------:R-:W-:Y:S01]  /*3020*/  PLOP3.LUT P0, PT, PT, PT, UP0, 0x80, 0x0 ;  /* 0x000000000000781c */ /* 0x000fe20003f0f008 */
[----:B------:R-:W-:Y:S01]  /*3030*/  UISETP.GE.AND UP4, UPT, UR7, 0x1, UPT ;  /* 0x000000010700788c */ /* 0x000fe2000bf86270 */
[----:B------:R-:W-:Y:S01]  /*3040*/  PLOP3.LUT P3, PT, PT, PT, UP0, 0x80, 0x0 ;  /* 0x000000000000781c */ /* 0x000fe20003f6f008 */
[----:B------:R-:W3:Y:S01]  /*3050*/  LDL R90, [R1+0x4] ;  /* 0x00000400015a7983 */ /* 0x000ee20000100800 */
[----:B------:R-:W-:Y:S02]  /*3060*/  PLOP3.LUT P2, PT, PT, PT, UP0, 0x80, 0x0 ;  /* 0x000000000000781c */ /* 0x000fe40003f4f008 */
[----:B------:R-:W-:Y:S01]  /*3070*/  PLOP3.LUT P1, PT, PT, PT, UP0, 0x80, 0x0 ;  /* 0x000000000000781c */ /* 0x000fe20003f2f008 */
[----:B------:R-:W4:Y:S01]  /*3080*/  LDL R96, [R1+0xc] ;  /* 0x00000c0001607983 */ /* 0x000f220000100800 */
[----:B------:R-:W-:Y:S02]  /*3090*/  PLOP3.LUT P4, PT, PT, PT, UP0, 0x80, 0x0 ;  /* 0x000000000000781c */ /* 0x000fe40003f8f008 */
[----:B------:R-:W-:Y:S01]  /*30a0*/  PLOP3.LUT P6, PT, PT, PT, UP0, 0x80, 0x0 ;  /* 0x000000000000781c */ /* 0x000fe20003fcf008 */
[----:B-----5:R-:W5:Y:S01]  /*30b0*/  LDL R89, [R1] ;  /* 0x0000000001597983 */ /* 0x020f620000100800 */
[----:B------:R-:W-:Y:S03]  /*30c0*/  PLOP3.LUT P5, PT, PT, PT, UP0, 0x80, 0x0 ;  /* 0x000000000000781c */ /* 0x000fe60003faf008 */
[----:B------:R-:W3:Y:S04]  /*30d0*/  LDL R95, [R1+0x18] ;  /* 0x00001800015f7983 */ /* 0x000ee80000100800 */
[----:B------:R-:W5:Y:S04]  /*30e0*/  LDL R88, [R1+0x10] ;  /* 0x0000100001587983 */ /* 0x000f680000100800 */
[----:B------:R-:W5:Y:S04]  /*30f0*/  LDL R94, [R1+0x14] ;  /* 0x00001400015e7983 */ /* 0x000f680000100800 */
[----:B------:R-:W0:Y:S08]  /*3100*/  LDGDEPBAR ;  /* 0x00000000000079af */ /* 0x000e300000000000 */
[----:B------:R-:W5:Y:S04]  /*3110*/  LDL R99, [R1+0x88] ;  /* 0x0000880001637983 */ /* 0x000f680000100800 */
[----:B------:R-:W5:Y:S04]  /*3120*/  LDL R93, [R1+0x5c] ;  /* 0x00005c00015d7983 */ /* 0x000f680000100800 */
[----:B------:R-:W5:Y:S04]  /*3130*/  LDL R98, [R1+0x7c] ;  /* 0x00007c0001627983 */ /* 0x000f680000100800 */
[----:B------:R-:W5:Y:S04]  /*3140*/  LDL R92, [R1+0x78] ;  /* 0x00007800015c7983 */ /* 0x000f680000100800 */
[----:B-1----:R-:W1:Y:S01]  /*3150*/  S2R R244, SR_TID.X ;  /* 0x0000000000f47919 */ /* 0x002e620000002100 */
[----:B------:R-:W-:Y:S07]  /*3160*/  DEPBAR.LE SB0, 0x0 ;  /* 0x000080000000791a */ /* 0x000fee0000000000 */
[----:B------:R-:W-:Y:S08]  /*3170*/  BAR.SYNC.DEFER_BLOCKING 0x0 ;  /* 0x0000000000007b1d */ /* 0x000ff00000010000 */
[----:B------:R-:W-:Y:S08]  /*3180*/  LDSM.16.M88.4 R8, [R252+0xc000] ;  /* 0x00c00000fc08783b */ /* 0x000ff00000000200 */
[----:B------:R-:W-:Y:S08]  /*3190*/  LDSM.16.M88.4 R68, [R252+0xc800] ;  /* 0x00c80000fc44783b */ /* 0x000ff00000000200 */
[----:B--2---:R-:W2:Y:S08]  /*31a0*/  LDSM.16.M88.4 R16, [R97] ;  /* 0x000000006110783b */ /* 0x004eb00000000200 */
[----:B----4-:R-:W-:Y:S08]  /*31b0*/  LDSM.16.M88.4 R72, [R96] ;  /* 0x000000006048783b */ /* 0x010ff00000000200 */
[----:B---3--:R-:W3:Y:S08]  /*31c0*/  LDSM.16.M88.4 R76, [R90+0xc000] ;  /* 0x00c000005a4c783b */ /* 0x008ef00000000200 */
[----:B------:R-:W4:Y:S08]  /*31d0*/  LDSM.16.M88.4 R80, [R90+0xc800] ;  /* 0x00c800005a50783b */ /* 0x000f300000000200 */
[----:B-----5:R-:W-:Y:S01]  /*31e0*/  LDSM.16.M88.4 R84, [R89+0xc000] ;  /* 0x00c000005954783b */ /* 0x020fe20000000200 */
[C---:B-12---:R-:W-:Y:S08]  /*31f0*/  HMMA.16816.F32 R4, R16.reuse, R8, RZ ;  /* 0x000000081004723c */ /* 0x046ff000000018ff */
[C---:B------:R-:W-:Y:S08]  /*3200*/  HMMA.16816.F32 R8, R16.reuse, R10, RZ ;  /* 0x0000000a1008723c */ /* 0x040ff000000018ff */
[C---:B------:R-:W-:Y:S08]  /*3210*/  HMMA.16816.F32 R12, R16.reuse, R68, RZ ;  /* 0x00000044100c723c */ /* 0x040ff000000018ff */
[----:B------:R-:W-:Y:S01]  /*3220*/  HMMA.16816.F32 R16, R16, R70, RZ ;  /* 0x000000461010723c */ /* 0x000fe200000018ff */
[----:B------:R-:W1:Y:S07]  /*3230*/  LDSM.16.M88.4 R68, [R95] ;  /* 0x000000005f44783b */ /* 0x000e6e0000000200 */
[C---:B---3--:R-:W-:Y:S08]  /*3240*/  HMMA.16816.F32 R4, R72.reuse, R76, R4 ;  /* 0x0000004c4804723c */ /* 0x048ff00000001804 */
[C---:B------:R-:W-:Y:S01]  /*3250*/  HMMA.16816.F32 R8, R72.reuse, R78, R8 ;  /* 0x0000004e4808723c */ /* 0x040fe20000001808 */
[----:B------:R-:W2:Y:S07]  /*3260*/  LDSM.16.M88.4 R76, [R89+0xc800] ;  /* 0x00c80000594c783b */ /* 0x000eae0000000200 */
[C---:B----4-:R-:W-:Y:S08]  /*3270*/  HMMA.16816.F32 R12, R72.reuse, R80, R12 ;  /* 0x00000050480c723c */ /* 0x050ff0000000180c */
[----:B------:R-:W-:Y:S01]  /*3280*/  HMMA.16816.F32 R16, R72, R82, R16 ;  /* 0x000000524810723c */ /* 0x000fe20000001810 */
[----:B------:R-:W-:Y:S07]  /*3290*/  LDSM.16.M88.4 R72, [R94] ;  /* 0x000000005e48783b */ /* 0x000fee0000000200 */
[C---:B-1----:R-:W-:Y:S01]  /*32a0*/  HMMA.16816.F32 R4, R68.reuse, R84, R4 ;  /* 0x000000544404723c */ /* 0x042fe20000001804 */
        /* <DEDUP_REMOVED lines=9> */
[----:B------:R-:W1:Y:S07]  /*3340*/  LDSM.16.M88.4 R80, [R252+0xe800] ;  /* 0x00e80000fc50783b */ /* 0x000e6e0000000200 */
[C---:B---3--:R-:W-:Y:S08]  /*3350*/  HMMA.16816.F32 R12, R72.reuse, R84, R12 ;  /* 0x00000054480c723c */ /* 0x048ff0000000180c */
[----:B------:R-:W-:Y:S01]  /*3360*/  HMMA.16816.F32 R16, R72, R86, R16 ;  /* 0x000000564810723c */ /* 0x000fe20000001810 */
[----:B------:R-:W-:Y:S07]  /*3370*/  LDSM.16.M88.4 R72, [R96+0x2000] ;  /* 0x002000006048783b */ /* 0x000fee0000000200 */
[C---:B--2---:R-:W-:Y:S01]  /*3380*/  HMMA.16816.F32 R4, R68.reuse, R76, R4 ;  /* 0x0000004c4404723c */ /* 0x044fe20000001804 */
[----:B------:R-:W2:Y:S07]  /*3390*/  LDSM.16.M88.4 R84, [R90+0xe000] ;  /* 0x00e000005a54783b */ /* 0x000eae0000000200 */
[C---:B------:R-:W-:Y:S01]  /*33a0*/  HMMA.16816.F32 R8, R68.reuse, R78, R8 ;  /* 0x0000004e4408723c */ /* 0x040fe20000001808 */
[----:B------:R-:W3:Y:S07]  /*33b0*/  LDSM.16.M88.4 R76, [R90+0xe800] ;  /* 0x00e800005a4c783b */ /* 0x000eee0000000200 */
[C---:B-1----:R-:W-:Y:S08]  /*33c0*/  HMMA.16816.F32 R12, R68.reuse, R80, R12 ;  /* 0x00000050440c723c */ /* 0x042ff0000000180c */
[----:B------:R-:W-:Y:S01]  /*33d0*/  HMMA.16816.F32 R16, R68, R82, R16 ;  /* 0x000000524410723c */ /* 0x000fe20000001810 */
[----:B------:R-:W-:Y:S08]  /*33e0*/  LDSM.16.M88.4 R68, [R95+0x2000] ;  /* 0x002000005f44783b */ /* 0x000ff00000000200 */
[----:B------:R-:W1:Y:S01]  /*33f0*/  LDSM.16.M88.4 R80, [R89+0xe000] ;  /* 0x00e000005950783b */ /* 0x000e620000000200 */
[C---:B--2---:R-:W-:Y:S08]  /*3400*/  HMMA.16816.F32 R4, R72.reuse, R84, R4 ;  /* 0x000000544804723c */ /* 0x044ff00000001804 */
[C---:B------:R-:W-:Y:S01]  /*3410*/  HMMA.16816.F32 R8, R72.reuse, R86, R8 ;  /* 0x000000564808723c */ /* 0x040fe20000001808 */
[----:B------:R-:W2:Y:S07]  /*3420*/  LDSM.16.M88.4 R84, [R89+0xe800] ;  /* 0x00e800005954783b */ /* 0x000eae0000000200 */
[C---:B---3--:R-:W-:Y:S08]  /*3430*/  HMMA.16816.F32 R12, R72.reuse, R76, R12 ;  /* 0x0000004c480c723c */ /* 0x048ff0000000180c */
[----:B------:R-:W-:Y:S01]  /*3440*/  HMMA.16816.F32 R16, R72, R78, R16 ;  /* 0x0000004e4810723c */ /* 0x000fe20000001810 */
[----:B------:R-:W-:Y:S07]  /*3450*/  LDSM.16.M88.4 R72, [R94+0x2000] ;  /* 0x002000005e48783b */ /* 0x000fee0000000200 */
[C---:B-1----:R-:W-:Y:S01]  /*3460*/  HMMA.16816.F32 R4, R68.reuse, R80, R4 ;  /* 0x000000504404723c */ /* 0x042fe20000001804 */
[----:B------:R-:W1:Y:S07]  /*3470*/  LDSM.16.M88.4 R76, [R88+0xe000] ;  /* 0x00e00000584c783b */ /* 0x000e6e0000000200 */
[C---:B------:R-:W-:Y:S01]  /*3480*/  HMMA.16816.F32 R8, R68.reuse, R82, R8 ;  /* 0x000000524408723c */ /* 0x040fe20000001808 */
[----:B------:R-:W3:Y:S07]  /*3490*/  LDSM.16.M88.4 R80, [R88+0xe800] ;  /* 0x00e800005850783b */ /* 0x000eee0000000200 */
[C---:B--2---:R-:W-:Y:S08]  /*34a0*/  HMMA.16816.F32 R12, R68.reuse, R84, R12 ;  /* 0x00000054440c723c */ /* 0x044ff0000000180c */
[----:B------:R-:W-:Y:S01]  /*34b0*/  HMMA.16816.F32 R16, R68, R86, R16 ;  /* 0x000000564410723c */ /* 0x000fe20000001810 */
[----:B------:R-:W-:Y:S08]  /*34c0*/  LDSM.16.M88.4 R68, [R97+0x4000] ;  /* 0x004000006144783b */ /* 0x000ff00000000200 */
[----:B------:R-:W-:Y:S01]  /*34d0*/  LDSM.16.M88.4 R84, [R252+0x10800] ;  /* 0x01080000fc54783b */ /* 0x000fe20000000200 */
[C---:B-1----:R-:W-:Y:S08]  /*34e0*/  HMMA.16816.F32 R4, R72.reuse, R76, R4 ;  /* 0x0000004c4804723c */ /* 0x042ff00000001804 */
[C---:B------:R-:W-:Y:S01]  /*34f0*/  HMMA.16816.F32 R8, R72.reuse, R78, R8 ;  /* 0x0000004e4808723c */ /* 0x040fe20000001808 */
[----:B------:R-:W1:Y:S07]  /*3500*/  LDSM.16.M88.4 R76, [R252+0x10000] ;  /* 0x01000000fc4c783b */ /* 0x000e6e0000000200 */
[C---:B---3--:R-:W-:Y:S08]  /*3510*/  HMMA.16816.F32 R12, R72.reuse, R80, R12 ;  /* 0x00000050480c723c */ /* 0x048ff0000000180c */
[----:B------:R-:W-:Y:S01]  /*3520*/  HMMA.16816.F32 R16, R72, R82, R16 ;  /* 0x000000524810723c */ /* 0x000fe20000001810 */
[----:B------:R-:W-:Y:S08]  /*3530*/  LDSM.16.M88.4 R72, [R96+0x4000] ;  /* 0x004000006048783b */ /* 0x000ff00000000200 */
[----:B------:R-:W-:Y:S01]  /*3540*/  LDSM.16.M88.4 R80, [R90+0x10800] ;  /* 0x010800005a50783b */ /* 0x000fe20000000200 */
[C---:B-1----:R-:W-:Y:S08]  /*3550*/  HMMA.16816.F32 R4, R68.reuse, R76, R4 ;  /* 0x0000004c4404723c */ /* 0x042ff00000001804 */
[C---:B------:R-:W-:Y:S01]  /*3560*/  HMMA.16816.F32 R8, R68.reuse, R78, R8 ;  /* 0x0000004e4408723c */ /* 0x040fe20000001808 */
[----:B------:R1:W2:Y:S07]  /*3570*/  LDSM.16.M88.4 R76, [R90+0x10000] ;  /* 0x010000005a4c783b */ /* 0x0002ae0000000200 */
[C---:B------:R-:W-:Y:S08]  /*3580*/  HMMA.16816.F32 R12, R68.reuse, R84, R12 ;  /* 0x00000054440c723c */ /* 0x040ff0000000180c */
[----:B------:R-:W-:Y:S01]  /*3590*/  HMMA.16816.F32 R16, R68, R86, R16 ;  /* 0x000000564410723c */ /* 0x000fe20000001810 */
[----:B------:R-:W-:Y:S08]  /*35a0*/  LDSM.16.M88.4 R84, [R89+0x10000] ;  /* 0x010000005954783b */ /* 0x000ff00000000200 */
[----:B-1----:R-:W3:Y:S06]  /*35b0*/  LDL.64 R90, [R1+0x68] ;  /* 0x00006800015a7983 */ /* 0x002eec0000100a00 */
[----:B------:R-:W1:Y:S01]  /*35c0*/  LDSM.16.M88.4 R68, [R95+0x4000] ;  /* 0x004000005f44783b */ /* 0x000e620000000200 */
[C---:B--2---:R-:W-:Y:S08]  /*35d0*/  HMMA.16816.F32 R4, R72.reuse, R76, R4 ;  /* 0x0000004c4804723c */ /* 0x044ff00000001804 */
[C---:B------:R-:W-:Y:S01]  /*35e0*/  HMMA.16816.F32 R8, R72.reuse, R78, R8 ;  /* 0x0000004e4808723c */ /* 0x040fe20000001808 */
[----:B------:R2:W4:Y:S07]  /*35f0*/  LDSM.16.M88.4 R76, [R89+0x10800] ;  /* 0x01080000594c783b */ /* 0x00052e0000000200 */
[C---:B------:R-:W-:Y:S08]  /*3600*/  HMMA.16816.F32 R12, R72.reuse, R80, R12 ;  /* 0x00000050480c723c */ /* 0x040ff0000000180c */
[----:B------:R-:W-:Y:S01]  /*3610*/  HMMA.16816.F32 R16, R72, R82, R16 ;  /* 0x000000524810723c */ /* 0x000fe20000001810 */
[----:B------:R-:W-:Y:S07]  /*3620*/  LDSM.16.M88.4 R72, [R94+0x4000] ;  /* 0x004000005e48783b */ /* 0x000fee0000000200 */
[C---:B-1----:R-:W-:Y:S01]  /*3630*/  HMMA.16816.F32 R4, R68.reuse, R84, R4 ;  /* 0x000000544404723c */ /* 0x042fe20000001804 */
[----:B--2---:R-:W2:Y:S04]  /*3640*/  LDL R89, [R1+0x60] ;  /* 0x0000600001597983 */ /* 0x004ea80000100800 */
[----:B------:R-:W1:Y:S03]  /*3650*/  LDSM.16.M88.4 R80, [R88+0x10000] ;  /* 0x010000005850783b */ /* 0x000e660000000200 */
[C---:B------:R-:W-:Y:S05]  /*3660*/  HMMA.16816.F32 R8, R68.reuse, R86, R8 ;  /* 0x000000564408723c */ /* 0x040fea0000001808 */
[----:B------:R-:W5:Y:S01]  /*3670*/  @P0 S2R R84, SR_TID.X ;  /* 0x0000000000540919 */ /* 0x000f620000002100 */
[----:B------:R-:W-:Y:S02]  /*3680*/  PLOP3.LUT P0, PT, PT, PT, UP0, 0x80, 0x0 ;  /* 0x000000000000781c */ /* 0x000fe40003f0f008 */
[C---:B----4-:R-:W-:Y:S07]  /*3690*/  HMMA.16816.F32 R12, R68.reuse, R76, R12 ;  /* 0x0000004c440c723c */ /* 0x050fee000000180c */
[C---:B------:R-:W-:Y:S01]  /*36a0*/  FMUL.FTZ R77, R93.reuse, 1.4426950216293334961 ;  /* 0x3fb8aa3b5d4d7820 */ /* 0x040fe20000410000 */
[----:B------:R-:W-:Y:S07]  /*36b0*/  HMMA.16816.F32 R16, R68, R78, R16 ;  /* 0x0000004e4410723c */ /* 0x000fee0000001810 */
[----:B------:R-:W-:Y:S02]  /*36c0*/  IMAD.U32 R69, RZ, RZ, UR7 ;  /* 0x00000007ff457e24 */ /* 0x000fe4000f8e00ff */
[----:B------:R-:W-:Y:S03]  /*36d0*/  IMAD.U32 R68, RZ, RZ, UR28 ;  /* 0x0000001cff447e24 */ /* 0x000fe6000f8e00ff */
[----:B-----5:R-:W-:Y:S01]  /*36e0*/  @P3 IMAD.SHL.U32 R76, R84, 0x2, RZ ;  /* 0x00000002544c3824 */ /* 0x020fe200078e00ff */
[----:B------:R-:W-:Y:S02]  /*36f0*/  FSETP.NEU.FTZ.AND P3, PT, R93, -INF , PT ;  /* 0xff8000005d00780b */ /* 0x000fe40003f7d000 */
[----:B------:R-:W4:Y:S02]  /*3700*/  LDL R93, [R1+0x64] ;  /* 0x00006400015d7983 */ /* 0x000f240000100800 */
[----:B------:R-:W-:Y:S02]  /*3710*/  @P2 LOP3.LUT R76, R99, 0x6, R76, 0xf8, !PT ;  /* 0x00000006634c2812 */ /* 0x000fe400078ef84c */
[----:B------:R-:W5:Y:S01]  /*3720*/  S2R R99, SR_TID.X ;  /* 0x0000000000637919 */ /* 0x000f620000002100 */
[C---:B-1----:R-:W-:Y:S01]  /*3730*/  HMMA.16816.F32 R4, R72.reuse, R80, R4 ;  /* 0x000000504804723c */ /* 0x042fe20000001804 */
[----:B------:R-:W-:Y:S04]  /*3740*/  PLOP3.LUT P2, PT, PT, PT, UP0, 0x80, 0x0 ;  /* 0x000000000000781c */ /* 0x000fe80003f4f008 */
[----:B------:R-:W-:Y:S01]  /*3750*/  @P1 IMAD R76, R68, 0x40, R76 ;  /* 0x00000040444c1824 */ /* 0x000fe200078e024c */
[----:B------:R-:W-:Y:S02]  /*3760*/  FSEL R77, R77, RZ, P3 ;  /* 0x000000ff4d4d7208 */ /* 0x000fe40001800000 */
[C---:B------:R-:W-:Y:S01]  /*3770*/  HMMA.16816.F32 R8, R72.reuse, R82, R8 ;  /* 0x000000524808723c */ /* 0x040fe20000001808 */
[----:B------:R-:W-:Y:S02]  /*3780*/  PLOP3.LUT P1, PT, PT, PT, UP0, 0x80, 0x0 ;  /* 0x000000000000781c */ /* 0x000fe40003f2f008 */
[C---:B------:R-:W-:Y:S02]  /*3790*/  @P4 ISETP.GE.AND P4, PT, R76.reuse, UR6, PT ;  /* 0x000000064c004c0c */ /* 0x040fe4000bf86270 */
[----:B------:R-:W-:Y:S02]  /*37a0*/  @P0 IADD3 R71, R76, 0x1, RZ ;  /* 0x000000014c470810 */ /* 0x000fe40007ffe0ff */
[----:B------:R-:W-:Y:S02]  /*37b0*/  PLOP3.LUT P0, PT, PT, PT, UP0, 0x80, 0x0 ;  /* 0x000000000000781c */ /* 0x000fe40003f0f008 */
[----:B------:R-:W-:Y:S03]  /*37c0*/  @P6 ISETP.GE.AND P6, PT, R71, UR6, PT ;  /* 0x0000000647006c0c */ /* 0x000fe6000bfc6270 */
[----:B-----5:R-:W-:Y:S04]  /*37d0*/  SHF.R.S32.HI R99, RZ, 0x1f, R99 ;  /* 0x0000001fff637819 */ /* 0x020fe80000011463 */
[----:B------:R-:W-:Y:S02]  /*37e0*/  @P2 FSEL R4, R4, -INF , !P4 ;  /* 0xff80000004042808 */ /* 0x000fe40006000000 */
[----:B------:R-:W-:Y:S02]  /*37f0*/  LEA.HI R99, R99, R244, RZ, 0x7 ;  /* 0x000000f463637211 */ /* 0x000fe400078f38ff */
[----:B------:R-:W-:Y:S01]  /*3800*/  @P0 FSEL R6, R6, -INF , !P4 ;  /* 0xff80000006060808 */ /* 0x000fe20006000000 */
[----:B------:R-:W-:Y:S01]  /*3810*/  FFMA.FTZ R4, R4, c[0x0][0x23c], -R77 ;  /* 0x00008f0004047a23 */ /* 0x000fe2000001084d */
[----:B------:R-:W-:Y:S02]  /*3820*/  SHF.R.S32.HI R99, RZ, 0x7, R99 ;  /* 0x00000007ff637819 */ /* 0x000fe40000011463 */
[----:B------:R-:W-:Y:S01]  /*3830*/  PLOP3.LUT P2, PT, PT, PT, UP0, 0x80, 0x0 ;  /* 0x000000000000781c */ /* 0x000fe20003f4f008 */
[----:B------:R-:W1:Y:S01]  /*3840*/  MUFU.EX2 R87, R4 ;  /* 0x0000000400577308 */ /* 0x000e620000000800 */
[----:B------:R-:W-:Y:S01]  /*3850*/  @P1 FSEL R5, R5, -INF , !P6 ;  /* 0xff80000005051808 */ /* 0x000fe20007000000 */
[----:B------:R-:W-:Y:S01]  /*3860*/  IMAD R70, R68, 0x2, R99 ;  /* 0x0000000244467824 */ /* 0x000fe200078e0263 */
[----:B------:R-:W-:Y:S01]  /*3870*/  PLOP3.LUT P1, PT, PT, PT, UP0, 0x80, 0x0 ;  /* 0x000000000000781c */ /* 0x000fe20003f2f008 */
[----:B------:R-:W-:Y:S01]  /*3880*/  IMAD R68, R69, 0x4, R98 ;  /* 0x0000000445447824 */ /* 0x000fe200078e0262 */
[----:B------:R-:W-:Y:S01]  /*3890*/  PLOP3.LUT P0, PT, PT, PT, UP0, 0x80, 0x0 ;  /* 0x000000000000781c */ /* 0x000fe20003f0f008 */
[--C-:B------:R-:W-:Y:S01]  /*38a0*/  FFMA.FTZ R5, R5, c[0x0][0x23c], -R77.reuse ;  /* 0x00008f0005057a23 */ /* 0x100fe2000001084d */
[----:B------:R-:W-:Y:S01]  /*38b0*/  PLOP3.LUT P4, PT, PT, PT, UP0, 0x80, 0x0 ;  /* 0x000000000000781c */ /* 0x000fe20003f8f008 */
[----:B------:R-:W-:Y:S02]  /*38c0*/  IMAD.WIDE.U32 R68, R68, -0x326172a9, RZ ;  /* 0xcd9e8d5744447825 */ /* 0x000fe400078e00ff */
[----:B------:R5:W-:Y:S02]  /*38d0*/  MUFU.EX2 R86, R5 ;  /* 0x0000000500567308 */ /* 0x000be40000000800 */
[----:B------:R-:W-:Y:S02]  /*38e0*/  @P2 IADD3 R78, R76, 0x8, RZ ;  /* 0x000000084c4e2810 */ /* 0x000fe40007ffe0ff */
[----:B------:R-:W-:Y:S02]  /*38f0*/  LOP3.LUT R79, R69, UR15, R92, 0x96, !PT ;  /* 0x0000000f454f7c12 */ /* 0x000fe4000f8e965c */
[----:B------:R-:W4:Y:S01]  /*3900*/  LDL R92, [R1+0x3c] ;  /* 0x00003c00015c7983 */ /* 0x000f220000100800 */
[----:B------:R-:W-:Y:S02]  /*3910*/  @P5 ISETP.GE.AND P5, PT, R78, UR6, PT ;  /* 0x000000064e005c0c */ /* 0x000fe4000bfa6270 */
[----:B------:R-:W-:Y:S01]  /*3920*/  IMAD.WIDE.U32 R78, R79, -0x2daee0ad, RZ ;  /* 0xd2511f534f4e7825 */ /* 0x000fe200078e00ff */
[----:B------:R-:W-:Y:S02]  /*3930*/  @P0 FSEL R7, R7, -INF , !P6 ;  /* 0xff80000007070808 */ /* 0x000fe40007000000 */
[----:B------:R-:W-:Y:S02]  /*3940*/  PLOP3.LUT P2, PT, PT, PT, UP0, 0x80, 0x0 ;  /* 0x000000000000781c */ /* 0x000fe40003f4f008 */
        /* <DEDUP_REMOVED lines=22> */
[----:B---3--:R-:W-:Y:S02]  /*3ab0*/  LOP3.LUT R70, R91, UR14, R70, 0x96, !PT ;  /* 0x0000000e5b467c12 */ /* 0x008fe4000f8e9646 */
[----:B------:R-:W3:Y:S03]  /*3ac0*/  LDL R91, [R1+0x58] ;  /* 0x00005800015b7983 */ /* 0x000ee60000100800 */
[----:B------:R-:W-:Y:S05]  /*3ad0*/  IMAD.WIDE.U32 R84, R70, -0x326172a9, RZ ;  /* 0xcd9e8d5746547825 */ /* 0x000fea00078e00ff */
[----:B------:R-:W-:Y:S02]  /*3ae0*/  LOP3.LUT R80, R85, UR27, R68, 0x96, !PT ;  /* 0x0000001b55507c12 */ /* 0x000fe4000f8e9644 */
[----:B------:R-:W5:Y:S03]  /*3af0*/  LDSM.16.M88.4 R68, [R88+0x10800] ;  /* 0x010800005844783b */ /* 0x000f660000000200 */
[----:B------:R-:W-:Y:S05]  /*3b00*/  IMAD.WIDE.U32 R80, R80, -0x2daee0ad, RZ ;  /* 0xd2511f5350507825 */ /* 0x000fea00078e00ff */
[----:B------:R-:W-:Y:S02]  /*3b10*/  LOP3.LUT R82, R81, UR24, R78, 0x96, !PT ;  /* 0x0000001851527c12 */ /* 0x000fe4000f8e964e */
[----:B------:R-:W-:Y:S01]  /*3b20*/  MUFU.EX2 R81, R9 ;  /* 0x0000000900517308 */ /* 0x000fe20000000800 */
[C---:B--2---:R-:W-:Y:S01]  /*3b30*/  FMUL.FTZ R4, R89.reuse, 1.4426950216293334961 ;  /* 0x3fb8aa3b59047820 */ /* 0x044fe20000410000 */
[----:B------:R-:W-:Y:S01]  /*3b40*/  FSETP.NEU.FTZ.AND P3, PT, R89, -INF , PT ;  /* 0xff8000005900780b */ /* 0x000fe20003f7d000 */
[C---:B-----5:R-:W-:Y:S01]  /*3b50*/  HMMA.16816.F32 R12, R72.reuse, R68, R12 ;  /* 0x00000044480c723c */ /* 0x060fe2000000180c */
[----:B------:R-:W2:Y:S02]  /*3b60*/  LDL R89, [R1+0x54] ;  /* 0x0000540001597983 */ /* 0x000ea40000100800 */
        /* <DEDUP_REMOVED lines=27> */
[----:B------:R4:W-:Y:S01]  /*3d20*/  MUFU.EX2 R79, R12 ;  /* 0x0000000c004f7308 */ /* 0x0009e20000000800 */
[----:B-1----:R-:W-:Y:S02]  /*3d30*/  @P6 IADD3 R8, R76, 0x11, RZ ;  /* 0x000000114c086810 */ /* 0x002fe40007ffe0ff */
[----:B------:R-:W-:Y:S02]  /*3d40*/  PLOP3.LUT P6, PT, PT, PT, UP0, 0x80, 0x0 ;  /* 0x000000000000781c */ /* 0x000fe40003fcf008 */
[----:B------:R-:W-:Y:S02]  /*3d50*/  @P4 ISETP.GE.AND P4, PT, R8, UR6, PT ;  /* 0x0000000608004c0c */ /* 0x000fe4000bf86270 */
[----:B------:R-:W-:Y:S03]  /*3d60*/  LOP3.LUT R8, R69, UR19, R6, 0x96, !PT ;  /* 0x0000001345087c12 */ /* 0x000fe6000f8e9606 */
[----:B------:R-:W1:Y:S01]  /*3d70*/  MUFU.EX2 R80, R80 ;  /* 0x0000005000507308 */ /* 0x000e620000000800 */
[----:B------:R-:W-:Y:S02]  /*3d80*/  @P2 IADD3 R76, R76, 0x19, RZ ;  /* 0x000000194c4c2810 */ /* 0x000fe40007ffe0ff */
[----:B----4-:R-:W-:Y:S01]  /*3d90*/  LOP3.LUT R10, R7, UR21, R82, 0x96, !PT ;  /* 0x00000015070a7c12 */ /* 0x010fe2000f8e9652 */
        /* <DEDUP_REMOVED lines=25> */
[----:B------:R-:W1:Y:S01]  /*3f30*/  MUFU.EX2 R75, R15 ;  /* 0x0000000f004b7308 */ /* 0x000e620000000800 */
[----:B------:R-:W-:Y:S02]  /*3f40*/  @P0 FSEL R16, R16, -INF , !P5 ;  /* 0xff80000010100808 */ /* 0x000fe40006800000 */
[----:B------:R-:W-:Y:S02]  /*3f50*/  ISETP.LE.U32.AND P0, PT, R7, UR30, PT ;  /* 0x0000001e07007c0c */ /* 0x000fe4000bf03070 */
[----:B------:R-:W-:Y:S01]  /*3f60*/  LOP3.LUT R12, R6, 0xff, RZ, 0xc0, !PT ;  /* 0x000000ff060c7812 */ /* 0x000fe200078ec0ff */
[----:B------:R-:W-:Y:S01]  /*3f70*/  FFMA.FTZ R16, R16, c[0x0][0x23c], -R77 ;  /* 0x00008f0010107a23 */ /* 0x000fe2000001084d */
[----:B----4-:R-:W-:Y:S02]  /*3f80*/  SHF.R.U32.HI R13, RZ, 0x10, R6 ;  /* 0x00000010ff0d7819 */ /* 0x010fe40000011606 */
        /* <DEDUP_REMOVED lines=39> */
[----:B-1----:R-:W-:Y:S01]  /*4200*/  @!P0 FADD.FTZ R80, -R80, -RZ ;  /* 0x800000ff50508221 */ /* 0x002fe20000010100 */
[----:B------:R-:W-:Y:S01]  /*4210*/  LOP3.LUT R10, R10, 0xffff, RZ, 0xc0, !PT ;  /* 0x0000ffff0a0a7812 */ /* 0x000fe200078ec0ff */
[----:B------:R-:W-:Y:S01]  /*4220*/  @!P5 FADD.FTZ R79, -R79, -RZ ;  /* 0x800000ff4f4fd221 */ /* 0x000fe20000010100 */
[----:B------:R-:W-:Y:S02]  /*4230*/  ISETP.LE.U32.AND P2, PT, R5, UR30, PT ;  /* 0x0000001e05007c0c */ /* 0x000fe4000bf43070 */
[----:B------:R-:W-:Y:S02]  /*4240*/  ISETP.LE.U32.AND P1, PT, R6, UR30, PT ;  /* 0x0000001e06007c0c */ /* 0x000fe4000bf23070 */
[----:B------:R-:W-:Y:S01]  /*4250*/  LOP3.LUT R6, R70, 0xff, RZ, 0xc0, !PT ;  /* 0x000000ff46067812 */ /* 0x000fe200078ec0ff */
[----:B------:R-:W-:Y:S01]  /*4260*/  @!P6 FADD.FTZ R83, -R83, -RZ ;  /* 0x800000ff5353e221 */ /* 0x000fe20000010100 */
[----:B------:R-:W-:Y:S02]  /*4270*/  SHF.R.U32.HI R5, RZ, 0x8, R10 ;  /* 0x00000008ff057819 */ /* 0x000fe4000001160a */
[----:B----4-:R-:W-:Y:S02]  /*4280*/  SHF.R.U32.HI R4, RZ, 0x8, R71 ;  /* 0x00000008ff047819 */ /* 0x010fe40000011647 */
[----:B------:R-:W-:Y:S02]  /*4290*/  ISETP.LE.U32.AND P0, PT, R6, UR30, PT ;  /* 0x0000001e06007c0c */ /* 0x000fe4000bf03070 */
[----:B------:R-:W-:Y:S01]  /*42a0*/  F2FP.RELU.PACK_AB R6, R86, R87 ;  /* 0x000000575606723e */ /* 0x000fe200000008ff */
[----:B------:R-:W-:Y:S01]  /*42b0*/  @!P2 FADD.FTZ R75, -R75, -RZ ;  /* 0x800000ff4b4ba221 */ /* 0x000fe20000010100 */
        /* <DEDUP_REMOVED lines=23> */
[----:B---3--:R1:W-:Y:S04]  /*4430*/  STS [R91+0x14000], R4 ;  /* 0x014000045b007388 */ /* 0x0083e80000000800 */
[----:B------:R-:W-:Y:S01]  /*4440*/  STS [R91+0x14400], R8 ;  /* 0x014400085b007388 */ /* 0x000fe20000000800 */
[----:B-1----:R-:W-:Y:S03]  /*4450*/  F2FP.RELU.PACK_AB R4, R72, R73 ;  /* 0x000000494804723e */ /* 0x002fe600000008ff */
[----:B-----5:R-:W-:Y:S04]  /*4460*/  STS [R90+0x14000], R7 ;  /* 0x014000075a007388 */ /* 0x020fe80000000800 */
[----:B------:R-:W-:Y:S04]  /*4470*/  STS [R90+0x14400], R6 ;  /* 0x014400065a007388 */ /* 0x000fe80000000800 */
[----:B--2---:R-:W-:Y:S04]  /*4480*/  STS [R89+0x14000], R5 ;  /* 0x0140000559007388 */ /* 0x004fe80000000800 */
        /* <DEDUP_REMOVED lines=125> */
[----:B------:R-:W-:Y:S01]  /*4c60*/  FMUL.FTZ R10, R76, R10 ;  /* 0x0000000a4c0a7220 */ /* 0x000fe20000410000 */
[----:B------:R-:W-:Y:S01]  /*4c70*/  PLOP3.LUT P3, PT, PT, PT, UP4, 0x80, 0x0 ;  /* 0x000000000000781c */ /* 0x000fe20003f6f048 */
[----:B------:R-:W-:Y:S01]  /*4c80*/  FMUL.FTZ R80, R80, R4 ;  /* 0x0000000450507220 */ /* 0x000fe20000410000 */
[----:B------:R-:W-:Y:S02]  /*4c90*/  F2FP.PACK_AB R4, R85, R88 ;  /* 0x000000585504723e */ /* 0x000fe400000000ff */
[----:B------:R-:W-:Y:S01]  /*4ca0*/  FSEL R5, R5, R68, P1 ;  /* 0x0000004405057208 */ /* 0x000fe20000800000 */
[----:B------:R-:W-:Y:S01]  /*4cb0*/  @P0 FADD.FTZ R68, -R68, R19 ;  /* 0x0000001344440221 */ /* 0x000fe20000010100 */
[----:B------:R-:W-:Y:S01]  /*4cc0*/  F2FP.PACK_AB R6, R80, R83 ;  /* 0x000000535006723e */ /* 0x000fe200000000ff */
[----:B------:R1:W-:Y:S02]  /*4cd0*/  STS [R92+0x12400], R4 ;  /* 0x012400045c007388 */ /* 0x0003e40000000800 */
        /* <DEDUP_REMOVED lines=113> */
.L_x_708:
        /* <DEDUP_REMOVED lines=119> */
[----:B----4-:R1:W-:Y:S04]  /*5b60*/  @P3 STL [R1+0x5c], R25 ;  /* 0x00005c1901003387 */ /* 0x0103e80000100800 */
[----:B-1----:R1:W5:Y:S04]  /*5b70*/  LDL.LU.64 R24, [R1+0x98] ;  /* 0x0000980001187983 */ /* 0x0023680000300a00 */
[----:B---3--:R2:W-:Y:S02]  /*5b80*/  @P3 STL [R1+0x60], R246 ;  /* 0x000060f601003387 */ /* 0x0085e40000100800 */
        /* <DEDUP_REMOVED lines=248> */
.L_x_709:
        /* <DEDUP_REMOVED lines=15> */
[----:B------:R-:W-:Y:S01]  /*6c00*/  FMUL.FTZ R13, R45, c[0x0][0x2dc] ;  /* 0x0000b7002d0d7a20 */ /* 0x000fe20000410000 */
        /* <DEDUP_REMOVED lines=130> */
[----:B-1----:R-:W-:Y:S01]  /*7430*/  FMUL.FTZ R9, R57, c[0x0][0x2dc] ;  /* 0x0000b70039097a20 */ /* 0x002fe20000410000 */
        /* <DEDUP_REMOVED lines=73> */
.L_x_711:
        /* <DEDUP_REMOVED lines=19> */
.L_x_712:
        /* <DEDUP_REMOVED lines=53> */
.L_x_714:
[----:B-1-34-:R-:W-:Y:S05]  /*7d50*/  BSYNC B0 ;  /* 0x0000000000007941 */ /* 0x01afea0003800000 */
.L_x_713:
        /* <DEDUP_REMOVED lines=16> */
.L_x_716:
[----:B------:R-:W-:Y:S05]  /*7e60*/  BSYNC B0 ;  /* 0x0000000000007941 */ /* 0x000fea0003800000 */
.L_x_715:
        /* <DEDUP_REMOVED lines=26> */
.L_x_718:
[----:B------:R-:W-:Y:S05]  /*8010*/  BSYNC B0 ;  /* 0x0000000000007941 */ /* 0x000fea0003800000 */
.L_x_717:
        /* <DEDUP_REMOVED lines=14> */
.L_x_707:
        /* <DEDUP_REMOVED lines=20> */
.L_x_720:
        /* <DEDUP_REMOVED lines=18> */
.L_x_721:
        /* <DEDUP_REMOVED lines=38> */
.L_x_723:
[----:B------:R-:W-:Y:S05]  /*85c0*/  BSYNC B0 ;  /* 0x0000000000007941 */ /* 0x000fea0003800000 */
.L_x_722:
        /* <DEDUP_REMOVED lines=16> */
.L_x_725:
[----:B------:R-:W-:Y:S05]  /*86d0*/  BSYNC B0 ;  /* 0x0000000000007941 */ /* 0x000fea0003800000 */
.L_x_724:
        /* <DEDUP_REMOVED lines=26> */
.L_x_727:
[----:B------:R-:W-:Y:S05]  /*8880*/  BSYNC B0 ;  /* 0x0000000000007941 */ /* 0x000fea0003800000 */
.L_x_726:
        /* <DEDUP_REMOVED lines=13> */
.L_x_719:
[----:B------:R-:W-:Y:S05]  /*8960*/  BSYNC B1 ;  /* 0x0000000000017941 */ /* 0x000fea0003800000 */
.L_x_702:
        /* <DEDUP_REMOVED lines=11> */
.L_x_728:
[----:B------:R-:W-:Y:S05]  /*8a20*/  EXIT ;  /* 0x000000000000794d */ /* 0x000fea0003800000 */
.L_x_730:
        /* <DEDUP_REMOVED lines=13> */
.L_x_1595:


//--------------------- .text._ZN5flash44flash_bwd_dq_dk_dv_loop_seqk_parallel_kernelI23Flash_bwd_kernel_traitsILi192ELi64ELi64ELi8ELi4ELi2ELi2ELb1ELb1EN7cutlass6half_tE19Flash_kernel_traitsILi192ELi64ELi64ELi8ES3_EELb0ELb0ELb0ELb0ELb0ELb1ELb1EEEvNS_16Flash_bwd_paramsE --------------------------
	.section	.text._ZN5flash44flash_bwd_dq_dk_dv_loop_seqk_parallel_kernelI23Flash_bwd_kernel_traitsILi192ELi64ELi64ELi8ELi4ELi2ELi2ELb1ELb1EN7cutlass6half_tE19Flash_kernel_traitsILi192ELi64ELi64ELi8ES3_EELb0ELb0ELb0ELb0ELb0ELb1ELb1EEEvNS_16Flash_bwd_paramsE,"ax",@progbits
	.sectioninfo	@"SHI_REGISTERS=255"
	.align	128
        .global         _ZN5flash44flash_bwd_dq_dk_dv_loop_seqk_parallel_kernelI23Flash_bwd_kernel_traitsILi192ELi64ELi64ELi8ELi4ELi2ELi2ELb1ELb1EN7cutlass6half_tE19Flash_kernel_traitsILi192ELi64ELi64ELi8ES3_EELb0ELb0ELb0ELb0ELb0ELb1ELb1EEEvNS_16Flash_bwd_paramsE
        .type           _ZN5flash44flash_bwd_dq_dk_dv_loop_seqk_parallel_kernelI23Flash_bwd_kernel_traitsILi192ELi64ELi64ELi8ELi4ELi2ELi2ELb1ELb1EN7cutlass6half_tE19Flash_kernel_traitsILi192ELi64ELi64ELi8ES3_EELb0ELb0ELb0ELb0ELb0ELb1ELb1EEEvNS_16Flash_bwd_paramsE,@function
        .size           _ZN5flash44flash_bwd_dq_dk_dv_loop_seqk_parallel_kernelI23Flash_bwd_kernel_traitsILi192ELi64ELi64ELi8ELi4ELi2ELi2ELb1ELb1EN7cutlass6half_tE19Flash_kernel_traitsILi192ELi64ELi64ELi8ES3_EELb0ELb0ELb0ELb0ELb0ELb1ELb1EEEvNS_16Flash_bwd_paramsE,(.L_x_1596 - _ZN5flash44flash_bwd_dq_dk_dv_loop_seqk_parallel_kernelI23Flash_bwd_kernel_traitsILi192ELi64ELi64ELi8ELi4ELi2ELi2ELb1ELb1EN7cutlass6half_tE19Flash_kernel_traitsILi192ELi64ELi64ELi8ES3_EELb0ELb0ELb0ELb0ELb0ELb1ELb1EEEvNS_16Flash_bwd_paramsE)
        .other          _ZN5flash44flash_bwd_dq_dk_dv_loop_seqk_parallel_kernelI23Flash_bwd_kernel_traitsILi192ELi64ELi64ELi8ELi4ELi2ELi2ELb1ELb1EN7cutlass6half_tE19Flash_kernel_traitsILi192ELi64ELi64ELi8ES3_EELb0ELb0ELb0ELb0ELb0ELb1ELb1EEEvNS_16Flash_bwd_paramsE,@"STO_CUDA_ENTRY STV_DEFAULT"
_ZN5flash44flash_bwd_dq_dk_dv_loop_seqk_parallel_kernelI23Flash_bwd_kernel_traitsILi192ELi64ELi64ELi8ELi4ELi2ELi2ELb1ELb1EN7cutlass6half_tE19Flash_kernel_traitsILi192ELi64ELi64ELi8ES3_EELb0ELb0ELb0ELb0ELb0ELb1ELb1EEEvNS_16Flash_bwd_paramsE:
.text._ZN5flash44flash_bwd_dq_dk_dv_loop_seqk_parallel_kernelI23Flash_bwd_kernel_traitsILi192ELi64ELi64ELi8ELi4ELi2ELi2ELb1ELb1EN7cutlass6half_tE19Flash_kernel_traitsILi192ELi64ELi64ELi8ES3_EELb0ELb0ELb0ELb0ELb0ELb1ELb1EEEvNS_16Flash_bwd_paramsE:
        /* <DEDUP_REMOVED lines=212> */
.L_x_759:
        /* <DEDUP_REMOVED lines=53> */
.L_x_731:
        /* <DEDUP_REMOVED lines=58> */
.L_x_733:
        /* <DEDUP_REMOVED lines=18> */
.L_x_734:
        /* <DEDUP_REMOVED lines=71> */
.L_x_735:
[----:B------:R-:W-:Y:S02]  /*19c0*/  UMOV UR11, UR50 ;  /* 0x00000032000b7c82 */ /* 0x000fe40008000000 */
.L_x_736:
        /* <DEDUP_REMOVED lines=330> */
.L_x_740:
[----:B------:R-:W2:Y:S01]  /*2e70*/  LDL R246, [R1+0x4] ;  /* 0x0000040001f67983 */ /* 0x000ea20000100800 */
[----:B------:R-:W-:Y:S01]  /*2e80*/  PLOP3.LUT P0, PT, PT, PT, UP0, 0x80, 0x0 ;  /* 0x000000000000781c */ /* 0x000fe20003f0f008 */
[----:B------:R-:W-:Y:S01]  /*2e90*/  UISETP.GE.AND UP5, UPT, UR7, 0x1, UPT ;  /* 0x000000010700788c */ /* 0x000fe2000bfa6270 */
[----:B------:R-:W-:Y:S01]  /*2ea0*/  PLOP3.LUT P5, PT, PT, PT, UP0, 0x80, 0x0 ;  /* 0x000000000000781c */ /* 0x000fe20003faf008 */
[----:B------:R-:W3:Y:S01]  /*2eb0*/  LDL R245, [R1] ;  /* 0x0000000001f57983 */ /* 0x000ee20000100800 */
[----:B------:R-:W-:Y:S02]  /*2ec0*/  PLOP3.LUT P1, PT, PT, PT, UP0, 0x80, 0x0 ;  /* 0x000000000000781c */ /* 0x000fe40003f2f008 */
[----:B------:R-:W-:Y:S01]  /*2ed0*/  PLOP3.LUT P4, PT, PT, PT, UP0, 0x80, 0x0 ;  /* 0x000000000000781c */ /* 0x000fe20003f8f008 */
[----:B----4-:R-:W4:Y:S01]  /*2ee0*/  LDL R244, [R1+0x10] ;  /* 0x0000100001f47983 */ /* 0x010f220000100800 */
[----:B------:R-:W-:Y:S02]  /*2ef0*/  PLOP3.LUT P2, PT, PT, PT, UP0, 0x80, 0x0 ;  /* 0x000000000000781c */ /* 0x000fe40003f4f008 */
[----:B------:R-:W-:Y:S01]  /*2f00*/  PLOP3.LUT P3, PT, PT, PT, UP0, 0x80, 0x0 ;  /* 0x000000000000781c */ /* 0x000fe20003f6f008 */
[----:B-1----:R1:W-:Y:S01]  /*2f10*/  STL [R1+0xa0], R107 ;  /* 0x0000a06b01007387 */ /* 0x0023e20000100800 */
[----:B------:R-:W-:Y:S03]  /*2f20*/  PLOP3.LUT P6, PT, PT, PT, UP0, 0x80, 0x0 ;  /* 0x000000000000781c */ /* 0x000fe60003fcf008 */
[----:B------:R-:W0:Y:S08]  /*2f30*/  LDGDEPBAR ;  /* 0x00000000000079af */ /* 0x000e300000000000 */
[----:B-1----:R-:W4:Y:S04]  /*2f40*/  LDL R107, [R1+0x8] ;  /* 0x00000800016b7983 */ /* 0x002f280000100800 */
[----:B------:R1:W-:Y:S04]  /*2f50*/  STL [R1+0x9c], R106 ;  /* 0x00009c6a01007387 */ /* 0x0003e80000100800 */
[----:B-1----:R-:W4:Y:S04]  /*2f60*/  LDL R106, [R1+0xc] ;  /* 0x00000c00016a7983 */ /* 0x002f280000100800 */
[----:B------:R1:W-:Y:S04]  /*2f70*/  STL [R1+0x98], R105 ;  /* 0x0000986901007387 */ /* 0x0003e80000100800 */
[----:B-1----:R-:W4:Y:S04]  /*2f80*/  LDL R105, [R1+0x18] ;  /* 0x0000180001697983 */ /* 0x002f280000100800 */
[----:B------:R1:W-:Y:S04]  /*2f90*/  STL [R1+0x94], R104 ;  /* 0x0000946801007387 */ /* 0x0003e80000100800 */
[----:B-1----:R-:W4:Y:S04]  /*2fa0*/  LDL R104, [R1+0x14] ;  /* 0x0000140001687983 */ /* 0x002f280000100800 */
[----:B------:R1:W-:Y:S04]  /*2fb0*/  STL [R1+0x90], R103 ;  /* 0x0000906701007387 */ /* 0x0003e80000100800 */
[----:B------:R1:W-:Y:S04]  /*2fc0*/  STL [R1+0x8c], R102 ;  /* 0x00008c6601007387 */ /* 0x0003e80000100800 */
[----:B------:R1:W-:Y:S04]  /*2fd0*/  STL [R1+0x88], R101 ;  /* 0x0000886501007387 */ /* 0x0003e80000100800 */
[----:B------:R1:W-:Y:S04]  /*2fe0*/  STL [R1+0x84], R100 ;  /* 0x0000846401007387 */ /* 0x0003e80000100800 */
[----:B-1----:R-:W4:Y:S04]  /*2ff0*/  LDL R103, [R1+0x3c] ;  /* 0x00003c0001677983 */ /* 0x002f280000100800 */
[----:B------:R-:W4:Y:S04]  /*3000*/  LDL R102, [R1+0x58] ;  /* 0x0000580001667983 */ /* 0x000f280000100800 */
[----:B------:R-:W4:Y:S04]  /*3010*/  LDL R101, [R1+0x50] ;  /* 0x0000500001657983 */ /* 0x000f280000100800 */
[----:B------:R-:W4:Y:S01]  /*3020*/  LDL R100, [R1+0x54] ;  /* 0x0000540001647983 */ /* 0x000f220000100800 */
[----:B------:R-:W-:Y:S04]  /*3030*/  DEPBAR.LE SB0, 0x0 ;  /* 0x000080000000791a */ /* 0x000fe80000000000 */
[----:B------:R-:W-:Y:S08]  /*3040*/  BAR.SYNC.DEFER_BLOCKING 0x0 ;  /* 0x0000000000007b1d */ /* 0x000ff00000010000 */
[----:B------:R-:W-:Y:S08]  /*3050*/  LDSM.16.M88.4 R8, [R252+0xc000] ;  /* 0x00c00000fc08783b */ /* 0x000ff00000000200 */
[----:B------:R-:W-:Y:S08]  /*3060*/  LDSM.16.M88.4 R68, [R252+0xc800] ;  /* 0x00c80000fc44783b */ /* 0x000ff00000000200 */
[----:B--2---:R-:W-:Y:S08]  /*3070*/  LDSM.16.M88.4 R76, [R246+0xc000] ;  /* 0x00c00000f64c783b */ /* 0x004ff00000000200 */
[----:B------:R-:W-:Y:S08]  /*3080*/  LDSM.16.M88.4 R80, [R246+0xc800] ;  /* 0x00c80000f650783b */ /* 0x000ff00000000200 */
[----:B---3--:R-:W-:Y:S08]  /*3090*/  LDSM.16.M88.4 R88, [R245+0xc000] ;  /* 0x00c00000f558783b */ /* 0x008ff00000000200 */
[----:B----4-:R-:W-:Y:S08]  /*30a0*/  LDSM.16.M88.4 R96, [R244+0xc000] ;  /* 0x00c00000f460783b */ /* 0x010ff00000000200 */
[----:B------:R-:W1:Y:S08]  /*30b0*/  LDSM.16.M88.4 R16, [R107] ;  /* 0x000000006b10783b */ /* 0x000e700000000200 */
[----:B------:R-:W2:Y:S01]  /*30c0*/  LDSM.16.M88.4 R72, [R106] ;  /* 0x000000006a48783b */ /* 0x000ea20000000200 */
[C---:B-1----:R-:W-:Y:S08]  /*30d0*/  HMMA.16816.F32 R4, R16.reuse, R8, RZ ;  /* 0x000000081004723c */ /* 0x042ff000000018ff */
[C---:B------:R-:W-:Y:S08]  /*30e0*/  HMMA.16816.F32 R8, R16.reuse, R10, RZ ;  /* 0x0000000a1008723c */ /* 0x040ff000000018ff */
[C---:B------:R-:W-:Y:S01]  /*30f0*/  HMMA.16816.F32 R12, R16.reuse, R68, RZ ;  /* 0x00000044100c723c */ /* 0x040fe200000018ff */
[----:B------:R-:W1:Y:S07]  /*3100*/  LDSM.16.M88.4 R84, [R105] ;  /* 0x000000006954783b */ /* 0x000e6e0000000200 */
        /* <DEDUP_REMOVED lines=220> */
[----:B------:R-:W-:Y:S02]  /*3ed0*/  @P2 FSEL R6, R85, -INF , !P3 ;  /* 0xff80000055062808 */ /* 0x000fe40005800000 */
[----:B------:R-:W-:Y:S03]  /*3ee0*/  PLOP3.LUT P3, PT, PT, PT, UP5, 0x80, 0x0 ;  /* 0x000000000000781c */ /* 0x000fe60003f6f058 */
        /* <DEDUP_REMOVED lines=11> */
[----:B------:R-:W-:Y:S03]  /*3fa0*/  IADD3.X R75, R72, UR10, RZ, P0, !PT ;  /* 0x0000000a484b7c10 */ /* 0x000fe600087fe4ff */
        /* <DEDUP_REMOVED lines=259> */
[----:B------:R-:W2:Y:S01]  /*4fe0*/  LDL.LU.64 R94, [R1+0x48] ;  /* 0x00004800015e7983 */ /* 0x000ea20000300a00 */
[----:B------:R-:W-:Y:S01]  /*4ff0*/  IMAD.MOV.U32 R6, RZ, RZ, c[0x0][0x370] ;  /* 0x0000dc00ff067624 */ /* 0x000fe200078e00ff */
[----:B------:R-:W-:Y:S02]  /*5000*/  MOV R7, c[0x0][0x374] ;  /* 0x0000dd0000077a02 */ /* 0x000fe40000000f00 */
[----:B------:R-:W3:Y:S01]  /*5010*/  LDL R92, [R1+0x38] ;  /* 0x00003800015c7983 */ /* 0x000ee20000100800 */
[----:B-1----:R-:W-:Y:S05]  /*5020*/  IMAD.U32 R4, R6, -0x40, RZ ;  /* 0xffffffc006047824 */ /* 0x002fea00078e00ff */
        /* <DEDUP_REMOVED lines=17> */
.L_x_738:
        /* <DEDUP_REMOVED lines=371> */
.L_x_739:
        /* <DEDUP_REMOVED lines=171> */
.L_x_741:
        /* <DEDUP_REMOVED lines=18> */
.L_x_742:
        /* <DEDUP_REMOVED lines=53> */
.L_x_744:
[----:B-1-34-:R-:W-:Y:S05]  /*7790*/  BSYNC B0 ;  /* 0x0000000000007941 */ /* 0x01afea0003800000 */
.L_x_743:
        /* <DEDUP_REMOVED lines=16> */
.L_x_746:
[----:B------:R-:W-:Y:S05]  /*78a0*/  BSYNC B0 ;  /* 0x0000000000007941 */ /* 0x000fea0003800000 */
.L_x_745:
        /* <DEDUP_REMOVED lines=26> */
.L_x_748:
[----:B------:R-:W-:Y:S05]  /*7a50*/  BSYNC B0 ;  /* 0x0000000000007941 */ /* 0x000fea0003800000 */
.L_x_747:
        /* <DEDUP_REMOVED lines=14> */
.L_x_737:
        /* <DEDUP_REMOVED lines=20> */
.L_x_750:
        /* <DEDUP_REMOVED lines=18> */
.L_x_751:
        /* <DEDUP_REMOVED lines=38> */
.L_x_753:
[----:B------:R-:W-:Y:S05]  /*8000*/  BSYNC B0 ;  /* 0x0000000000007941 */ /* 0x000fea0003800000 */
.L_x_752:
        /* <DEDUP_REMOVED lines=16> */
.L_x_755:
[----:B------:R-:W-:Y:S05]  /*8110*/  BSYNC B0 ;  /* 0x0000000000007941 */ /* 0x000fea0003800000 */
.L_x_754:
        /* <DEDUP_REMOVED lines=26> */
.L_x_757:
[----:B------:R-:W-:Y:S05]  /*82c0*/  BSYNC B0 ;  /* 0x0000000000007941 */ /* 0x000fea0003800000 */
.L_x_756:
        /* <DEDUP_REMOVED lines=13> */
.L_x_749:
[----:B------:R-:W-:Y:S05]  /*83a0*/  BSYNC B1 ;  /* 0x0000000000017941 */ /* 0x000fea0003800000 */
.L_x_732:
        /* <DEDUP_REMOVED lines=11> */
.L_x_758:
[----:B------:R-:W-:Y:S05]  /*8460*/  EXIT ;  /* 0x000000000000794d */ /* 0x000fea0003800000 */
.L_x_760:
        /* <DEDUP_REMOVED lines=9> */
.L_x_1596:


//--------------------- .text._ZN5flash44flash_bwd_dq_dk_dv_loop_seqk_parallel_kernelI23Flash_bwd_kernel_traitsILi192ELi64ELi64ELi8ELi4ELi2ELi2ELb1ELb1EN7cutlass6half_tE19Flash_kernel_traitsILi192ELi64ELi64ELi8ES3_EELb1ELb0ELb0ELb1ELb0ELb0ELb0EEEvNS_16Flash_bwd_paramsE --------------------------
	.section	.text._ZN5flash44flash_bwd_dq_dk_dv_loop_seqk_parallel_kernelI23Flash_bwd_kernel_traitsILi192ELi64ELi64ELi8ELi4ELi2ELi2ELb1ELb1EN7cutlass6half_tE19Flash_kernel_traitsILi192ELi64ELi64ELi8ES3_EELb1ELb0ELb0ELb1ELb0ELb0ELb0EEEvNS_16Flash_bwd_paramsE,"ax",@progbits
	.sectioninfo	@"SHI_REGISTERS=255"
	.align	128
        .global         _ZN5flash44flash_bwd_dq_dk_dv_loop_seqk_parallel_kernelI23Flash_bwd_kernel_traitsILi192ELi64ELi64ELi8ELi4ELi2ELi2ELb1ELb1EN7cutlass6half_tE19Flash_kernel_traitsILi192ELi64ELi64ELi8ES3_EELb1ELb0ELb0ELb1ELb0ELb0ELb0EEEvNS_16Flash_bwd_paramsE
        .type           _ZN5flash44flash_bwd_dq_dk_dv_loop_seqk_parallel_kernelI23Flash_bwd_kernel_traitsILi192ELi64ELi64ELi8ELi4ELi2ELi2ELb1ELb1EN7cutlass6half_tE19Flash_kernel_traitsILi192ELi64ELi64ELi8ES3_EELb1ELb0ELb0ELb1ELb0ELb0ELb0EEEvNS_16Flash_bwd_paramsE,@function
        .size           _ZN5flash44flash_bwd_dq_dk_dv_loop_seqk_parallel_kernelI23Flash_bwd_kernel_traitsILi192ELi64ELi64ELi8ELi4ELi2ELi2ELb1ELb1EN7cutlass6half_tE19Flash_kernel_traitsILi192ELi64ELi64ELi8ES3_EELb1ELb0ELb0ELb1ELb0ELb0ELb0EEEvNS_16Flash_bwd_paramsE,(.L_x_1597 - _ZN5flash44flash_bwd_dq_dk_dv_loop_seqk_parallel_kernelI23Flash_bwd_kernel_traitsILi192ELi64ELi64ELi8ELi4ELi2ELi2ELb1ELb1EN7cutlass6half_tE19Flash_kernel_traitsILi192ELi64ELi64ELi8ES3_EELb1ELb0ELb0ELb1ELb0ELb0ELb0EEEvNS_16Flash_bwd_paramsE)
        .other          _ZN5flash44flash_bwd_dq_dk_dv_loop_seqk_parallel_kernelI23Flash_bwd_kernel_traitsILi192ELi64ELi64ELi8ELi4ELi2ELi2ELb1ELb1EN7cutlass6half_tE19Flash_kernel_traitsILi192ELi64ELi64ELi8ES3_EELb1ELb0ELb0ELb1ELb0ELb0ELb0EEEvNS_16Flash_bwd_paramsE,@"STO_CUDA_ENTRY STV_DEFAULT"
_ZN5flash44flash_bwd_dq_dk_dv_loop_seqk_parallel_kernelI23Flash_bwd_kernel_traitsILi192ELi64ELi64ELi8ELi4ELi2ELi2ELb1ELb1EN7cutlass6half_tE19Flash_kernel_traitsILi192ELi64ELi64ELi8ES3_EELb1ELb0ELb0ELb1ELb0ELb0ELb0EEEvNS_16Flash_bwd_paramsE:
.text._ZN5flash44flash_bwd_dq_dk_dv_loop_seqk_parallel_kernelI23Flash_bwd_kernel_traitsILi192ELi64ELi64ELi8ELi4ELi2ELi2ELb1ELb1EN7cutlass6half_tE19Flash_kernel_traitsILi192ELi64ELi64ELi8ES3_EELb1ELb0ELb0ELb1ELb0ELb0ELb0EEEvNS_16Flash_bwd_paramsE:
        /* <DEDUP_REMOVED lines=30> */
[CC--:B------:R-:W-:Y:S01]  /*01e0*/  LEA.HI R10, R5.reuse, R6.reuse, RZ, 0x3 ;  /* 0x00000006050a7211 */ /* 0x0c0fe200078f18ff */
[----:B------:R-:W-:Y:S01]  /*01f0*/  UIMAD.WIDE UR36, UR46, UR36, URZ ;  /* 0x000000242e2472a5 */ /* 0x000fe2000f8e023f */
[CC--:B------:R-:W-:Y:S01]  /*0200*/  LEA.HI R3, R5.reuse, R6.reuse, RZ, 0x4 ;  /* 0x0000000605037211 */ /* 0x0c0fe200078f20ff */
[----:B---3--:R-:W-:Y:S01]  /*0210*/  UIMAD UR47, UR35, UR46, URZ ;  /* 0x0000002e232f72a4 */ /* 0x008fe2000f8e023f */
[CC--:B------:R-:W-:Y:S01]  /*0220*/  LEA.HI R14, R5.reuse, R6.reuse, RZ, 0x7 ;  /* 0x00000006050e7211 */ /* 0x0c0fe200078f38ff */
[----:B------:R-:W-:Y:S01]  /*0230*/  UIMAD UR56, UR7, UR6, UR56 ;  /* 0x00000006073872a4 */ /* 0x000fe2000f8e0238 */
[CC--:B------:R-:W-:Y:S01]  /*0240*/  LEA.HI R15, R5.reuse, R6.reuse, RZ, 0x6 ;  /* 0x00000006050f7211 */ /* 0x0c0fe200078f30ff */
[----:B------:R-:W-:Y:S01]  /*0250*/  UIMAD UR46, UR46, UR12, URZ ;  /* 0x0000000c2e2e72a4 */ /* 0x000fe2000f8e023f */
[----:B------:R-:W-:Y:S01]  /*0260*/  LEA.HI R5, R5, R6, RZ, 0x2 ;  /* 0x0000000605057211 */ /* 0x000fe200078f10ff */
[----:B------:R-:W-:Y:S01]  /*0270*/  UIMAD UR6, UR32, UR13, UR35 ;  /* 0x0000000d200672a4 */ /* 0x000fe2000f8e0223 */
[----:B------:R-:W-:Y:S01]  /*0280*/  LOP3.LUT R2, R0, 0xffffffe0, RZ, 0xc0, !PT ;  /* 0xffffffe000027812 */ /* 0x000fe200078ec0ff */
[----:B------:R-:W-:Y:S01]  /*0290*/  ULDC UR14, c[0x0][0x1c0] ;  /* 0x00007000000e7ab9 */ /* 0x000fe20000000800 */
[----:B------:R-:W-:Y:S01]  /*02a0*/  LOP3.LUT R4, R5, 0x7ffffffc, RZ, 0xc0, !PT ;  /* 0x7ffffffc05047812 */ /* 0x000fe200078ec0ff */
[----:B------:R-:W-:Y:S01]  /*02b0*/  ULDC UR11, c[0x0][0x1c0] ;  /* 0x00007000000b7ab9 */ /* 0x000fe20000000800 */
        /* <DEDUP_REMOVED lines=10> */
[----:B------:R-:W-:Y:S01]  /*0360*/  LEA.HI R0, R0, R2, RZ, 0x1 ;  /* 0x0000000200007211 */ /* 0x000fe200078f08ff */
[----:B------:R-:W-:Y:S01]  /*0370*/  UIMAD UR53, UR8, UR32, URZ ;  /* 0x00000020083572a4 */ /* 0x000fe2000f8e023f */
[----:B------:R-:W-:Y:S01]  /*0380*/  LEA.HI R3, R3, R4, RZ, 0x1 ;  /* 0x0000000403037211 */ /* 0x000fe200078f08ff */
[----:B------:R-:W-:Y:S01]  /*0390*/  UIMAD UR7, UR32, UR11, UR35 ;  /* 0x0000000b200772a4 */ /* 0x000fe2000f8e0223 */
[----:B------:R-:W-:Y:S01]  /*03a0*/  LOP3.LUT R0, R0, 0xfffffffe, RZ, 0xc0, !PT ;  /* 0xfffffffe00007812 */ /* 0x000fe200078ec0ff */
[----:B------:R-:W-:Y:S01]  /*03b0*/  @!UP2 UIMAD UR8, UR32, UR14, UR35 ;  /* 0x0000000e2008a2a4 */ /* 0x000fe2000f8e0223 */
[----:B------:R-:W-:Y:S01]  /*03c0*/  LOP3.LUT R3, R3, 0xfffffffe, RZ, 0xc0, !PT ;  /* 0xfffffffe03037812 */ /* 0x000fe200078ec0ff */
[----:B------:R-:W-:Y:S01]  /*03d0*/  USHF.L.U32 UR45, UR46, 0x6, URZ ;  /* 0x000000062e2d7899 */ /* 0x000fe2000800063f */
[----:B------:R-:W-:Y:S01]  /*03e0*/  LEA.HI R6, R6, R2, RZ, 0x2 ;  /* 0x0000000206067211 */ /* 0x000fe200078f10ff */
[----:B------:R-:W-:Y:S01]  /*03f0*/  IMAD.IADD R13, R2, 0x1, -R0 ;  /* 0x00000001020d7824 */ /* 0x000fe200078e0a00 */
[----:B------:R-:W-:Y:S01]  /*0400*/  SHF.R.S32.HI R0, RZ, 0x1f, R5 ;  /* 0x0000001fff007819 */ /* 0x000fe20000011405 */
[----:B------:R-:W-:Y:S01]  /*0410*/  IMAD.IADD R11, R4, 0x1, -R3 ;  /* 0x00000001040b7824 */ /* 0x000fe200078e0a03 */
[----:B------:R-:W-:Y:S01]  /*0420*/  SHF.R.S32.HI R3, RZ, 0x2, R5 ;  /* 0x00000002ff037819 */ /* 0x000fe20000011405 */
[----:B------:R-:W-:Y:S01]  /*0430*/  USHF.L.U32 UR44, UR6, 0x5, URZ ;  /* 0x00000005062c7899 */ /* 0x000fe2000800063f */
[----:B------:R-:W-:Y:S01]  /*0440*/  LOP3.LUT R6, R6, 0xfffffffc, RZ, 0xc0, !PT ;  /* 0xfffffffc06067812 */ /* 0x000fe200078ec0ff */
[----:B------:R-:W-:Y:S01]  /*0450*/  ULDC UR50, c[0x0][0x214] ;  /* 0x0000850000327ab9 */ /* 0x000fe20000000800 */
[----:B------:R-:W-:Y:S01]  /*0460*/  LEA.HI R0, R0, R3, RZ, 0x3 ;  /* 0x0000000300007211 */ /* 0x000fe200078f18ff */
[----:B------:R-:W-:Y:S01]  /*0470*/  ULDC UR57, c[0x0][0x1c8] ;  /* 0x0000720000397ab9 */ /* 0x000fe20000000800 */
[----:B------:R-:W-:Y:S01]  /*0480*/  SHF.R.S32.HI R12, RZ, 0x3, R10 ;  /* 0x00000003ff0c7819 */ /* 0x000fe2000001140a */
[----:B------:R-:W-:Y:S01]  /*0490*/  IMAD.IADD R18, R2, 0x1, -R6 ;  /* 0x0000000102127824 */ /* 0x000fe200078e0a06 */
[----:B------:R-:W-:Y:S01]  /*04a0*/  LOP3.LUT R0, R0, 0xfffffff8, RZ, 0xc0, !PT ;  /* 0xfffffff800007812 */ /* 0x000fe200078ec0ff */
[----:B------:R-:W-:Y:S01]  /*04b0*/  ULDC.U8 UR10, c[0x0][0x3d0] ;  /* 0x0000f400000a7ab9 */ /* 0x000fe20000000000 */
[----:B------:R-:W-:Y:S01]  /*04c0*/  SHF.R.S32.HI R4, RZ, 0x1f, R8 ;  /* 0x0000001fff047819 */ /* 0x000fe20000011408 */
[----:B------:R-:W-:Y:S01]  /*04d0*/  IMAD.SHL.U32 R2, R12, 0x40, RZ ;  /* 0x000000400c027824 */ /* 0x000fe200078e00ff */
[----:B------:R-:W-:Y:S01]  /*04e0*/  LOP3.LUT P4, RZ, R7, 0x4, RZ, 0xc0, !PT ;  /* 0x0000000407ff7812 */ /* 0x000fe2000788c0ff */
[----:B------:R-:W-:Y:S01]  /*04f0*/  IMAD.IADD R5, R3, 0x1, -R0 ;  /* 0x0000000103057824 */ /* 0x000fe200078e0a00 */
[----:B------:R-:W-:Y:S01]  /*0500*/  SHF.R.S32.HI R3, RZ, 0x1f, R9 ;  /* 0x0000001fff037819 */ /* 0x000fe20000011409 */
[----:B------:R-:W-:Y:S01]  /*0510*/  STL [R1+0x9c], R18 ;  /* 0x00009c1201007387 */ /* 0x000fe20000100800 */
[----:B------:R-:W-:Y:S01]  /*0520*/  LOP3.LUT R0, R2, 0x1c0, RZ, 0xc0, !PT ;  /* 0x000001c002007812 */ /* 0x000fe200078ec0ff */
[----:B------:R-:W-:Y:S01]  /*0530*/  ULDC UR51, c[0x0][0x224] ;  /* 0x0000890000337ab9 */ /* 0x000fe20000000800 */
[----:B------:R-:W-:Y:S01]  /*0540*/  LEA.HI R12, R4, R8, RZ, 0x3 ;  /* 0x00000008040c7211 */ /* 0x000fe200078f18ff */
[----:B------:R-:W-:Y:S01]  /*0550*/  STL [R1+0x50], R20 ;  /* 0x0000501401007387 */ /* 0x000fe20000100800 */
[----:B------:R-:W-:Y:S01]  /*0560*/  LOP3.LUT R2, R0, 0x38, R20, 0xf8, !PT ;  /* 0x0000003800027812 */ /* 0x000fe200078ef814 */
[----:B------:R-:W-:Y:S01]  /*0570*/  @UP2 UIMAD UR55, UR32, UR50, URZ ;  /* 0x00000032203722a4 */ /* 0x000fe2000f8e023f */
[----:B------:R-:W-:Y:S01]  /*0580*/  SHF.R.U32.HI R0, RZ, 0x3, R0 ;  /* 0x00000003ff007819 */ /* 0x000fe20000011600 */
[----:B------:R-:W-:Y:S01]  /*0590*/  ULDC.64 UR4, c[0x0][0x118] ;  /* 0x0000460000047ab9 */ /* 0x000fe20000000a00 */
[----:B------:R-:W-:Y:S01]  /*05a0*/  LEA.HI R17, R3, R9, RZ, 0x2 ;  /* 0x0000000903117211 */ /* 0x000fe200078f10ff */
[----:B------:R-:W-:Y:S01]  /*05b0*/  IMAD.U32 R3, RZ, RZ, UR15 ;  /* 0x0000000fff037e24 */ /* 0x000fe2000f8e00ff */
[----:B------:R-:W-:Y:S01]  /*05c0*/  LOP3.LUT R9, R2, R0, RZ, 0x3c, !PT ;  /* 0x0000000002097212 */ /* 0x000fe200078e3cff */
[----:B------:R-:W-:Y:S01]  /*05d0*/  IMAD.SHL.U32 R0, R7, 0x40, RZ ;  /* 0x0000004007007824 */ /* 0x000fe200078e00ff */
[----:B------:R-:W-:Y:S01]  /*05e0*/  LOP3.LUT R2, R12, 0xfffffff8, RZ, 0xc0, !PT ;  /* 0xfffffff80c027812 */ /* 0x000fe200078ec0ff */
[----:B------:R-:W-:Y:S01]  /*05f0*/  IMAD.SHL.U32 R3, R11, 0x200, RZ ;  /* 0x000002000b037824 */ /* 0x000fe200078e00ff */
[----:B------:R-:W-:Y:S01]  /*0600*/  LOP3.LUT P3, RZ, R7, 0x2, RZ, 0xc0, !PT ;  /* 0x0000000207ff7812 */ /* 0x000fe2000786c0ff */
[----:B------:R-:W-:Y:S01]  /*0610*/  ULOP3.LUT UR57, UR35, UR57, URZ, 0x3c, !UPT ;  /* 0x0000003923397292 */ /* 0x000fe2000f8e3c3f */
[----:B------:R-:W-:Y:S01]  /*0620*/  LOP3.LUT R0, R0, 0x1c0, RZ, 0xc0, !PT ;  /* 0x000001c000007812 */ /* 0x000fe200078ec0ff */
[----:B------:R-:W-:Y:S01]  /*0630*/  IMAD.IADD R8, R8, 0x1, -R2 ;  /* 0x0000000108087824 */ /* 0x000fe200078e0a02 */
[----:B------:R-:W-:Y:S01]  /*0640*/  SHF.R.S32.HI R7, RZ, 0x7, R14 ;  /* 0x00000007ff077819 */ /* 0x000fe2000001140e */
[----:B------:R-:W-:Y:S01]  /*0650*/  IMAD.SHL.U32 R2, R13, 0x10, RZ ;  /* 0x000000100d027824 */ /* 0x000fe200078e00ff */
[C---:B------:R-:W-:Y:S01]  /*0660*/  LOP3.LUT R252, R0.reuse, 0x8, R10, 0xf8, !PT ;  /* 0x0000000800fc7812 */ /* 0x040fe200078ef80a */
[----:B------:R-:W-:Y:S01]  /*0670*/  USHF.R.S32.HI UR58, URZ, 0x1f, UR35 ;  /* 0x0000001f3f3a7899 */ /* 0x000fe20008011423 */
[----:B------:R-:W-:Y:S01]  /*0680*/  LOP3.LUT R4, R5, 0x1, RZ, 0xc0, !PT ;  /* 0x0000000105047812 */ /* 0x000fe200078ec0ff */
[----:B------:R-:W-:Y:S01]  /*0690*/  UISETP.NE.AND UP3, UPT, UR10, URZ, UPT ;  /* 0x0000003f0a00728c */ /* 0x000fe2000bf65270 */
[----:B------:R-:W-:Y:S01]  /*06a0*/  LOP3.LUT R6, R0, 0x10, R2, 0xf8, !PT ;  /* 0x0000001000067812 */ /* 0x000fe200078ef802 */
[----:B------:R-:W-:Y:S01]  /*06b0*/  IMAD R2, R7, 0x800, R3 ;  /* 0x0000080007027824 */ /* 0x000fe200078e0203 */
[----:B------:R-:W-:Y:S01]  /*06c0*/  SHF.R.U32.HI R0, RZ, 0x3, R0 ;  /* 0x00000003ff007819 */ /* 0x000fe20000011600 */
[----:B------:R-:W-:Y:S01]  /*06d0*/  USHF.R.S32.HI UR61, URZ, 0x1f, UR35 ;  /* 0x0000001f3f3d7899 */ /* 0x000fe20008011423 */
[----:B------:R-:W-:Y:S01]  /*06e0*/  ISETP.NE.U32.AND P0, PT, R4, 0x1, PT ;  /* 0x000000010400780c */ /* 0x000fe20003f05070 */
[C---:B------:R-:W-:Y:S01]  /*06f0*/  IMAD.SHL.U32 R4, R5.reuse, 0x40, RZ ;  /* 0x0000004005047824 */ /* 0x040fe200078e00ff */
[----:B------:R-:W-:Y:S01]  /*0700*/  LOP3.LUT R252, R252, R0, RZ, 0x3c, !PT ;  /* 0x00000000fcfc7212 */ /* 0x000fe200078e3cff */
[----:B------:R-:W-:Y:S01]  /*0710*/  USHF.R.S32.HI UR60, URZ, 0x1f, UR32 ;  /* 0x0000001f3f3c7899 */ /* 0x000fe20008011420 */
[----:B------:R-:W-:Y:S01]  /*0720*/  LOP3.LUT R6, R6, 0x8, R10, 0xf8, !PT ;  /* 0x0000000806067812 */ /* 0x000fe200078ef80a */
[----:B------:R-:W-:Y:S01]  /*0730*/  USHF.R.S32.HI UR59, URZ, 0x1f, UR35 ;  /* 0x0000001f3f3b7899 */ /* 0x000fe20008011423 */
[----:B------:R-:W-:Y:S01]  /*0740*/  R2P PR, R5, 0x6 ;  /* 0x0000000605007804 */ /* 0x000fe20000000000 */
        /* <DEDUP_REMOVED lines=10> */
[----:B------:R-:W-:Y:S01]  /*07f0*/  UIMAD.WIDE.U32 UR40, UR36, UR42, URZ ;  /* 0x0000002a242872a5 */ /* 0x000fe2000f8e003f */
[----:B------:R-:W-:Y:S01]  /*0800*/  LOP3.LUT P5, RZ, R8, 0x2, RZ, 0xc0, !PT ;  /* 0x0000000208ff7812 */ /* 0x000fe200078ac0ff */
[----:B------:R-:W-:Y:S01]  /*0810*/  UIMAD UR52, UR37, UR42, URZ ;  /* 0x0000002a253472a4 */ /* 0x000fe2000f8e023f */
[----:B------:R-:W-:Y:S01]  /*0820*/  LOP3.LUT R2, R2, 0x18, RZ, 0xc0, !PT ;  /* 0x0000001802027812 */ /* 0x000fe200078ec0ff */
[----:B------:R-:W-:-:S02]  /*0830*/  USHF.R.S32.HI UR54, URZ, 0x1f, UR47 ;  /* 0x0000001f3f367899 */ /* 0x000fc4000801142f */
[----:B------:R-:W-:Y:S01]  /*0840*/  UIMAD UR51, UR7, UR51, URZ ;  /* 0x00000033073372a4 */ /* 0x000fe2000f8e023f */
[----:B------:R-:W-:Y:S01]  /*0850*/  LOP3.LUT R9, R2, 0x20, R5, 0xf8, !PT ;  /* 0x0000002002097812 */ /* 0x000fe200078ef805 */
[----:B------:R-:W-:Y:S01]  /*0860*/  @!UP2 UIMAD UR50, UR8, UR50, URZ ;  /* 0x000000320832a2a4 */ /* 0x000fe2000f8e023f */
[----:B------:R-:W-:Y:S01]  /*0870*/  LOP3.LUT R5, R0, 0x20, R6, 0xf8, !PT ;  /* 0x0000002000057812 */ /* 0x000fe200078ef806 */
[----:B------:R-:W-:Y:S01]  /*0880*/  IMAD.U32 R6, RZ, RZ, UR9 ;  /* 0x00000009ff067e24 */ /* 0x000fe2000f8e00ff */
[----:B------:R-:W-:Y:S01]  /*0890*/  LOP3.LUT R7, R4, R0, R2, 0x1e, !PT ;  /* 0x0000000004077212 */ /* 0x000fe200078e1e02 */
[----:B------:R-:W-:Y:S01]  /*08a0*/  IMAD.SHL.U32 R0, R16, 0x2, RZ ;  /* 0x0000000210007824 */ /* 0x000fe200078e00ff */
[----:B------:R-:W-:Y:S01]  /*08b0*/  LOP3.LUT R4, R5, R4, RZ, 0x3c, !PT ;  /* 0x0000000405047212 */ /* 0x000fe200078e3cff */
[----:B------:R-:W-:Y:S01]  /*08c0*/  IMAD.SHL.U32 R6, R8, 0x40, RZ ;  /* 0x0000004008067824 */ /* 0x000fe200078e00ff */
[----:B------:R-:W-:Y:S01]  /*08d0*/  IADD3 R16, R20, 0x40, RZ ;  /* 0x0000004014107810 */ /* 0x000fe20007ffe0ff */
[--C-:B------:R-:W-:Y:S01]  /*08e0*/  IMAD R5, R18, 0x400, R0.reuse ;  /* 0x0000040012057824 */ /* 0x100fe200078e0200 */
[----:B------:R-:W-:Y:S01]  /*08f0*/  USHF.R.S32.HI UR49, URZ, 0x1f, UR45 ;  /* 0x0000001f3f317899 */ /* 0x000fe2000801142d */
[----:B------:R-:W-:Y:S01]  /*0900*/  IMAD R2, R13, 0x400, R0 ;  /* 0x000004000d027824 */ /* 0x000fe200078e0200 */
[----:B------:R-:W-:Y:S01]  /*0910*/  LOP3.LUT R0, R6, 0x1c0, RZ, 0xc0, !PT ;  /* 0x000001c006007812 */ /* 0x000fe200078ec0ff */
[----:B------:R-:W-:Y:S01]  /*0920*/  IMAD.IADD R14, R5, 0x1, R4 ;  /* 0x00000001050e7824 */ /* 0x000fe200078e0204 */
[----:B------:R-:W-:Y:S01]  /*0930*/  STL [R1+0x6c], R16 ;  /* 0x00006c1001007387 */ /* 0x000fe20000100800 */
[----:B------:R-:W-:Y:S01]  /*0940*/  IMAD.SHL.U32 R4, R11, 0x8, RZ ;  /* 0x000000080b047824 */ /* 0x000fe200078e00ff */
[----:B------:R-:W-:Y:S01]  /*0950*/  USHF.R.S32.HI UR48, URZ, 0x1f, UR44 ;  /* 0x0000001f3f307899 */ /* 0x000fe2000801142c */
        /* <DEDUP_REMOVED lines=67> */
.L_x_805:
        /* <DEDUP_REMOVED lines=53> */
.L_x_761:
        /* <DEDUP_REMOVED lines=21> */
[----:B------:R-:W-:Y:S02]  /*1230*/  ULDC.64 UR10, c[0x0][0x178] ;  /* 0x00005e00000a7ab9 */ /* 0x000fe40000000a00 */
[----:B-1----:R-:W-:Y:S02]  /*1240*/  UISETP.NE.AND UP0, UPT, UR21, -0x1, UPT ;  /* 0xffffffff1500788c */ /* 0x002fe4000bf05270 */
[----:B------:R-:W-:Y:S02]  /*1250*/  UIADD3 UR6, UR24, 0x3f, URZ ;  /* 0x0000003f18067890 */ /* 0x000fe4000fffe03f */
[----:B------:R-:W-:Y:S02]  /*1260*/  UIMAD UR12, UR39, UR10, URZ ;  /* 0x0000000a270c72a4 */ /* 0x000fe4000f8e023f */
[----:B------:R-:W-:Y:S01]  /*1270*/  UIMAD.WIDE.U32 UR8, UR32, UR10, URZ ;  /* 0x0000000a200872a5 */ /* 0x000fe2000f8e003f */
[----:B------:R-:W-:Y:S01]  /*1280*/  PLOP3.LUT P0, PT, PT, PT, UP0, 0x80, 0x0 ;  /* 0x000000000000781c */ /* 0x000fe20003f0f008 */
[----:B------:R-:W-:-:S02]  /*1290*/  USHF.R.S32.HI UR10, URZ, 0x1f, UR6 ;  /* 0x0000001f3f0a7899 */ /* 0x000fc40008011406 */
[----:B------:R-:W-:Y:S02]  /*12a0*/  UIMAD UR14, UR32, UR11, UR12 ;  /* 0x0000000b200e72a4 */ /* 0x000fe4000f8e020c */
[----:B------:R-:W-:Y:S02]  /*12b0*/  ULEA.HI UR33, UR10, UR6, URZ, 0x6 ;  /* 0x000000060a217291 */ /* 0x000fe4000f8f303f */
[----:B------:R-:W-:Y:S02]  /*12c0*/  ULDC.64 UR12, c[0x0][0x190] ;  /* 0x00006400000c7ab9 */ /* 0x000fe40000000a00 */
[----:B------:R-:W-:Y:S02]  /*12d0*/  UISETP.NE.AND UP1, UPT, UR15, -0x1, UPT ;  /* 0xffffffff0f00788c */ /* 0x000fe4000bf25270 */
[----:B------:R-:W-:Y:S02]  /*12e0*/  UIMAD.WIDE.U32 UR10, UR15, UR12, URZ ;  /* 0x0000000c0f0a72a5 */ /* 0x000fe4000f8e003f */
[----:B------:R-:W-:-:S02]  /*12f0*/  @UP0 UIADD3 UR6, UR20, UR21, URZ ;  /* 0x0000001514060290 */ /* 0x000fc4000fffe03f */
[----:B------:R-:W-:Y:S02]  /*1300*/  ULDC.64 UR16, c[0x0][0x198] ;  /* 0x0000660000107ab9 */ /* 0x000fe40000000a00 */
[----:B------:R-:W-:Y:S02]  /*1310*/  UIADD3 UR34, UR9, UR14, URZ ;  /* 0x0000000e09227290 */ /* 0x000fe4000fffe03f */
[----:B------:R-:W-:Y:S02]  /*1320*/  USEL UR38, UR8, UR10, !UP1 ;  /* 0x0000000a08267287 */ /* 0x000fe4000c800000 */
[----:B------:R-:W-:-:S04]  /*1330*/  @UP0 UIMAD.WIDE.U32 UR8, UR6, UR16, URZ ;  /* 0x00000010060802a5 */ /* 0x000fc8000f8e003f */
[----:B------:R-:W-:Y:S02]  /*1340*/  @UP0 UIMAD UR27, UR6, UR17, UR9 ;  /* 0x00000011061b02a4 */ /* 0x000fe4000f8e0209 */
[----:B------:R-:W-:Y:S02]  /*1350*/  ULOP3.LUT UR9, UR33, 0xffffffc0, URZ, 0xc0, !UPT ;  /* 0xffffffc021097892 */ /* 0x000fe4000f8ec03f */
[----:B------:R-:W-:Y:S02]  /*1360*/  UIMAD UR6, UR15, UR13, URZ ;  /* 0x0000000d0f0672a4 */ /* 0x000fe4000f8e023f */
[----:B------:R-:W-:Y:S02]  /*1370*/  UIADD3 UR17, UR9, -0x40, URZ ;  /* 0xffffffc009117890 */ /* 0x000fe4000fffe03f */
[----:B------:R-:W-:Y:S02]  /*1380*/  @UP1 UIADD3 UR34, UR11, UR6, URZ ;  /* 0x000000060b221290 */ /* 0x000fe4000fffe03f */
[----:B------:R-:W-:-:S02]  /*1390*/  USHF.R.S32.HI UR29, URZ, 0x1f, UR17 ;  /* 0x0000001f3f1d7899 */ /* 0x000fc40008011411 */
        /* <DEDUP_REMOVED lines=14> */
.L_x_763:
        /* <DEDUP_REMOVED lines=18> */
.L_x_764:
        /* <DEDUP_REMOVED lines=72> */
.L_x_765:
[----:B------:R-:W-:Y:S02]  /*1a20*/  UMOV UR12, UR51 ;  /* 0x00000033000c7c82 */ /* 0x000fe40008000000 */
.L_x_766:
[----:B------:R-:W2:Y:S04]  /*1a30*/  LDL.64 R4, [R1+0x50] ;  /* 0x0000500001047983 */ /* 0x000ea80000100a00 */
[----:B------:R1:W3:Y:S01]  /*1a40*/  LDL.64 R28, [R1+0x50] ;  /* 0x00005000011c7983 */ /* 0x0002e20000100a00 */
[----:B------:R-:W-:Y:S01]  /*1a50*/  UIADD3 UR8, UP5, UP4, UR8, UR45, UR47 ;  /* 0x0000002d08087290 */ /* 0x000fe2000fcbe02f */
[----:B------:R-:W-:Y:S01]  /*1a60*/  BSSY B1, `(.L_x_762) ;  /* 0x0000865000017945 */ /* 0x000fe20003800000 */
[----:B------:R-:W-:Y:S01]  /*1a70*/  UMOV UR15, 0x4 ;  /* 0x00000004000f7882 */ /* 0x000fe20000000000 */
        /* <DEDUP_REMOVED lines=11> */
[----:B------:R-:W-:-:S04]  /*1b30*/  UIMAD UR6, UR58, UR8, URZ ;  /* 0x000000083a0672a4 */ /* 0x000fc8000f8e023f */
[----:B------:R-:W-:Y:S01]  /*1b40*/  UIMAD UR10, UR35, UR9, UR6 ;  /* 0x00000009230a72a4 */ /* 0x000fe2000f8e0206 */
[----:B----4-:R-:W-:Y:S02]  /*1b50*/  SHF.R.S32.HI R30, RZ, 0x1f, R30 ;  /* 0x0000001fff1e7819 */ /* 0x010fe4000001141e */
[----:B------:R-:W-:Y:S02]  /*1b60*/  ULDC.64 UR8, c[0x0][0x370] ;  /* 0x0000dc0000087ab9 */ /* 0x000fe40000000a00 */
[----:B------:R-:W-:Y:S01]  /*1b70*/  UIMAD UR6, UR29, UR8, URZ ;  /* 0x000000081d0672a4 */ /* 0x000fe2000f8e023f */
[----:B-----5:R-:W-:Y:S01]  /*1b80*/  LEA.HI R30, R30, R31, RZ, 0x3 ;  /* 0x0000001f1e1e7211 */ /* 0x020fe200078f18ff */
[----:B------:R-:W-:Y:S02]  /*1b90*/  UIADD3 UR8, UR17, UR12, URZ ;  /* 0x0000000c11087290 */ /* 0x000fe4000fffe03f */
[----:B------:R-:W-:Y:S01]  /*1ba0*/  UIMAD UR6, UR17, UR9, UR6 ;  /* 0x00000009110672a4 */ /* 0x000fe2000f8e0206 */
[----:B------:R-:W-:Y:S01]  /*1bb0*/  SHF.R.S32.HI R30, RZ, 0x3, R30 ;  /* 0x00000003ff1e7819 */ /* 0x000fe2000001141e */
[----:B------:R-:W-:Y:S01]  /*1bc0*/  ULEA.HI.SX32 UR12, UR33, 0xffffffff, 0x1a ;  /* 0xffffffff210c7891 */ /* 0x000fe2000f8fd23f */
        /* <DEDUP_REMOVED lines=39> */
[----:B------:R-:W-:-:S02]  /*1e40*/  IADD3 R20, R9, UR11, RZ ;  /* 0x0000000b09147c10 */ /* 0x000fc4000fffe0ff */
[----:B------:R-:W-:Y:S01]  /*1e50*/  ULDC.64 UR18, c[0x0][0x200] ;  /* 0x0000800000127ab9 */ /* 0x000fe20000000a00 */
[----:B------:R-:W-:Y:S01]  /*1e60*/  IMAD.IADD R19, R7, 0x1, R4 ;  /* 0x0000000107137824 */ /* 0x000fe200078e0204 */
[----:B------:R-:W-:Y:S01]  /*1e70*/  LEA R14, P2, R8, c[0x0][0x160], 0x1 ;  /* 0x00005800080e7a11 */ /* 0x000fe200078408ff */
[----:B------:R-:W-:Y:S01]  /*1e80*/  UIMAD.WIDE UR14, UR6, UR15, UR18 ;  /* 0x0000000f060e72a5 */ /* 0x000fe2000f8e0212 */
[----:B------:R-:W-:Y:S02]  /*1e90*/  LEA R12, P1, R6, c[0x0][0x330], 0x1 ;  /* 0x0000cc00060c7a11 */ /* 0x000fe400078208ff */
[----:B------:R-:W-:Y:S02]  /*1ea0*/  LEA.HI.X R15, R8, c[0x0][0x164], R20, 0x1, P2 ;  /* 0x00005900080f7a11 */ /* 0x000fe400010f0c14 */
[----:B------:R-:W-:Y:S01]  /*1eb0*/  LEA.HI.X R13, R6, c[0x0][0x334], R19, 0x1, P1 ;  /* 0x0000cd00060d7a11 */ /* 0x000fe200008f0c13 */
[----:B------:R-:W-:Y:S05]  /*1ec0*/  @!P0 BRA `(.L_x_767) ;  /* 0x000078a000008947 */ /* 0x000fea0003800000 */
[----:B-1----:R-:W2:Y:S01]  /*1ed0*/  LDL R27, [R1+0x2c] ;  /* 0x00002c00011b7983 */ /* 0x002ea20000100800 */
[----:B------:R-:W-:Y:S01]  /*1ee0*/  PLOP3.LUT P0, PT, PT, PT, UP3, 0x80, 0x0 ;  /* 0x000000000000781c */ /* 0x000fe20003f0f038 */
[----:B------:R-:W-:Y:S01]  /*1ef0*/  ULDC.64 UR10, c[0x0][0x1a0] ;  /* 0x00006800000a7ab9 */ /* 0x000fe20000000a00 */
[----:B------:R-:W-:Y:S01]  /*1f00*/  IMAD.MOV.U32 R32, RZ, RZ, R14 ;  /* 0x000000ffff207224 */ /* 0x000fe200078e000e */
[----:B------:R-:W-:Y:S01]  /*1f10*/  UIMAD UR6, UR13, UR10, URZ ;  /* 0x0000000a0d0672a4 */ /* 0x000fe2000f8e023f */
[----:B------:R-:W-:Y:S01]  /*1f20*/  MOV R33, R15 ;  /* 0x0000000f00217202 */ /* 0x000fe20000000f00 */
[----:B------:R-:W-:Y:S01]  /*1f30*/  IMAD.MOV.U32 R34, RZ, RZ, R12 ;  /* 0x000000ffff227224 */ /* 0x000fe200078e000c */
[----:B------:R-:W-:Y:S01]  /*1f40*/  MOV R35, R13 ;  /* 0x0000000d00237202 */ /* 0x000fe20000000f00 */
[----:B------:R-:W-:Y:S01]  /*1f50*/  UIMAD UR6, UR22, UR11, UR6 ;  /* 0x0000000b160672a4 */ /* 0x000fe2000f8e0206 */
[----:B------:R-:W-:Y:S01]  /*1f60*/  MOV R21, UR22 ;  /* 0x0000001600157c02 */ /* 0x000fe20008000f00 */
[----:B------:R1:W-:Y:S01]  /*1f70*/  STL.64 [R1+0x30], R16 ;  /* 0x0000301001007387 */ /* 0x0003e20000100a00 */
[----:B------:R-:W-:Y:S01]  /*1f80*/  UMOV UR16, UR9 ;  /* 0x0000000900107c82 */ /* 0x000fe20008000000 */
[----:B------:R-:W-:Y:S01]  /*1f90*/  BSSY B0, `(.L_x_768) ;  /* 0x0000035000007945 */ /* 0x000fe20003800000 */
[----:B------:R-:W-:Y:S01]  /*1fa0*/  UMOV UR17, UR8 ;  /* 0x0000000800117c82 */ /* 0x000fe20008000000 */
[----:B------:R-:W-:Y:S01]  /*1fb0*/  MOV R11, UR6 ;  /* 0x00000006000b7c02 */ /* 0x000fe20008000f00 */
[----:B------:R-:W-:Y:S01]  /*1fc0*/  UIMAD UR6, UR28, -0x40, UR7 ;  /* 0xffffffc01c0678a4 */ /* 0x000fe2000f8e0207 */
[----:B------:R3:W-:Y:S01]  /*1fd0*/  STL.64 [R1+0x48], R32 ;  /* 0x0000482001007387 */ /* 0x0007e20000100a00 */
[----:B------:R-:W-:Y:S01]  /*1fe0*/  IMAD.WIDE.U32 R4, R21, c[0x0][0x1a0], R28 ;  /* 0x0000680015047a25 */ /* 0x000fe200078e001c */
[----:B------:R-:W-:-:S02]  /*1ff0*/  UMOV UR9, UR12 ;  /* 0x0000000c00097c82 */ /* 0x000fc40008000000 */
[----:B------:R-:W-:Y:S01]  /*2000*/  @P0 BAR.SYNC.DEFER_BLOCKING 0x0 ;  /* 0x0000000000000b1d */ /* 0x000fe20000010000 */
[----:B------:R-:W-:Y:S02]  /*2010*/  ISETP.GE.AND P6, PT, R30, UR6, PT ;  /* 0x000000061e007c0c */ /* 0x000fe4000bfc6270 */
[----:B------:R-:W-:Y:S01]  /*2020*/  IADD3 R10, P0, R4, UR30, RZ ;  /* 0x0000001e040a7c10 */ /* 0x000fe2000ff1e0ff */
[----:B------:R-:W-:Y:S02]  /*2030*/  IMAD R4, R23, c[0x0][0x1b8], RZ ;  /* 0x00006e0017047a24 */ /* 0x000fe400078e02ff */
[----:B------:R3:W-:Y:S01]  /*2040*/  STL.64 [R1+0x40], R34 ;  /* 0x0000402201007387 */ /* 0x0007e20000100a00 */
[----:B------:R-:W-:Y:S01]  /*2050*/  IADD3.X R11, R5, UR31, R11, P0, !PT ;  /* 0x0000001f050b7c10 */ /* 0x000fe200087fe40b */
[----:B------:R-:W-:-:S04]  /*2060*/  IMAD R4, R18, c[0x0][0x1bc], R4 ;  /* 0x00006f0012047a24 */ /* 0x000fc800078e0204 */
        /* <DEDUP_REMOVED lines=39> */
.L_x_769:
[----:B------:R-:W-:Y:S05]  /*22e0*/  BSYNC B0 ;  /* 0x0000000000007941 */ /* 0x000fea0003800000 */
.L_x_768:
        /* <DEDUP_REMOVED lines=42> */
.L_x_771:
[----:B------:R-:W-:Y:S05]  /*2590*/  BSYNC B0 ;  /* 0x0000000000007941 */ /* 0x000fea0003800000 */
.L_x_770:
        /* <DEDUP_REMOVED lines=29> */
.L_x_773:
[----:B------:R-:W-:Y:S05]  /*2770*/  BSYNC B0 ;  /* 0x0000000000007941 */ /* 0x000fea0003800000 */
.L_x_772:
        /* <DEDUP_REMOVED lines=40> */
.L_x_775:
[----:B------:R-:W-:Y:S05]  /*2a00*/  BSYNC B0 ;  /* 0x0000000000007941 */ /* 0x000fea0003800000 */
.L_x_774:
        /* <DEDUP_REMOVED lines=26> */
.L_x_777:
[----:B------:R-:W-:Y:S05]  /*2bb0*/  BSYNC B0 ;  /* 0x0000000000007941 */ /* 0x000fea0003800000 */
.L_x_776:
        /* <DEDUP_REMOVED lines=38> */
.L_x_779:
[----:B------:R-:W-:Y:S05]  /*2e20*/  BSYNC B0 ;  /* 0x0000000000007941 */ /* 0x000fea0003800000 */
.L_x_778:
[----:B------:R-:W5:Y:S01]  /*2e30*/  LDL R15, [R1+0x74] ;  /* 0x00007400010f7983 */ /* 0x000f620000100800 */
[----:B-1----:R-:W-:Y:S01]  /*2e40*/  IMAD.MOV.U32 R6, RZ, RZ, 0x7f800000 ;  /* 0x7f800000ff067424 */ /* 0x002fe200078e00ff */
[----:B------:R-:W-:Y:S01]  /*2e50*/  MOV R7, 0x7f800000 ;  /* 0x7f80000000077802 */ /* 0x000fe20000000f00 */
[----:B------:R-:W-:Y:S01]  /*2e60*/  ULDC.64 UR10, c[0x0][0x198] ;  /* 0x00006600000a7ab9 */ /* 0x000fe20000000a00 */
[C---:B-----5:R-:W-:Y:S02]  /*2e70*/  IADD3 R4, R15.reuse, 0x8, RZ ;  /* 0x000000080f047810 */ /* 0x060fe40007ffe0ff */
[----:B------:R-:W-:Y:S02]  /*2e80*/  ISETP.GE.AND P1, PT, R15, UR6, PT ;  /* 0x000000060f007c0c */ /* 0x000fe4000bf26270 */
[----:B------:R-:W-:Y:S02]  /*2e90*/  ISETP.GE.AND P0, PT, R4, UR6, PT ;  /* 0x0000000604007c0c */ /* 0x000fe4000bf06270 */
        /* <DEDUP_REMOVED lines=54> */
.L_x_781:
[----:B------:R-:W-:Y:S05]  /*3200*/  BSYNC B0 ;  /* 0x0000000000007941 */ /* 0x000fea0003800000 */
.L_x_780:
        /* <DEDUP_REMOVED lines=39> */
.L_x_783:
[----:B------:R-:W-:Y:S05]  /*3480*/  BSYNC B0 ;  /* 0x0000000000007941 */ /* 0x000fea0003800000 */
.L_x_782:
[----:B------:R-:W0:Y:S01]  /*3490*/  LDGDEPBAR ;  /* 0x00000000000079af */ /* 0x000e220000000000 */
[----:B------:R-:W-:Y:S02]  /*34a0*/  ULDC.64 UR12, c[0x0][0x318] ;  /* 0x0000c600000c7ab9 */ /* 0x000fe40000000a00 */
[----:B------:R-:W-:Y:S02]  /*34b0*/  UISETP.NE.U32.AND UP1, UPT, URZ, UR12, UPT ;  /* 0x0000000c3f00728c */ /* 0x000fe4000bf25070 */
[----:B------:R-:W-:Y:S02]  /*34c0*/  ULDC.64 UR18, c[0x0][0x320] ;  /* 0x0000c80000127ab9 */ /* 0x000fe40000000a00 */
[----:B------:R-:W-:-:S06]  /*34d0*/  UISETP.NE.AND.EX UP1, UPT, URZ, UR13, UPT, UP1 ;  /* 0x0000000d3f00728c */ /* 0x000fcc000bf25310 */
        /* <DEDUP_REMOVED lines=13> */
[----:B-1----:R1:W5:Y:S01]  /*35b0*/  @P1 LDG.E R9, [R4.64] ;  /* 0x0000000404091981 */ /* 0x002362000c1e1900 */
[----:B------:R-:W-:Y:S02]  /*35c0*/  IMAD.MOV.U32 R12, RZ, RZ, c[0x0][0x308] ;  /* 0x0000c200ff0c7624 */ /* 0x000fe400078e00ff */
[----:B------:R-:W-:Y:S01]  /*35d0*/  IMAD.MOV.U32 R13, RZ, RZ, c[0x0][0x30c] ;  /* 0x0000c300ff0d7624 */ /* 0x000fe200078e00ff */
[----:B------:R-:W2:Y:S01]  /*35e0*/  S2R R8, SR_TID.X ;  /* 0x0000000000087919 */ /* 0x000ea20000002100 */
[CC--:B------:R-:W-:Y:S01]  /*35f0*/  LEA.HI R6, R26.reuse, R25.reuse, RZ, 0x7 ;  /* 0x000000191a067211 */ /* 0x0c0fe200078f38ff */
[----:B------:R-:W5:Y:S01]  /*3600*/  @P1 MUFU.RCP R14, c[0x0][0x238] ;  /* 0x00008e00000e1b08 */ /* 0x000f620000001000 */
[----:B------:R-:W-:Y:S01]  /*3610*/  LEA.HI R7, R26, R25, RZ, 0x3 ;  /* 0x000000191a077211 */ /* 0x000fe200078f18ff */
[----:B------:R-:W-:Y:S01]  /*3620*/  IMAD.MOV.U32 R240, RZ, RZ, 0x20 ;  /* 0x00000020fff07424 */ /* 0x000fe200078e00ff */
[----:B------:R-:W-:Y:S01]  /*3630*/  SHF.R.S32.HI R6, RZ, 0x7, R6 ;  /* 0x00000007ff067819 */ /* 0x000fe20000011406 */
[----:B------:R-:W3:Y:S04]  /*3640*/  LDSM.16.M88.4 R164, [R252+0x12000] ;  /* 0x01200000fca4783b */ /* 0x000ee80000000200 */
[----:B------:R-:W-:Y:S01]  /*3650*/  IMAD.SHL.U32 R11, R6, 0x20, RZ ;  /* 0x00000020060b7824 */ /* 0x000fe200078e00ff */
[----:B------:R-:W4:Y:S04]  /*3660*/  LDSM.16.M88.4 R168, [R252+0x12800] ;  /* 0x01280000fca8783b */ /* 0x000f280000000200 */
[----:B------:R-:W3:Y:S04]  /*3670*/  LDSM.16.M88.4 R196, [R252+0x14000] ;  /* 0x01400000fcc4783b */ /* 0x000ee80000000200 */
[----:B------:R-:W3:Y:S04]  /*3680*/  LDSM.16.M88.4 R200, [R252+0x14800] ;  /* 0x01480000fcc8783b */ /* 0x000ee80000000200 */
[----:B-1----:R1:W3:Y:S01]  /*3690*/  LDG.E.64 R4, [R12.64+0x8] ;  /* 0x000008040c047981 */ /* 0x0022e2000c1e1b00 */
[----:B--2---:R-:W-:-:S03]  /*36a0*/  IMAD.SHL.U32 R8, R8, 0x2, RZ ;  /* 0x0000000208087824 */ /* 0x004fc600078e00ff */
[----:B------:R-:W2:Y:S02]  /*36b0*/  LDSM.16.M88.4 R228, [R252+0x16000] ;  /* 0x01600000fce4783b */ /* 0x000ea40000000200 */
[----:B------:R-:W-:Y:S01]  /*36c0*/  LOP3.LUT R11, R11, 0x6, R8, 0xf8, !PT ;  /* 0x000000060b0b7812 */ /* 0x000fe200078ef808 */
[----:B------:R-:W-:Y:S01]  /*36d0*/  IMAD.U32 R8, RZ, RZ, UR28 ;  /* 0x0000001cff087e24 */ /* 0x000fe2000f8e00ff */
[----:B------:R-:W2:Y:S04]  /*36e0*/  LDSM.16.M88.4 R232, [R252+0x16800] ;  /* 0x01680000fce8783b */ /* 0x000ea80000000200 */
[----:B-1----:R-:W2:Y:S01]  /*36f0*/  LDG.E.64 R12, [R12.64] ;  /* 0x000000040c0c7981 */ /* 0x002ea2000c1e1b00 */
[----:B------:R-:W-:Y:S01]  /*3700*/  LEA R16, R8, R11, 0x6 ;  /* 0x0000000b08107211 */ /* 0x000fe200078e30ff */
[----:B------:R-:W-:Y:S01]  /*3710*/  CS2R R142, SRZ ;  /* 0x00000000008e7805 */ /* 0x000fe2000001ff00 */
[----:B------:R-:W-:Y:S01]  /*3720*/  LOP3.LUT R7, R7, 0xfffffff8, RZ, 0xc0, !PT ;  /* 0xfffffff807077812 */ /* 0x000fe200078ec0ff */
[----:B------:R-:W-:Y:S01]  /*3730*/  CS2R R140, SRZ ;  /* 0x00000000008c7805 */ /* 0x000fe2000001ff00 */
[----:B------:R-:W-:Y:S01]  /*3740*/  CS2R R146, SRZ ;  /* 0x0000000000927805 */ /* 0x000fe2000001ff00 */
[----:B------:R-:W-:Y:S01]  /*3750*/  STL [R1+0x38], R16 ;  /* 0x0000381001007387 */ /* 0x000fe20000100800 */
[----:B------:R-:W-:Y:S01]  /*3760*/  IADD3 R10, -R7, R25, RZ ;  /* 0x00000019070a7210 */ /* 0x000fe20007ffe1ff */
[----:B------:R-:W-:Y:S01]  /*3770*/  IMAD.U32 R7, RZ, RZ, UR28 ;  /* 0x0000001cff077e24 */ /* 0x000fe2000f8e00ff */
[----:B------:R-:W-:Y:S01]  /*3780*/  CS2R R144, SRZ ;  /* 0x0000000000907805 */ /* 0x000fe2000001ff00 */
[----:B------:R-:W4:Y:S01]  /*3790*/  LDL R8, [R1] ;  /* 0x0000000001087983 */ /* 0x000f220000100800 */
[----:B------:R-:W-:Y:S01]  /*37a0*/  LOP3.LUT P0, RZ, R10, 0x2, RZ, 0xc0, !PT ;  /* 0x000000020aff7812 */ /* 0x000fe2000780c0ff */
        /* <DEDUP_REMOVED lines=41> */
[----:B------:R-:W-:Y:S01]  /*3a40*/  UMOV UR6, URZ ;  /* 0x0000003f00067c82 */ /* 0x000fe20008000000 */
[----:B-----5:R-:W-:-:S02]  /*3a50*/  @P1 FMUL.FTZ R9, R9, R14 ;  /* 0x0000000e09091220 */ /* 0x020fc40000410000 */
[----:B------:R-:W-:Y:S01]  /*3a60*/  IMAD R14, R7, 0x2, R6 ;  /* 0x00000002070e7824 */ /* 0x000fe200078e0206 */
[--C-:B------:R-:W-:Y:S01]  /*3a70*/  SHF.R.S32.HI R6, RZ, 0x1f, R22.reuse ;  /* 0x0000001fff067819 */ /* 0x100fe20000011416 */
[----:B------:R1:W3:Y:S02]  /*3a80*/  @P1 R2UR UR12, R9 ;  /* 0x00000000090c13c2 */ /* 0x0002e400000e0000 */
[----:B-1----:R-:W5:Y:S01]  /*3a90*/  LDL R9, [R1+0x4] ;  /* 0x0000040001097983 */ /* 0x002f620000100800 */
[----:B------:R-:W-:Y:S02]  /*3aa0*/  IADD3 R7, P2, P1, R4, UR44, R22 ;  /* 0x0000002c04077c10 */ /* 0x000fe4000f95e016 */
[----:B------:R-:W-:Y:S02]  /*3ab0*/  SEL R240, R240, 0xffffffe0, !P0 ;  /* 0xffffffe0f0f07807 */ /* 0x000fe40004000000 */
[----:B------:R-:W-:-:S03]  /*3ac0*/  IADD3.X R4, R5, UR48, R6, P2, P1 ;  /* 0x0000003005047c10 */ /* 0x000fc600097e2406 */
[----:B------:R-:W-:Y:S01]  /*3ad0*/  IMAD.IADD R240, R240, 0x1, R252 ;  /* 0x00000001f0f07824 */ /* 0x000fe200078e02fc */
[----:B--2---:R-:W1:Y:S01]  /*3ae0*/  R2UR UR10, R13 ;  /* 0x000000000d0a73c2 */ /* 0x004e6200000e0000 */
[----:B------:R2:W-:Y:S04]  /*3af0*/  STL [R1+0x98], R4 ;  /* 0x0000980401007387 */ /* 0x0005e80000100800 */
[----:B------:R-:W3:Y:S03]  /*3b00*/  LDSM.16.M88.4 R172, [R240+0x12000] ;  /* 0x01200000f0ac783b */ /* 0x000ee60000000200 */
[----:B------:R1:W1:Y:S01]  /*3b10*/  R2UR UR8, R12 ;  /* 0x000000000c0873c2 */ /* 0x00026200000e0000 */
[----:B------:R-:W3:Y:S04]  /*3b20*/  LDSM.16.M88.4 R176, [R240+0x12800] ;  /* 0x01280000f0b0783b */ /* 0x000ee80000000200 */
[----:B------:R-:W3:Y:S04]  /*3b30*/  LDSM.16.M88.4 R204, [R240+0x14000] ;  /* 0x01400000f0cc783b */ /* 0x000ee80000000200 */
[----:B------:R-:W3:Y:S04]  /*3b40*/  LDSM.16.M88.4 R208, [R240+0x14800] ;  /* 0x01480000f0d0783b */ /* 0x000ee80000000200 */
[----:B------:R-:W5:Y:S04]  /*3b50*/  LDSM.16.M88.4 R236, [R240+0x16000] ;  /* 0x01600000f0ec783b */ /* 0x000f680000000200 */
[----:B----4-:R-:W4:Y:S01]  /*3b60*/  LDSM.16.M88.4 R156, [R8+0x12000] ;  /* 0x01200000089c783b */ /* 0x010f220000000200 */
[----:B--2---:R-:W-:-:S03]  /*3b70*/  IADD3 R4, R15, -UR24, -R16 ;  /* 0x800000180f047c10 */ /* 0x004fc6000fffe810 */
[----:B------:R-:W2:Y:S01]  /*3b80*/  LDSM.16.M88.4 R160, [R8+0x12800] ;  /* 0x0128000008a0783b */ /* 0x000ea20000000200 */
[----:B------:R-:W-:-:S03]  /*3b90*/  IADD3 R4, R4, UR7, RZ ;  /* 0x0000000704047c10 */ /* 0x000fc6000fffe0ff */
[----:B------:R-:W2:Y:S01]  /*3ba0*/  LDSM.16.M88.4 R188, [R8+0x14000] ;  /* 0x0140000008bc783b */ /* 0x000ea20000000200 */
[----:B-1----:R-:W-:-:S03]  /*3bb0*/  LOP3.LUT R5, R14, UR10, RZ, 0x3c, !PT ;  /* 0x0000000a0e057c12 */ /* 0x002fc6000f8e3cff */
[----:B------:R-:W1:Y:S04]  /*3bc0*/  LDSM.16.M88.4 R192, [R8+0x14800] ;  /* 0x0148000008c0783b */ /* 0x000e680000000200 */
[----:B------:R-:W1:Y:S04]  /*3bd0*/  LDSM.16.M88.4 R220, [R8+0x16000] ;  /* 0x0160000008dc783b */ /* 0x000e680000000200 */
[----:B------:R-:W1:Y:S04]  /*3be0*/  LDSM.16.M88.4 R224, [R8+0x16800] ;  /* 0x0168000008e0783b */ /* 0x000e680000000200 */
[----:B------:R-:W1:Y:S04]  /*3bf0*/  LDSM.16.M88.4 R240, [R240+0x16800] ;  /* 0x01680000f0f0783b */ /* 0x000e680000000200 */
[----:B------:R-:W-:Y:S01]  /*3c00*/  STL [R1+0x88], R4 ;  /* 0x0000880401007387 */ /* 0x000fe20000100800 */
[----:B------:R-:W-:Y:S01]  /*3c10*/  USHF.L.U32 UR11, UR28, 0x6, URZ ;  /* 0x000000061c0b7899 */ /* 0x000fe2000800063f */
[----:B------:R-:W-:Y:S01]  /*3c20*/  CS2R R26, SRZ ;  /* 0x00000000001a7805 */ /* 0x000fe2000001ff00 */
[----:B------:R-:W-:Y:S01]  /*3c30*/  CS2R R24, SRZ ;  /* 0x0000000000187805 */ /* 0x000fe2000001ff00 */
[----:B------:R-:W-:Y:S01]  /*3c40*/  CS2R R22, SRZ ;  /* 0x0000000000167805 */ /* 0x000fe2000001ff00 */
[----:B------:R-:W-:-:S02]  /*3c50*/  UIADD3 UR11, UR11, 0x40, URZ ;  /* 0x000000400b0b7890 */ /* 0x000fc4000fffe03f */
[----:B---3--:R-:W-:Y:S02]  /*3c60*/  @UP1 UMOV UR6, UR12 ;  /* 0x0000000c00061c82 */ /* 0x008fe40008000000 */
[----:B------:R-:W-:Y:S01]  /*3c70*/  UISETP.GE.AND UP0, UPT, UR11, UR7, UPT ;  /* 0x000000070b00728c */ /* 0x000fe2000bf06270 */
[----:B-----5:R-:W3:Y:S04]  /*3c80*/  LDSM.16.M88.4 R148, [R9+0x12000] ;  /* 0x012000000994783b */ /* 0x020ee80000000200 */
[----:B------:R-:W1:Y:S04]  /*3c90*/  LDSM.16.M88.4 R152, [R9+0x12800] ;  /* 0x012800000998783b */ /* 0x000e680000000200 */
[----:B------:R-:W1:Y:S04]  /*3ca0*/  LDSM.16.M88.4 R180, [R9+0x14000] ;  /* 0x0140000009b4783b */ /* 0x000e680000000200 */
[----:B------:R-:W1:Y:S04]  /*3cb0*/  LDSM.16.M88.4 R184, [R9+0x14800] ;  /* 0x0148000009b8783b */ /* 0x000e680000000200 */
[----:B------:R-:W1:Y:S04]  /*3cc0*/  LDSM.16.M88.4 R212, [R9+0x16000] ;  /* 0x0160000009d4783b */ /* 0x000e680000000200 */
[----:B------:R5:W1:Y:S02]  /*3cd0*/  LDSM.16.M88.4 R216, [R9+0x16800] ;  /* 0x0168000009d8783b */ /* 0x000a640000000200 */
[----:B-----5:R-:W-:-:S05]  /*3ce0*/  IMAD.WIDE.U32 R8, R7, -0x2daee0ad, RZ ;  /* 0xd2511f5307087825 */ /* 0x020fca00078e00ff */
[----:B------:R-:W-:Y:S01]  /*3cf0*/  LOP3.LUT R4, R5, R9, RZ, 0x3c, !PT ;  /* 0x0000000905047212 */ /* 0x000fe200078e3cff */
[----:B------:R1:W-:Y:S04]  /*3d00*/  STL.64 [R1+0x90], R8 ;  /* 0x0000900801007387 */ /* 0x0003e80000100a00 */
[----:B------:R-:W-:-:S05]  /*3d10*/  IMAD.WIDE.U32 R4, R4, -0x326172a9, RZ ;  /* 0xcd9e8d5704047825 */ /* 0x000fca00078e00ff */
[----:B--234-:R1:W-:Y:S02]  /*3d20*/  STL.64 [R1+0x78], R4 ;  /* 0x0000780401007387 */ /* 0x01c3e40000100a00 */
.L_x_786:
[----:B------:R-:W2:Y:S01]  /*3d30*/  LDL R91, [R1+0x4] ;  /* 0x00000400015b7983 */ /* 0x000ea20000100800 */
[----:B------:R-:W-:Y:S02]  /*3d40*/  UIADD3 UR11, UR8, -0x61c88647, URZ ;  /* 0x9e3779b9080b7890 */ /* 0x000fe4000fffe03f */
[----:B------:R-:W-:Y:S01]  /*3d50*/  UIADD3 UR13, UR8, 0x3c6ef372, URZ ;  /* 0x3c6ef372080d7890 */ /* 0x000fe2000fffe03f */
[----:B------:R-:W3:Y:S01]  /*3d60*/  LDL R246, [R1+0x8] ;  /* 0x0000080001f67983 */ /* 0x000ee20000100800 */
[----:B------:R-:W-:Y:S02]  /*3d70*/  UIADD3 UR12, UR10, 0x32370b8f, URZ ;  /* 0x32370b8f0a0c7890 */ /* 0x000fe4000fffe03f */
[----:B------:R-:W-:Y:S01]  /*3d80*/  UISETP.GE.AND UP4, UPT, UR9, 0x1, UPT ;  /* 0x000000010900788c */ /* 0x000fe2000bf86270 */
[----:B------:R-:W4:Y:S04]  /*3d90*/  LDL R89, [R1] ;  /* 0x0000000001597983 */ /* 0x000f280000100800 */
        /* <DEDUP_REMOVED lines=9> */
[----:B------:R-:W4:Y:S04]  /*3e30*/  LDL R93, [R1+0x98] ;  /* 0x00009800015d7983 */ /* 0x000f280000100800 */
[----:B------:R-:W4:Y:S06]  /*3e40*/  LDL.64 R96, [R1+0x78] ;  /* 0x0000780001607983 */ /* 0x000f2c0000100a00 */
[----:B------:R-:W4:Y:S01]  /*3e50*/  LDL R98, [R1+0x74] ;  /* 0x0000740001627983 */ /* 0x000f220000100800 */
[----:B------:R-:W-:Y:S04]  /*3e60*/  DEPBAR.LE SB0, 0x0 ;  /* 0x000080000000791a */ /* 0x000fe80000000000 */
[----:B------:R-:W-:Y:S08]  /*3e70*/  BAR.SYNC.DEFER_BLOCKING 0x0 ;  /* 0x0000000000007b1d */ /* 0x000ff00000010000 */
[----:B------:R-:W-:Y:S08]  /*3e80*/  LDSM.16.M88.4 R84, [R252+0xc000] ;  /* 0x00c00000fc54783b */ /* 0x000ff00000000200 */
[----:B-12---:R-:W-:Y:S08]  /*3e90*/  LDSM.16.M88.4 R8, [R91+0xc000] ;  /* 0x00c000005b08783b */ /* 0x006ff00000000200 */
[----:B---3--:R-:W1:Y:S08]  /*3ea0*/  LDSM.16.M88.4 R16, [R246] ;  /* 0x00000000f610783b */ /* 0x008e700000000200 */
[----:B------:R-:W2:Y:S08]  /*3eb0*/  LDSM.16.M88.4 R68, [R91+0xc800] ;  /* 0x00c800005b44783b */ /* 0x000eb00000000200 */
[----:B-----5:R-:W-:Y:S08]  /*3ec0*/  LDSM.16.M88.4 R72, [R245] ;  /* 0x00000000f548783b */ /* 0x020ff00000000200 */
[----:B----4-:R-:W3:Y:S08]  /*3ed0*/  LDSM.16.M88.4 R76, [R89+0xc000] ;  /* 0x00c00000594c783b */ /* 0x010ef00000000200 */
[----:B------:R-:W4:Y:S01]  /*3ee0*/  LDSM.16.M88.4 R80, [R89+0xc800] ;  /* 0x00c800005950783b */ /* 0x000f220000000200 */
[C---:B-1----:R-:W-:Y:S08]  /*3ef0*/  HMMA.16816.F32 R4, R16.reuse, R8, RZ ;  /* 0x000000081004723c */ /* 0x042ff000000018ff */
[C---:B------:R-:W-:Y:S08]  /*3f00*/  HMMA.16816.F32 R8, R16.reuse, R10, RZ ;  /* 0x0000000a1008723c */ /* 0x040ff000000018ff */
[C---:B--2---:R-:W-:Y:S08]  /*3f10*/  HMMA.16816.F32 R12, R16.reuse, R68, RZ ;  /* 0x00000044100c723c */ /* 0x044ff000000018ff */
        /* <DEDUP_REMOVED lines=23> */
[----:B------:R-:W-:Y:S07]  /*4090*/  LDSM.16.M88.4 R84, [R89+0xe800] ;  /* 0x00e800005954783b */ /* 0x000fee0000000200 */
[C---:B------:R-:W-:Y:S01]  /*40a0*/  HMMA.16816.F32 R8, R68.reuse, R78, R8 ;  /* 0x0000004e4408723c */ /* 0x040fe20000001808 */
[----:B------:R-:W2:Y:S07]  /*40b0*/  LDSM.16.M88.4 R76, [R89+0xe000] ;  /* 0x00e00000594c783b */ /* 0x000eae0000000200 */
[C---:B-1----:R-:W-:Y:S08]  /*40c0*/  HMMA.16816.F32 R12, R68.reuse, R80, R12 ;  /* 0x00000050440c723c */ /* 0x042ff0000000180c */
[----:B------:R-:W-:Y:S01]  /*40d0*/  HMMA.16816.F32 R16, R68, R82, R16 ;  /* 0x000000524410723c */ /* 0x000fe20000001810 */
[----:B------:R-:W-:Y:S08]  /*40e0*/  LDSM.16.M88.4 R68, [R244+0x2000] ;  /* 0x00200000f444783b */ /* 0x000ff00000000200 */
[----:B------:R-:W-:Y:S01]  /*40f0*/  LDSM.16.M88.4 R80, [R252+0xe800] ;  /* 0x00e80000fc50783b */ /* 0x000fe20000000200 */
[C---:B--2---:R-:W-:Y:S08]  /*4100*/  HMMA.16816.F32 R4, R72.reuse, R76, R4 ;  /* 0x0000004c4804723c */ /* 0x044ff00000001804 */
[C---:B------:R-:W-:Y:S01]  /*4110*/  HMMA.16816.F32 R8, R72.reuse, R78, R8 ;  /* 0x0000004e4808723c */ /* 0x040fe20000001808 */
[----:B------:R-:W1:Y:S07]  /*4120*/  LDSM.16.M88.4 R76, [R252+0xe000] ;  /* 0x00e00000fc4c783b */ /* 0x000e6e0000000200 */
[C---:B------:R-:W-:Y:S08]  /*4130*/  HMMA.16816.F32 R12, R72.reuse, R84, R12 ;  /* 0x00000054480c723c */ /* 0x040ff0000000180c */
[----:B------:R-:W-:Y:S01]  /*4140*/  HMMA.16816.F32 R16, R72, R86, R16 ;  /* 0x000000564810723c */ /* 0x000fe20000001810 */
[----:B------:R-:W-:Y:S08]  /*4150*/  LDSM.16.M88.4 R72, [R99+0x2000] ;  /* 0x002000006348783b */ /* 0x000ff00000000200 */
[----:B------:R-:W-:Y:S01]  /*4160*/  LDSM.16.M88.4 R84, [R90+0xe800] ;  /* 0x00e800005a54783b */ /* 0x000fe20000000200 */
[C---:B-1----:R-:W-:Y:S08]  /*4170*/  HMMA.16816.F32 R4, R68.reuse, R76, R4 ;  /* 0x0000004c4404723c */ /* 0x042ff00000001804 */
[C---:B------:R-:W-:Y:S01]  /*4180*/  HMMA.16816.F32 R8, R68.reuse, R78, R8 ;  /* 0x0000004e4408723c */ /* 0x040fe20000001808 */
[----:B------:R-:W1:Y:S07]  /*4190*/  LDSM.16.M88.4 R76, [R90+0xe000] ;  /* 0x00e000005a4c783b */ /* 0x000e6e0000000200 */
[C---:B------:R-:W-:Y:S08]  /*41a0*/  HMMA.16816.F32 R12, R68.reuse, R80, R12 ;  /* 0x00000050440c723c */ /* 0x040ff0000000180c */
[----:B------:R-:W-:Y:S01]  /*41b0*/  HMMA.16816.F32 R16, R68, R82, R16 ;  /* 0x000000524410723c */ /* 0x000fe20000001810 */
[----:B------:R-:W-:Y:S08]  /*41c0*/  LDSM.16.M88.4 R68, [R246+0x4000] ;  /* 0x00400000f644783b */ /* 0x000ff00000000200 */
[----:B------:R-:W2:Y:S01]  /*41d0*/  LDSM.16.M88.4 R80, [R91+0x10000] ;  /* 0x010000005b50783b */ /* 0x000ea20000000200 */
[C---:B-1----:R-:W-:Y:S08]  /*41e0*/  HMMA.16816.F32 R4, R72.reuse, R76, R4 ;  /* 0x0000004c4804723c */ /* 0x042ff00000001804 */
[C---:B------:R-:W-:Y:S01]  /*41f0*/  HMMA.16816.F32 R8, R72.reuse, R78, R8 ;  /* 0x0000004e4808723c */ /* 0x040fe20000001808 */
[----:B------:R-:W1:Y:S07]  /*4200*/  LDSM.16.M88.4 R76, [R91+0x10800] ;  /* 0x010800005b4c783b */ /* 0x000e6e0000000200 */
[C---:B------:R-:W-:Y:S08]  /*4210*/  HMMA.16816.F32 R12, R72.reuse, R84, R12 ;  /* 0x00000054480c723c */ /* 0x040ff0000000180c */
        /* <DEDUP_REMOVED lines=9> */
[----:B------:R-:W1:Y:S01]  /*42b0*/  LDSM.16.M88.4 R76, [R252+0x10000] ;  /* 0x01000000fc4c783b */ /* 0x000e620000000200 */
[C---:B--2---:R-:W-:Y:S08]  /*42c0*/  HMMA.16816.F32 R4, R72.reuse, R80, R4 ;  /* 0x000000504804723c */ /* 0x044ff00000001804 */
[C---:B------:R-:W-:Y:S01]  /*42d0*/  HMMA.16816.F32 R8, R72.reuse, R82, R8 ;  /* 0x000000524808723c */ /* 0x040fe20000001808 */
[----:B------:R-:W2:Y:S07]  /*42e0*/  LDSM.16.M88.4 R80, [R252+0x10800] ;  /* 0x01080000fc50783b */ /* 0x000eae0000000200 */
[C---:B------:R-:W-:Y:S08]  /*42f0*/  HMMA.16816.F32 R12, R72.reuse, R84, R12 ;  /* 0x00000054480c723c */ /* 0x040ff0000000180c */
[----:B------:R-:W-:Y:S01]  /*4300*/  HMMA.16816.F32 R16, R72, R86, R16 ;  /* 0x000000564810723c */ /* 0x000fe20000001810 */
[----:B------:R-:W-:Y:S07]  /*4310*/  LDSM.16.M88.4 R72, [R99+0x4000] ;  /* 0x004000006348783b */ /* 0x000fee0000000200 */
[C---:B-1----:R-:W-:Y:S01]  /*4320*/  HMMA.16816.F32 R4, R68.reuse, R76, R4 ;  /* 0x0000004c4404723c */ /* 0x042fe20000001804 */
[----:B------:R-:W1:Y:S06]  /*4330*/  LDSM.16.M88.4 R84, [R90+0x10000] ;  /* 0x010000005a54783b */ /* 0x000e6c0000000200 */
[----:B------:R-:W-:Y:S01]  /*4340*/  IMAD.U32 R76, RZ, RZ, UR9 ;  /* 0x00000009ff4c7e24 */ /* 0x000fe2000f8e00ff */
[C---:B------:R-:W-:Y:S04]  /*4350*/  HMMA.16816.F32 R8, R68.reuse, R78, R8 ;  /* 0x0000004e4408723c */ /* 0x040fe80000001808 */
[----:B------:R-:W-:Y:S04]  /*4360*/  IMAD R76, R76, 0x40, R88 ;  /* 0x000000404c4c7824 */ /* 0x000fe800078e0258 */
[C---:B--2---:R-:W-:Y:S04]  /*4370*/  HMMA.16816.F32 R12, R68.reuse, R80, R12 ;  /* 0x00000050440c723c */ /* 0x044fe8000000180c */
[C---:B------:R-:W-:Y:S02]  /*4380*/  IADD3 R79, R76.reuse, -0x9, RZ ;  /* 0xfffffff74c4f7810 */ /* 0x040fe40007ffe0ff */
[C---:B------:R-:W-:Y:S02]  /*4390*/  IADD3 R78, R76.reuse, -0x10, RZ ;  /* 0xfffffff04c4e7810 */ /* 0x040fe40007ffe0ff */
[----:B------:R-:W-:Y:S01]  /*43a0*/  IADD3 R80, R76, -0x8, RZ ;  /* 0xfffffff84c507810 */ /* 0x000fe20007ffe0ff */
[----:B------:R-:W-:Y:S03]  /*43b0*/  HMMA.16816.F32 R16, R68, R82, R16 ;  /* 0x000000524410723c */ /* 0x000fe60000001810 */
[----:B------:R-:W-:Y:S02]  /*43c0*/  ISETP.GE.AND P6, PT, R80, RZ, PT ;  /* 0x000000ff5000720c */ /* 0x000fe40003fc6270 */
[C---:B------:R-:W-:Y:S02]  /*43d0*/  IADD3 R77, R76.reuse, -0x11, RZ ;  /* 0xffffffef4c4d7810 */ /* 0x040fe40007ffe0ff */
[C---:B------:R-:W-:Y:S02]  /*43e0*/  IADD3 R70, R76.reuse, 0x8, RZ ;  /* 0x000000084c467810 */ /* 0x040fe40007ffe0ff */
[----:B------:R-:W-:Y:S02]  /*43f0*/  IADD3 R69, R76, 0x7, RZ ;  /* 0x000000074c457810 */ /* 0x000fe40007ffe0ff */
[----:B------:R-:W-:Y:S02]  /*4400*/  ISETP.GE.AND P0, PT, R70, RZ, PT ;  /* 0x000000ff4600720c */ /* 0x000fe40003f06270 */
[----:B------:R-:W-:Y:S02]  /*4410*/  ISETP.GE.AND P1, PT, R69, RZ, PT ;  /* 0x000000ff4500720c */ /* 0x000fe40003f26270 */
[C---:B------:R-:W-:Y:S01]  /*4420*/  IADD3 R68, R76.reuse, -0x1, RZ ;  /* 0xffffffff4c447810 */ /* 0x040fe20007ffe0ff */
[C---:B-1----:R-:W-:Y:S05]  /*4430*/  HMMA.16816.F32 R4, R72.reuse, R84, R4 ;  /* 0x000000544804723c */ /* 0x042fea0000001804 */
[C---:B------:R-:W-:Y:S02]  /*4440*/  IADD3 R81, R76.reuse, -0x18, RZ ;  /* 0xffffffe84c517810 */ /* 0x040fe40007ffe0ff */
[C---:B------:R-:W-:Y:S01]  /*4450*/  IADD3 R82, R76.reuse, -0x19, RZ ;  /* 0xffffffe74c527810 */ /* 0x040fe20007ffe0ff */
[C---:B------:R-:W-:Y:S01]  /*4460*/  HMMA.16816.F32 R8, R72.reuse, R86, R8 ;  /* 0x000000564808723c */ /* 0x040fe20000001808 */
[----:B------:R-:W2:Y:S02]  /*4470*/  LDL.64 R86, [R1+0x90] ;  /* 0x0000900001567983 */ /* 0x000ea40000100a00 */
[----:B------:R-:W-:Y:S02]  /*4480*/  ISETP.GE.AND P3, PT, R79, RZ, PT ;  /* 0x000000ff4f00720c */ /* 0x000fe40003f66270 */
[C---:B------:R-:W-:Y:S02]  /*4490*/  @!P0 IADD3 R70, -R76.reuse, -0x8, RZ ;  /* 0xfffffff84c468810 */ /* 0x040fe40007ffe1ff */
[----:B------:R-:W-:Y:S02]  /*44a0*/  @!P1 IADD3 R69, -R76, -0x7, RZ ;  /* 0xfffffff94c459810 */ /* 0x000fe40007ffe1ff */
[----:B------:R-:W-:Y:S01]  /*44b0*/  ISETP.GE.AND P0, PT, R68, RZ, PT ;  /* 0x000000ff4400720c */ /* 0x000fe20003f06270 */
[----:B------:R-:W1:Y:S01]  /*44c0*/  I2F R84, R70 ;  /* 0x0000004600547306 */ /* 0x000e620000201400 */
[----:B------:R-:W-:Y:S02]  /*44d0*/  ISETP.GE.AND P4, PT, R78, RZ, PT ;  /* 0x000000ff4e00720c */ /* 0x000fe40003f86270 */
[----:B------:R-:W-:Y:S02]  /*44e0*/  ISETP.GE.AND P2, PT, R77, RZ, PT ;  /* 0x000000ff4d00720c */ /* 0x000fe40003f46270 */
[----:B------:R-:W-:Y:S02]  /*44f0*/  ISETP.GE.AND P5, PT, R81, RZ, PT ;  /* 0x000000ff5100720c */ /* 0x000fe40003fa6270 */
[----:B------:R-:W-:Y:S02]  /*4500*/  ISETP.GE.AND P1, PT, R82, RZ, PT ;  /* 0x000000ff5200720c */ /* 0x000fe40003f26270 */
[C---:B------:R-:W-:Y:S01]  /*4510*/  @!P6 IADD3 R80, -R76.reuse, 0x8, RZ ;  /* 0x000000084c50e810 */ /* 0x040fe20007ffe1ff */
[----:B------:R-:W3:Y:S01]  /*4520*/  I2F R85, R69 ;  /* 0x0000004500557306 */ /* 0x000ee20000201400 */
[C---:B------:R-:W-:Y:S02]  /*4530*/  @!P3 IADD3 R79, -R76.reuse, 0x9, RZ ;  /* 0x000000094c4fb810 */ /* 0x040fe40007ffe1ff */
[C---:B------:R-:W-:Y:S02]  /*4540*/  @!P0 IADD3 R68, -R76.reuse, 0x1, RZ ;  /* 0x000000014c448810 */ /* 0x040fe40007ffe1ff */
[C---:B------:R-:W-:Y:S02]  /*4550*/  @!P4 IADD3 R78, -R76.reuse, 0x10, RZ ;  /* 0x000000104c4ec810 */ /* 0x040fe40007ffe1ff */
[----:B------:R-:W-:Y:S02]  /*4560*/  IABS R89, R76 ;  /* 0x0000004c00597213 */ /* 0x000fe40000000000 */
[C---:B------:R-:W-:Y:S01]  /*4570*/  @!P2 IADD3 R77, -R76.reuse, 0x11, RZ ;  /* 0x000000114c4da810 */ /* 0x040fe20007ffe1ff */
[----:B------:R4:W5:Y:S01]  /*4580*/  I2F R88, R68 ;  /* 0x0000004400587306 */ /* 0x0009620000201400 */
[C---:B------:R-:W-:Y:S02]  /*4590*/  @!P5 IADD3 R81, -R76.reuse, 0x18, RZ ;  /* 0x000000184c51d810 */ /* 0x040fe40007ffe1ff */
[----:B------:R-:W-:Y:S01]  /*45a0*/  @!P1 IADD3 R82, -R76, 0x19, RZ ;  /* 0x000000194c529810 */ /* 0x000fe20007ffe1ff */
[----:B-1----:R-:W-:Y:S01]  /*45b0*/  FFMA.FTZ R6, R84, -UR6, R6 ;  /* 0x8000000654067c23 */ /* 0x002fe20008010006 */
[----:B------:R-:W-:Y:S02]  /*45c0*/  PLOP3.LUT P0, PT, PT, PT, UP0, 0x80, 0x0 ;  /* 0x000000000000781c */ /* 0x000fe40003f0f008 */
[----:B------:R-:W-:Y:S02]  /*45d0*/  PLOP3.LUT P3, PT, PT, PT, UP0, 0x80, 0x0 ;  /* 0x000000000000781c */ /* 0x000fe40003f6f008 */
[----:B------:R-:W-:Y:S01]  /*45e0*/  PLOP3.LUT P2, PT, PT, PT, UP0, 0x80, 0x0 ;  /* 0x000000000000781c */ /* 0x000fe20003f4f008 */
[----:B------:R1:W1:Y:S01]  /*45f0*/  I2F R76, R80 ;  /* 0x00000050004c7306 */ /* 0x0002620000201400 */
[----:B------:R-:W-:Y:S02]  /*4600*/  PLOP3.LUT P4, PT, PT, PT, UP0, 0x80, 0x0 ;  /* 0x000000000000781c */ /* 0x000fe40003f8f008 */
[----:B------:R-:W-:Y:S01]  /*4610*/  PLOP3.LUT P1, PT, PT, PT, UP0, 0x80, 0x0 ;  /* 0x000000000000781c */ /* 0x000fe20003f2f008 */
[----:B---3--:R-:W-:Y:S01]  /*4620*/  FFMA.FTZ R7, R85, -UR6, R7 ;  /* 0x8000000655077c23 */ /* 0x008fe20008010007 */
[----:B------:R-:W-:Y:S02]  /*4630*/  PLOP3.LUT P5, PT, PT, PT, UP0, 0x80, 0x0 ;  /* 0x000000000000781c */ /* 0x000fe40003faf008 */
[----:B------:R-:W-:Y:S02]  /*4640*/  PLOP3.LUT P6, PT, PT, PT, UP0, 0x80, 0x0 ;  /* 0x000000000000781c */ /* 0x000fe40003fcf008 */
[----:B------:R-:W-:Y:S01]  /*4650*/  @P0 IADD3 R83, R94, 0x1, RZ ;  /* 0x000000015e530810 */ /* 0x000fe20007ffe0ff */
[----:B------:R-:W3:Y:S01]  /*4660*/  I2F R89, R89 ;  /* 0x0000005900597306 */ /* 0x000ee20000201400 */
[----:B------:R-:W-:Y:S01]  /*4670*/  PLOP3.LUT P0, PT, PT, PT, UP0, 0x80, 0x0 ;  /* 0x000000000000781c */ /* 0x000fe20003f0f008 */
[----:B----4-:R4:W4:Y:S01]  /*4680*/  LDSM.16.M88.4 R68, [R90+0x10800] ;  /* 0x010800005a44783b */ /* 0x0109220000000200 */
[C---:B-----5:R-:W-:Y:S02]  /*4690*/  FFMA.FTZ R5, R88.reuse, -UR6, R5 ;  /* 0x8000000658057c23 */ /* 0x060fe40008010005 */
[----:B------:R-:W-:Y:S03]  /*46a0*/  FFMA.FTZ R11, R88, -UR6, R11 ;  /* 0x80000006580b7c23 */ /* 0x000fe6000801000b */
[C---:B------:R-:W-:Y:S02]  /*46b0*/  @P5 ISETP.GE.AND P5, PT, R94.reuse, UR7, PT ;  /* 0x000000075e005c0c */ /* 0x040fe4000bfa6270 */
[----:B------:R-:W-:Y:S01]  /*46c0*/  I2F R91, R78 ;  /* 0x0000004e005b7306 */ /* 0x000fe20000201400 */
[----:B------:R-:W-:Y:S02]  /*46d0*/  @P6 ISETP.GE.AND P6, PT, R83, UR7, PT ;  /* 0x0000000753006c0c */ /* 0x000fe4000bfc6270 */
[----:B-1----:R-:W-:Y:S01]  /*46e0*/  @P3 IADD3 R80, R94, 0x8, RZ ;  /* 0x000000085e503810 */ /* 0x002fe20007ffe0ff */
[----:B------:R-:W-:Y:S01]  /*46f0*/  FFMA.FTZ R8, R76, -UR6, R8 ;  /* 0x800000064c087c23 */ /* 0x000fe20008010008 */
[----:B------:R-:W-:Y:S02]  /*4700*/  PLOP3.LUT P3, PT, PT, PT, UP0, 0x80, 0x0 ;  /* 0x000000000000781c */ /* 0x000fe40003f6f008 */
[----:B------:R-:W-:Y:S02]  /*4710*/  @P4 ISETP.GE.AND P4, PT, R80, UR7, PT ;  /* 0x0000000750004c0c */ /* 0x000fe4000bf86270 */
[----:B------:R-:W-:Y:S02]  /*4720*/  @P2 IADD3 R80, R94, 0x9, RZ ;  /* 0x000000095e502810 */ /* 0x000fe40007ffe0ff */
[----:B------:R-:W-:Y:S02]  /*4730*/  PLOP3.LUT P2, PT, PT, PT, UP0, 0x80, 0x0 ;  /* 0x000000000000781c */ /* 0x000fe40003f4f008 */
[----:B------:R-:W-:Y:S01]  /*4740*/  @P0 ISETP.GE.AND P0, PT, R80, UR7, PT ;  /* 0x0000000750000c0c */ /* 0x000fe2000bf06270 */
[C---:B---3--:R-:W-:Y:S01]  /*4750*/  FFMA.FTZ R4, R89.reuse, -UR6, R4 ;  /* 0x8000000659047c23 */ /* 0x048fe20008010004 */
[----:B------:R-:W3:Y:S01]  /*4760*/  LDL R80, [R1+0x68] ;  /* 0x0000680001507983 */ /* 0x000ee20000100800 */
[----:B----4-:R1:W4:Y:S01]  /*4770*/  I2F R90, R79 ;  /* 0x0000004f005a7306 */ /* 0x0103220000201400 */
[----:B------:R-:W-:Y:S07]  /*4780*/  FFMA.FTZ R10, R89, -UR6, R10 ;  /* 0x80000006590a7c23 */ /* 0x000fee000801000a */
[----:B------:R-:W-:Y:S02]  /*4790*/  @P2 FSEL R4, R4, -INF , !P5 ;  /* 0xff80000004042808 */ /* 0x000fe40006800000 */
[----:B------:R-:W-:Y:S01]  /*47a0*/  PLOP3.LUT P2, PT, PT, PT, UP0, 0x80, 0x0 ;  /* 0x000000000000781c */ /* 0x000fe20003f4f008 */
[C---:B------:R-:W-:Y:S11]  /*47b0*/  HMMA.16816.F32 R12, R72.reuse, R68, R12 ;  /* 0x00000044480c723c */ /* 0x040ff6000000180c */
[----:B------:R-:W-:Y:S01]  /*47c0*/  @!UPT UIADD3 URZ, URZ, URZ, URZ ;  /* 0x0000003f3f3ff290 */ /* 0x000fe2000fffe03f */
[----:B------:R-:W-:Y:S01]  /*47d0*/  @P2 FSEL R5, R5, -INF , !P6 ;  /* 0xff80000005052808 */ /* 0x000fe20007000000 */
[----:B------:R-:W-:Y:S01]  /*47e0*/  FMUL.FTZ R68, R95, 1.4426950216293334961 ;  /* 0x3fb8aa3b5f447820 */ /* 0x000fe20000410000 */
[----:B------:R-:W-:Y:S01]  /*47f0*/  HMMA.16816.F32 R16, R72, R70, R16 ;  /* 0x000000464810723c */ /* 0x000fe20000001810 */
[----:B------:R-:W-:Y:S02]  /*4800*/  PLOP3.LUT P2, PT, PT, PT, UP0, 0x80, 0x0 ;  /* 0x000000000000781c */ /* 0x000fe40003f4f008 */
[----:B-1----:R-:W-:Y:S01]  /*4810*/  @P1 IADD3 R79, R94, 0x10, RZ ;  /* 0x000000105e4f1810 */ /* 0x002fe20007ffe0ff */
[----:B----4-:R-:W-:Y:S01]  /*4820*/  FFMA.FTZ R9, R90, -UR6, R9 ;  /* 0x800000065a097c23 */ /* 0x010fe20008010009 */
[----:B------:R-:W-:Y:S02]  /*4830*/  PLOP3.LUT P1, PT, PT, PT, UP0, 0x80, 0x0 ;  /* 0x000000000000781c */ /* 0x000fe40003f2f008 */
[----:B------:R-:W-:Y:S01]  /*4840*/  @P3 ISETP.GE.AND P3, PT, R79, UR7, PT ;  /* 0x000000074f003c0c */ /* 0x000fe2000bf66270 */
[----:B------:R-:W-:Y:S04]  /*4850*/  IMAD.U32 R79, RZ, RZ, UR9 ;  /* 0x00000009ff4f7e24 */ /* 0x000fe8000f8e00ff */
[----:B------:R-:W-:Y:S02]  /*4860*/  IMAD R79, R79, 0x4, R92 ;  /* 0x000000044f4f7824 */ /* 0x000fe400078e025c */
[----:B------:R1:W4:Y:S01]  /*4870*/  I2F R92, R77 ;  /* 0x0000004d005c7306 */ /* 0x0003220000201400 */
[----:B------:R-:W-:Y:S02]  /*4880*/  FFMA.FTZ R12, R91, -UR6, R12 ;  /* 0x800000065b0c7c23 */ /* 0x000fe4000801000c */
[----:B------:R-:W-:Y:S01]  /*4890*/  IMAD.WIDE.U32 R78, R79, -0x326172a9, RZ ;  /* 0xcd9e8d574f4e7825 */ /* 0x000fe200078e00ff */
[----:B------:R-:W-:Y:S02]  /*48a0*/  @P1 FSEL R6, R6, -INF , !P5 ;  /* 0xff80000006061808 */ /* 0x000fe40006800000 */
[----:B------:R-:W-:Y:S01]  /*48b0*/  FSETP.NEU.FTZ.AND P5, PT, R95, -INF , PT ;  /* 0xff8000005f00780b */ /* 0x000fe20003fbd000 */
[----:B------:R-:W-:Y:S01]  /*48c0*/  FFMA.FTZ R14, R76, -UR6, R14 ;  /* 0x800000064c0e7c23 */ /* 0x000fe2000801000e */
[----:B------:R-:W-:Y:S01]  /*48d0*/  LOP3.LUT R78, R97, UR11, R78, 0x96, !PT ;  /* 0x0000000b614e7c12 */ /* 0x000fe2000f8e964e */
[----:B------:R-:W-:Y:S01]  /*48e0*/  UIADD3 UR11, UR10, -0x4498517b, URZ ;  /* 0xbb67ae850a0b7890 */ /* 0x000fe2000fffe03f */
[----:B------:R-:W-:Y:S01]  /*48f0*/  FSEL R68, R68, RZ, P5 ;  /* 0x000000ff44447208 */ /* 0x000fe20002800000 */
[----:B------:R-:W5:Y:S01]  /*4900*/  LDL R97, [R1+0x3c] ;  /* 0x00003c0001617983 */ /* 0x000f620000100800 */
[----:B------:R-:W-:Y:S01]  /*4910*/  PLOP3.LUT P5, PT, PT, PT, UP0, 0x80, 0x0 ;  /* 0x000000000000781c */ /* 0x000fe20003faf008 */
[----:B------:R-:W-:Y:S01]  /*4920*/  FFMA.FTZ R15, R90, -UR6, R15 ;  /* 0x800000065a0f7c23 */ /* 0x000fe2000801000f */
[----:B------:R-:W-:Y:S01]  /*4930*/  PLOP3.LUT P1, PT, PT, PT, UP0, 0x80, 0x0 ;  /* 0x000000000000781c */ /* 0x000fe20003f2f008 */
[--C-:B------:R-:W-:Y:S01]  /*4940*/  FFMA.FTZ R4, R4, c[0x0][0x23c], -R68.reuse ;  /* 0x00008f0004047a23 */ /* 0x100fe20000010844 */
[----:B------:R-:W5:Y:S01]  /*4950*/  LDL R95, [R1+0x58] ;  /* 0x00005800015f7983 */ /* 0x000f620000100800 */
[----:B------:R-:W-:Y:S02]  /*4960*/  FFMA.FTZ R5, R5, c[0x0][0x23c], -R68 ;  /* 0x00008f0005057a23 */ /* 0x000fe40000010844 */
[----:B------:R-:W-:Y:S02]  /*4970*/  FFMA.FTZ R18, R91, -UR6, R18 ;  /* 0x800000065b127c23 */ /* 0x000fe40008010012 */
[----:B------:R4:W-:Y:S01]  /*4980*/  MUFU.EX2 R85, R5 ;  /* 0x0000000500557308 */ /* 0x0009e20000000800 */
[----:B-1----:R-:W-:Y:S01]  /*4990*/  LOP3.LUT R77, R79, UR8, R93, 0x96, !PT ;  /* 0x000000084f4d7c12 */ /* 0x002fe2000f8e965d */
[----:B------:R-:W-:Y:S04]  /*49a0*/  IMAD.WIDE.U32 R78, R78, -0x2daee0ad, RZ ;  /* 0xd2511f534e4e7825 */ /* 0x000fe800078e00ff */
[----:B------:R-:W-:Y:S01]  /*49b0*/  @P1 FSEL R7, R7, -INF , !P6 ;  /* 0xff80000007071808 */ /* 0x000fe20007000000 */
[----:B------:R-:W-:Y:S01]  /*49c0*/  IMAD.WIDE.U32 R72, R77, -0x2daee0ad, RZ ;  /* 0xd2511f534d487825 */ /* 0x000fe200078e00ff */
[----:B------:R-:W-:Y:S02]  /*49d0*/  PLOP3.LUT P1, PT, PT, PT, UP0, 0x80, 0x0 ;  /* 0x000000000000781c */ /* 0x000fe40003f2f008 */
[----:B------:R-:W1:Y:S01]  /*49e0*/  I2F R77, R82 ;  /* 0x00000052004d7306 */ /* 0x000e620000201400 */
[C---:B----4-:R-:W-:Y:S02]  /*49f0*/  FFMA.FTZ R13, R92.reuse, -UR6, R13 ;  /* 0x800000065c0d7c23 */ /* 0x050fe4000801000d */
[----:B------:R-:W-:Y:S07]  /*4a00*/  FFMA.FTZ R19, R92, -UR6, R19 ;  /* 0x800000065c137c23 */ /* 0x000fee0008010013 */
[----:B------:R-:W4:Y:S01]  /*4a10*/  I2F R93, R81 ;  /* 0x00000051005d7306 */ /* 0x000f220000201400 */
[----:B------:R-:W-:Y:S02]  /*4a20*/  @P1 IADD3 R5, R94, 0x18, RZ ;  /* 0x000000185e051810 */ /* 0x000fe40007ffe0ff */
[----:B------:R-:W-:Y:S01]  /*4a30*/  PLOP3.LUT P1, PT, PT, PT, UP0, 0x80, 0x0 ;  /* 0x000000000000781c */ /* 0x000fe20003f2f008 */
[----:B-1----:R-:W-:Y:S11]  /*4a40*/  FFMA.FTZ R17, R77, -UR6, R17 ;  /* 0x800000064d117c23 */ /* 0x002ff60008010011 */
[----:B------:R-:W-:Y:S01]  /*4a50*/  @!UPT UIADD3 URZ, URZ, URZ, URZ ;  /* 0x0000003f3f3ff290 */ /* 0x000fe2000fffe03f */
[----:B------:R-:W-:Y:S02]  /*4a60*/  @P1 FSEL R9, R9, -INF , !P0 ;  /* 0xff80000009091808 */ /* 0x000fe40004000000 */
[----:B------:R-:W-:Y:S03]  /*4a70*/  PLOP3.LUT P1, PT, PT, PT, UP0, 0x80, 0x0 ;  /* 0x000000000000781c */ /* 0x000fe60003f2f008 */
[----:B------:R-:W-:Y:S02]  /*4a80*/  FFMA.FTZ R9, R9, c[0x0][0x23c], -R68 ;  /* 0x00008f0009097a23 */ /* 0x000fe40000010844 */
[----:B----4-:R-:W-:Y:S02]  /*4a90*/  FFMA.FTZ R16, R93, -UR6, R16 ;  /* 0x800000065d107c23 */ /* 0x010fe40008010010 */
[----:B------:R-:W-:Y:S06]  /*4aa0*/  MUFU.EX2 R82, R9 ;  /* 0x0000000900527308 */ /* 0x000fec0000000800 */
[----:B------:R-:W-:Y:S02]  /*4ab0*/  @P1 FSEL R10, R10, -INF , !P4 ;  /* 0xff8000000a0a1808 */ /* 0x000fe40006000000 */
[----:B------:R-:W-:Y:S11]  /*4ac0*/  PLOP3.LUT P1, PT, PT, PT, UP0, 0x80, 0x0 ;  /* 0x000000000000781c */ /* 0x000ff60003f2f008 */
[----:B------:R-:W-:Y:S02]  /*4ad0*/  @!UPT UIADD3 URZ, URZ, URZ, URZ ;  /* 0x0000003f3f3ff290 */ /* 0x000fe4000fffe03f */
[----:B------:R-:W-:Y:S02]  /*4ae0*/  @P1 FSEL R11, R11, -INF , !P0 ;  /* 0xff8000000b0b1808 */ /* 0x000fe40004000000 */
[----:B------:R-:W-:Y:S02]  /*4af0*/  PLOP3.LUT P0, PT, PT, PT, UP0, 0x80, 0x0 ;  /* 0x000000000000781c */ /* 0x000fe40003f0f008 */
[----:B------:R-:W-:Y:S11]  /*4b00*/  PLOP3.LUT P1, PT, PT, PT, UP0, 0x80, 0x0 ;  /* 0x000000000000781c */ /* 0x000ff60003f2f008 */
[----:B------:R-:W-:Y:S02]  /*4b10*/  @!UPT UIADD3 URZ, URZ, URZ, URZ ;  /* 0x0000003f3f3ff290 */ /* 0x000fe4000fffe03f */
[----:B------:R-:W-:Y:S02]  /*4b20*/  @P1 FSEL R14, R14, -INF , !P3 ;  /* 0xff8000000e0e1808 */ /* 0x000fe40005800000 */
[----:B------:R-:W-:Y:S01]  /*4b30*/  PLOP3.LUT P1, PT, PT, PT, UP0, 0x80, 0x0 ;  /* 0x000000000000781c */ /* 0x000fe20003f2f008 */
[----:B--2---:R1:W2:Y:S01]  /*4b40*/  MUFU.EX2 R87, R4 ;  /* 0x0000000400577308 */ /* 0x0042a20000000800 */
[----:B------:R-:W-:Y:S01]  /*4b50*/  LOP3.LUT R70, R73, UR11, R86, 0x96, !PT ;  /* 0x0000000b49467c12 */ /* 0x000fe2000f8e9656 */
[----:B------:R-:W-:Y:S04]  /*4b60*/  UIADD3 UR11, UR10, 0x76cf5d0a, URZ ;  /* 0x76cf5d0a0a0b7890 */ /* 0x000fe8000fffe03f */
[----:B------:R-:W-:Y:S02]  /*4b70*/  IMAD.WIDE.U32 R70, R70, -0x326172a9, RZ ;  /* 0xcd9e8d5746467825 */ /* 0x000fe400078e00ff */
[----:B------:R-:W-:Y:S01]  /*4b80*/  LOP3.LUT R72, R79, UR11, R72, 0x96, !PT ;  /* 0x0000000b4f487c12 */ /* 0x000fe2000f8e9648 */
[----:B------:R-:W-:Y:S02]  /*4b90*/  UIADD3 UR11, UR8, -0x255992d5, URZ ;  /* 0xdaa66d2b080b7890 */ /* 0x000fe4000fffe03f */
[----:B------:R-:W-:Y:S02]  /*4ba0*/  LOP3.LUT R74, R71, UR13, R96, 0x96, !PT ;  /* 0x0000000d474a7c12 */ /* 0x000fe4000f8e9660 */
[----:B------:R-:W4:Y:S01]  /*4bb0*/  LDL R96, [R1+0x60] ;  /* 0x0000600001607983 */ /* 0x000f220000100800 */
[----:B------:R-:W-:Y:S04]  /*4bc0*/  IMAD.WIDE.U32 R72, R72, -0x326172a9, RZ ;  /* 0xcd9e8d5748487825 */ /* 0x000fe800078e00ff */
[----:B------:R-:W-:Y:S01]  /*4bd0*/  IMAD.WIDE.U32 R74, R74, -0x2daee0ad, RZ ;  /* 0xd2511f534a4a7825 */ /* 0x000fe200078e00ff */
[----:B------:R-:W-:Y:S01]  /*4be0*/  LOP3.LUT R70, R73, UR11, R70, 0x96, !PT ;  /* 0x0000000b49467c12 */ /* 0x000fe2000f8e9646 */
[----:B------:R-:W-:Y:S01]  /*4bf0*/  UIADD3 UR11, UR10, -0x126145ec, URZ ;  /* 0xed9eba140a0b7890 */ /* 0x000fe2000fffe03f */
[----:B-1----:R-:W-:Y:S03]  /*4c00*/  @P5 IADD3 R4, R94, 0x11, RZ ;  /* 0x000000115e045810 */ /* 0x002fe60007ffe0ff */
[----:B------:R-:W-:Y:S01]  /*4c10*/  IMAD.WIDE.U32 R70, R70, -0x2daee0ad, RZ ;  /* 0xd2511f5346467825 */ /* 0x000fe200078e00ff */
[----:B------:R-:W-:Y:S02]  /*4c20*/  PLOP3.LUT P5, PT, PT, PT, UP0, 0x80, 0x0 ;  /* 0x000000000000781c */ /* 0x000fe40003faf008 */
[----:B------:R-:W-:Y:S02]  /*4c30*/  @P2 ISETP.GE.AND P2, PT, R4, UR7, PT ;  /* 0x0000000704002c0c */ /* 0x000fe4000bf46270 */
[----:B------:R-:W-:Y:S01]  /*4c40*/  LOP3.LUT R74, R71, UR11, R74, 0x96, !PT ;  /* 0x0000000b474a7c12 */ /* 0x000fe2000f8e964a */
[----:B------:R-:W-:Y:S10]  /*4c50*/  UIADD3 UR11, UR8, 0x78dde6e4, URZ ;  /* 0x78dde6e4080b7890 */ /* 0x000ff4000fffe03f */
[----:B------:R-:W-:Y:S02]  /*4c60*/  @P0 FSEL R13, R13, -INF , !P2 ;  /* 0xff8000000d0d0808 */ /* 0x000fe40005000000 */
[----:B------:R-:W-:Y:S03]  /*4c70*/  PLOP3.LUT P0, PT, PT, PT, UP0, 0x80, 0x0 ;  /* 0x000000000000781c */ /* 0x000fe60003f0f008 */
[----:B------:R-:W-:Y:S10]  /*4c80*/  FFMA.FTZ R13, R13, c[0x0][0x23c], -R68 ;  /* 0x00008f000d0d7a23 */ /* 0x000ff40000010844 */
[----:B------:R-:W-:Y:S02]  /*4c90*/  @P0 FSEL R15, R15, -INF , !P2 ;  /* 0xff8000000f0f0808 */ /* 0x000fe40005000000 */
[----:B------:R-:W-:Y:S02]  /*4ca0*/  PLOP3.LUT P2, PT, PT, PT, UP0, 0x80, 0x0 ;  /* 0x000000000000781c */ /* 0x000fe40003f4f008 */
[----:B------:R-:W-:Y:S01]  /*4cb0*/  PLOP3.LUT P0, PT, PT, PT, UP0, 0x80, 0x0 ;  /* 0x000000000000781c */ /* 0x000fe20003f0f008 */
[C---:B---3--:R-:W-:Y:S01]  /*4cc0*/  FMUL.FTZ R69, R80.reuse, 1.4426950216293334961 ;  /* 0x3fb8aa3b50457820 */ /* 0x048fe20000410000 */
[----:B------:R-:W-:Y:S04]  /*4cd0*/  FSETP.NEU.FTZ.AND P6, PT, R80, -INF , PT ;  /* 0xff8000005000780b */ /* 0x000fe80003fdd000 */
[----:B------:R-:W-:Y:S02]  /*4ce0*/  FSEL R4, R69, RZ, P6 ;  /* 0x000000ff45047208 */ /* 0x000fe40003000000 */
[----:B------:R-:W-:Y:S01]  /*4cf0*/  LOP3.LUT R69, R75, UR12, R78, 0x96, !PT ;  /* 0x0000000c4b457c12 */ /* 0x000fe2000f8e964e */
[----:B------:R-:W-:Y:S01]  /*4d00*/  UIADD3 UR12, UR8, 0x1715609d, URZ ;  /* 0x1715609d080c7890 */ /* 0x000fe2000fffe03f */
[----:B------:R-:W-:Y:S01]  /*4d10*/  @P5 IADD3 R75, R94, 0x19, RZ ;  /* 0x000000195e4b5810 */ /* 0x000fe20007ffe0ff */
[--C-:B------:R-:W-:Y:S01]  /*4d20*/  FFMA.FTZ R6, R6, c[0x0][0x23c], -R4.reuse ;  /* 0x00008f0006067a23 */ /* 0x100fe20000010804 */
[----:B------:R-:W3:Y:S01]  /*4d30*/  LDL R94, [R1+0x5c] ;  /* 0x00005c00015e7983 */ /* 0x000ee20000100800 */
[----:B------:R-:W-:Y:S01]  /*4d40*/  PLOP3.LUT P6, PT, PT, PT, UP0, 0x80, 0x0 ;  /* 0x000000000000781c */ /* 0x000fe20003fcf008 */
[--C-:B------:R-:W-:Y:S01]  /*4d50*/  FFMA.FTZ R7, R7, c[0x0][0x23c], -R4.reuse ;  /* 0x00008f0007077a23 */ /* 0x100fe20000010804 */
[----:B------:R-:W-:Y:S01]  /*4d60*/  MUFU.EX2 R86, R6 ;  /* 0x0000000600567308 */ /* 0x000fe20000000800 */
[----:B------:R-:W-:Y:S01]  /*4d70*/  PLOP3.LUT P5, PT, PT, PT, UP0, 0x80, 0x0 ;  /* 0x000000000000781c */ /* 0x000fe20003faf008 */
[--C-:B------:R-:W-:Y:S01]  /*4d80*/  FFMA.FTZ R10, R10, c[0x0][0x23c], -R4.reuse ;  /* 0x00008f000a0a7a23 */ /* 0x100fe20000010804 */
[----:B------:R-:W3:Y:S01]  /*4d90*/  LDL.LU.64 R90, [R1+0x30] ;  /* 0x00003000015a7983 */ /* 0x000ee20000300a00 */
[--C-:B------:R-:W-:Y:S02]  /*4da0*/  FFMA.FTZ R11, R11, c[0x0][0x23c], -R4.reuse ;  /* 0x00008f000b0b7a23 */ /* 0x100fe40000010804 */
[--C-:B------:R-:W-:Y:S02]  /*4db0*/  FFMA.FTZ R14, R14, c[0x0][0x23c], -R4.reuse ;  /* 0x00008f000e0e7a23 */ /* 0x100fe40000010804 */
[----:B------:R-:W-:Y:S02]  /*4dc0*/  FFMA.FTZ R15, R15, c[0x0][0x23c], -R4 ;  /* 0x00008f000f0f7a23 */ /* 0x000fe40000010804 */
[----:B------:R1:W-:Y:S01]  /*4dd0*/  MUFU.EX2 R84, R7 ;  /* 0x0000000700547308 */ /* 0x0003e20000000800 */
[----:B------:R-:W-:Y:S02]  /*4de0*/  @P6 FSEL R8, R8, -INF , !P4 ;  /* 0xff80000008086808 */ /* 0x000fe40006000000 */
[----:B------:R-:W-:Y:S02]  /*4df0*/  PLOP3.LUT P4, PT, PT, PT, UP0, 0x80, 0x0 ;  /* 0x000000000000781c */ /* 0x000fe40003f8f008 */
[----:B------:R-:W-:Y:S01]  /*4e00*/  PLOP3.LUT P6, PT, PT, PT, UP0, 0x80, 0x0 ;  /* 0x000000000000781c */ /* 0x000fe20003fcf008 */
[--C-:B------:R-:W-:Y:S01]  /*4e10*/  FFMA.FTZ R8, R8, c[0x0][0x23c], -R68.reuse ;  /* 0x00008f0008087a23 */ /* 0x100fe20000010844 */
[----:B------:R-:W-:Y:S03]  /*4e20*/  @P5 ISETP.GE.AND P5, PT, R5, UR7, PT ;  /* 0x0000000705005c0c */ /* 0x000fe6000bfa6270 */
[----:B------:R2:W-:Y:S06]  /*4e30*/  MUFU.EX2 R83, R8 ;  /* 0x0000000800537308 */ /* 0x0005ec0000000800 */
[----:B------:R-:W-:Y:S02]  /*4e40*/  @P4 FSEL R12, R12, -INF , !P3 ;  /* 0xff8000000c0c4808 */ /* 0x000fe40005800000 */
[----:B------:R-:W-:Y:S01]  /*4e50*/  @P6 ISETP.GE.AND P6, PT, R75, UR7, PT ;  /* 0x000000074b006c0c */ /* 0x000fe2000bfc6270 */
[----:B------:R-:W-:Y:S01]  /*4e60*/  IMAD.WIDE.U32 R74, R74, -0x326172a9, RZ ;  /* 0xcd9e8d574a4a7825 */ /* 0x000fe200078e00ff */
[----:B------:R-:W-:Y:S01]  /*4e70*/  MUFU.EX2 R78, R13 ;  /* 0x0000000d004e7308 */ /* 0x000fe20000000800 */
[----:B------:R-:W-:Y:S02]  /*4e80*/  @P1 FSEL R16, R16, -INF , !P5 ;  /* 0xff80000010101808 */ /* 0x000fe40006800000 */
[--C-:B------:R-:W-:Y:S01]  /*4e90*/  FFMA.FTZ R12, R12, c[0x0][0x23c], -R68.reuse ;  /* 0x00008f000c0c7a23 */ /* 0x100fe20000010844 */
[----:B------:R-:W-:Y:S01]  /*4ea0*/  PLOP3.LUT P1, PT, PT, PT, UP0, 0x80, 0x0 ;  /* 0x000000000000781c */ /* 0x000fe20003f2f008 */
[----:B-1----:R-:W-:Y:S01]  /*4eb0*/  IMAD.WIDE.U32 R6, R69, -0x326172a9, RZ ;  /* 0xcd9e8d5745067825 */ /* 0x002fe200078e00ff */
[----:B------:R-:W-:Y:S03]  /*4ec0*/  @P2 FSEL R18, R18, -INF , !P5 ;  /* 0xff80000012122808 */ /* 0x000fe60006800000 */
[----:B------:R-:W-:Y:S01]  /*4ed0*/  FFMA.FTZ R16, R16, c[0x0][0x23c], -R68 ;  /* 0x00008f0010107a23 */ /* 0x000fe20000010844 */
[----:B------:R1:W-:Y:S01]  /*4ee0*/  MUFU.EX2 R79, R12 ;  /* 0x0000000c004f7308 */ /* 0x0003e20000000800 */
[----:B------:R-:W-:Y:S01]  /*4ef0*/  LOP3.LUT R6, R75, UR12, R6, 0x96, !PT ;  /* 0x0000000c4b067c12 */ /* 0x000fe2000f8e9606 */
[----:B------:R-:W-:Y:S01]  /*4f00*/  UIADD3 UR12, UR10, 0x646e171e, URZ ;  /* 0x646e171e0a0c7890 */ /* 0x000fe2000fffe03f */
[----:B------:R-:W-:Y:S01]  /*4f10*/  @P0 FSEL R17, R17, -INF , !P6 ;  /* 0xff80000011110808 */ /* 0x000fe20007000000 */
[----:B------:R-:W-:Y:S01]  /*4f20*/  FFMA.FTZ R18, R18, c[0x0][0x23c], -R4 ;  /* 0x00008f0012127a23 */ /* 0x000fe20000010804 */
[----:B--2---:R-:W-:Y:S01]  /*4f30*/  LOP3.LUT R8, R7, UR11, R72, 0x96, !PT ;  /* 0x0000000b07087c12 */ /* 0x004fe2000f8e9648 */
[----:B------:R-:W-:Y:S01]  /*4f40*/  UIADD3 UR11, UR10, -0x56f99767, URZ ;  /* 0xa90668990a0b7890 */ /* 0x000fe2000fffe03f */
[----:B------:R-:W-:Y:S01]  /*4f50*/  IMAD.WIDE.U32 R6, R6, -0x2daee0ad, RZ ;  /* 0xd2511f5306067825 */ /* 0x000fe200078e00ff */
[----:B------:R-:W-:Y:S02]  /*4f60*/  @P1 FSEL R19, R19, -INF , !P6 ;  /* 0xff80000013131808 */ /* 0x000fe40007000000 */
[----:B------:R2:W-:Y:S01]  /*4f70*/  MUFU.EX2 R81, R10 ;  /* 0x0000000a00517308 */ /* 0x0005e20000000800 */
[----:B------:R-:W-:Y:S01]  /*4f80*/  IMAD.WIDE.U32 R8, R8, -0x2daee0ad, RZ ;  /* 0xd2511f5308087825 */ /* 0x000fe200078e00ff */
[C---:B------:R-:W-:Y:S02]  /*4f90*/  LOP3.LUT R71, R6.reuse, 0xffff, RZ, 0xc0, !PT ;  /* 0x0000ffff06477812 */ /* 0x040fe400078ec0ff */
[----:B------:R-:W-:Y:S01]  /*4fa0*/  SHF.R.U32.HI R69, RZ, 0x10, R6 ;  /* 0x00000010ff457819 */ /* 0x000fe20000011606 */
[----:B------:R-:W-:Y:S01]  /*4fb0*/  FFMA.FTZ R4, R19, c[0x0][0x23c], -R4 ;  /* 0x00008f0013047a23 */ /* 0x000fe20000010804 */
[----:B------:R-:W-:Y:S01]  /*4fc0*/  LOP3.LUT R70, R9, UR11, R70, 0x96, !PT ;  /* 0x0000000b09467c12 */ /* 0x000fe2000f8e9646 */
[----:B------:R-:W-:Y:S01]  /*4fd0*/  ULDC.U8 UR11, c[0x0][0x2d8] ;  /* 0x0000b600000b7ab9 */ /* 0x000fe20000000000 */
[----:B------:R-:W-:Y:S01]  /*4fe0*/  LOP3.LUT R8, R7, UR12, R8, 0x96, !PT ;  /* 0x0000000c07087c12 */ /* 0x000fe2000f8e9608 */
[----:B------:R-:W-:Y:S01]  /*4ff0*/  UIADD3 UR12, UR8, -0x4ab325aa, URZ ;  /* 0xb54cda56080c7890 */ /* 0x000fe2000fffe03f */
[----:B------:R5:W-:Y:S01]  /*5000*/  MUFU.EX2 R80, R11 ;  /* 0x0000000b00507308 */ /* 0x000be20000000800 */
[----:B------:R-:W-:Y:S01]  /*5010*/  LOP3.LUT R5, R6, 0xff, RZ, 0xc0, !PT ;  /* 0x000000ff06057812 */ /* 0x000fe200078ec0ff */
[----:B------:R-:W-:Y:S01]  /*5020*/  FFMA.FTZ R68, R17, c[0x0][0x23c], -R68 ;  /* 0x00008f0011447a23 */ /* 0x000fe20000010844 */
[----:B------:R-:W-:Y:S01]  /*5030*/  SHF.R.U32.HI R9, RZ, 0x18, R6 ;  /* 0x00000018ff097819 */ /* 0x000fe20000011606 */
[----:B------:R-:W-:Y:S01]  /*5040*/  IMAD.WIDE.U32 R6, R70, -0x326172a9, RZ ;  /* 0xcd9e8d5746067825 */ /* 0x000fe200078e00ff */
[----:B------:R-:W-:Y:S02]  /*5050*/  ISETP.LE.U32.AND P4, PT, R5, UR11, PT ;  /* 0x0000000b05007c0c */ /* 0x000fe4000bf83070 */
[----:B------:R-:W-:Y:S02]  /*5060*/  ISETP.LE.U32.AND P3, PT, R9, UR11, PT ;  /* 0x0000000b09007c0c */ /* 0x000fe4000bf63070 */
[----:B------:R-:W-:Y:S01]  /*5070*/  LOP3.LUT R5, R7, UR12, R74, 0x96, !PT ;  /* 0x0000000c07057c12 */ /* 0x000fe2000f8e964a */
[----:B------:R-:W5:Y:S01]  /*5080*/  MUFU.EX2 R72, R4 ;  /* 0x0000000400487308 */ /* 0x000f620000000800 */
[--C-:B-1----:R-:W-:Y:S02]  /*5090*/  SHF.R.U32.HI R12, RZ, 0x10, R6.reuse ;  /* 0x00000010ff0c7819 */ /* 0x102fe40000011606 */
[----:B------:R-:W-:Y:S02]  /*50a0*/  LOP3.LUT R9, R5, 0xff, RZ, 0xc0, !PT ;  /* 0x000000ff05097812 */ /* 0x000fe400078ec0ff */
[C---:B--2---:R-:W-:Y:S02]  /*50b0*/  LOP3.LUT R10, R6.reuse, 0xffff, RZ, 0xc0, !PT ;  /* 0x0000ffff060a7812 */ /* 0x044fe400078ec0ff */
[----:B------:R-:W-:Y:S02]  /*50c0*/  SHF.R.U32.HI R13, RZ, 0x18, R6 ;  /* 0x00000018ff0d7819 */ /* 0x000fe40000011606 */
[----:B------:R-:W-:Y:S01]  /*50d0*/  ISETP.LE.U32.AND P5, PT, R9, UR11, PT ;  /* 0x0000000b09007c0c */ /* 0x000fe2000bfa3070 */
[----:B------:R-:W-:Y:S01]  /*50e0*/  MUFU.EX2 R77, R14 ;  /* 0x0000000e004d7308 */ /* 0x000fe20000000800 */
[--C-:B------:R-:W-:Y:S02]  /*50f0*/  SHF.R.U32.HI R7, RZ, 0x10, R5.reuse ;  /* 0x00000010ff077819 */ /* 0x100fe40000011605 */
[----:B-----5:R-:W-:Y:S02]  /*5100*/  LOP3.LUT R11, R6, 0xff, RZ, 0xc0, !PT ;  /* 0x000000ff060b7812 */ /* 0x020fe400078ec0ff */
[----:B------:R-:W-:Y:S02]  /*5110*/  LOP3.LUT R6, R5, 0xffff, RZ, 0xc0, !PT ;  /* 0x0000ffff05067812 */ /* 0x000fe400078ec0ff */
[----:B------:R-:W-:Y:S02]  /*5120*/  LOP3.LUT R7, R7, 0xff, RZ, 0xc0, !PT ;  /* 0x000000ff07077812 */ /* 0x000fe400078ec0ff */
[----:B------:R-:W-:Y:S01]  /*5130*/  SHF.R.U32.HI R6, RZ, 0x8, R6 ;  /* 0x00000008ff067819 */ /* 0x000fe20000011606 */
[----:B------:R-:W-:Y:S01]  /*5140*/  MUFU.EX2 R76, R15 ;  /* 0x0000000f004c7308 */ /* 0x000fe20000000800 */
[----:B------:R-:W-:Y:S01]  /*5150*/  SHF.R.U32.HI R5, RZ, 0x18, R5 ;  /* 0x00000018ff057819 */ /* 0x000fe20000011605 */
[----:B------:R-:W-:Y:S01]  /*5160*/  @!P5 FADD.FTZ R87, -R87, -RZ ;  /* 0x800000ff5757d221 */ /* 0x000fe20000010100 */
[----:B------:R-:W-:Y:S01]  /*5170*/  LOP3.LUT R6, R6, 0xffff, RZ, 0xc0, !PT ;  /* 0x0000ffff06067812 */ /* 0x000fe200078ec0ff */
[----:B------:R-:W-:Y:S01]  /*5180*/  @!P3 FADD.FTZ R72, -R72, -RZ ;  /* 0x800000ff4848b221 */ /* 0x000fe20000010100 */
[----:B------:R-:W-:Y:S02]  /*5190*/  ISETP.LE.U32.AND P5, PT, R11, UR11, PT ;  /* 0x0000000b0b007c0c */ /* 0x000fe4000bfa3070 */
[----:B------:R-:W-:Y:S02]  /*51a0*/  ISETP.LE.U32.AND P0, PT, R6, UR11, PT ;  /* 0x0000000b06007c0c */ /* 0x000fe4000bf03070 */
[----:B------:R-:W-:Y:S01]  /*51b0*/  ISETP.LE.U32.AND P2, PT, R7, UR11, PT ;  /* 0x0000000b07007c0c */ /* 0x000fe2000bf43070 */
[----:B------:R-:W1:Y:S01]  /*51c0*/  MUFU.EX2 R75, R16 ;  /* 0x00000010004b7308 */ /* 0x000e620000000800 */
[----:B------:R-:W-:Y:S02]  /*51d0*/  ISETP.LE.U32.AND P6, PT, R5, UR11, PT ;  /* 0x0000000b05007c0c */ /* 0x000fe4000bfc3070 */
[----:B------:R-:W-:Y:S02]  /*51e0*/  SHF.R.U32.HI R5, RZ, 0x8, R10 ;  /* 0x00000008ff057819 */ /* 0x000fe4000001160a */
[----:B------:R-:W-:Y:S02]  /*51f0*/  LOP3.LUT R6, R8, 0xff, RZ, 0xc0, !PT ;  /* 0x000000ff08067812 */ /* 0x000fe400078ec0ff */
[----:B------:R-:W-:Y:S01]  /*5200*/  LOP3.LUT R5, R5, 0xffff, RZ, 0xc0, !PT ;  /* 0x0000ffff05057812 */ /* 0x000fe200078ec0ff */
[----:B------:R-:W-:Y:S01]  /*5210*/  @!P5 FADD.FTZ R83, -R83, -RZ ;  /* 0x800000ff5353d221 */ /* 0x000fe20000010100 */
[----:B------:R-:W-:Y:S01]  /*5220*/  ISETP.LE.U32.AND P1, PT, R6, UR11, PT ;  /* 0x0000000b06007c0c */ /* 0x000fe2000bf23070 */
[----:B------:R-:W-:Y:S01]  /*5230*/  @!P0 FADD.FTZ R85, -R85, -RZ ;  /* 0x800000ff55558221 */ /* 0x000fe20000010100 */
[----:B------:R-:W-:Y:S01]  /*5240*/  ISETP.LE.U32.AND P0, PT, R5, UR11, PT ;  /* 0x0000000b05007c0c */ /* 0x000fe2000bf03070 */
[----:B------:R-:W-:Y:S01]  /*5250*/  @!P2 FADD.FTZ R86, -R86, -RZ ;  /* 0x800000ff5656a221 */ /* 0x000fe20000010100 */
[--C-:B------:R-:W-:Y:S01]  /*5260*/  SHF.R.U32.HI R6, RZ, 0x18, R8.reuse ;  /* 0x00000018ff067819 */ /* 0x100fe20000011608 */
[----:B------:R-:W-:Y:S01]  /*5270*/  @!P6 FADD.FTZ R84, -R84, -RZ ;  /* 0x800000ff5454e221 */ /* 0x000fe20000010100 */
[----:B------:R-:W-:Y:S01]  /*5280*/  LOP3.LUT R5, R12, 0xff, RZ, 0xc0, !PT ;  /* 0x000000ff0c057812 */ /* 0x000fe200078ec0ff */
[----:B------:R-:W-:Y:S01]  /*5290*/  MUFU.EX2 R73, R68 ;  /* 0x0000004400497308 */ /* 0x000fe20000000800 */
[----:B------:R-:W-:Y:S02]  /*52a0*/  ISETP.LE.U32.AND P5, PT, R13, UR11, PT ;  /* 0x0000000b0d007c0c */ /* 0x000fe4000bfa3070 */
[----:B------:R-:W-:Y:S02]  /*52b0*/  ISETP.LE.U32.AND P2, PT, R6, UR11, PT ;  /* 0x0000000b06007c0c */ /* 0x000fe4000bf43070 */
[----:B------:R-:W-:Y:S01]  /*52c0*/  SHF.R.U32.HI R6, RZ, 0x10, R8 ;  /* 0x00000010ff067819 */ /* 0x000fe20000011608 */
[----:B------:R-:W-:Y:S01]  /*52d0*/  @!P1 FADD.FTZ R79, -R79, -RZ ;  /* 0x800000ff4f4f9221 */ /* 0x000fe20000010100 */
[----:B------:R-:W-:Y:S01]  /*52e0*/  ISETP.LE.U32.AND P6, PT, R5, UR11, PT ;  /* 0x0000000b05007c0c */ /* 0x000fe2000bfc3070 */
[----:B------:R-:W-:Y:S01]  /*52f0*/  @!P0 FADD.FTZ R82, -R82, -RZ ;  /* 0x800000ff52528221 */ /* 0x000fe20000010100 */
[----:B------:R-:W-:Y:S01]  /*5300*/  LOP3.LUT R8, R8, 0xffff, RZ, 0xc0, !PT ;  /* 0x0000ffff08087812 */ /* 0x000fe200078ec0ff */
[----:B------:R-:W2:Y:S01]  /*5310*/  MUFU.EX2 R74, R18 ;  /* 0x00000012004a7308 */ /* 0x000ea20000000800 */
[----:B------:R-:W-:Y:S01]  /*5320*/  LOP3.LUT R6, R6, 0xff, RZ, 0xc0, !PT ;  /* 0x000000ff06067812 */ /* 0x000fe200078ec0ff */
[----:B-1----:R-:W-:Y:S01]  /*5330*/  @!P4 FADD.FTZ R75, -R75, -RZ ;  /* 0x800000ff4b4bc221 */ /* 0x002fe20000010100 */
[----:B------:R-:W-:Y:S01]  /*5340*/  SHF.R.U32.HI R5, RZ, 0x8, R8 ;  /* 0x00000008ff057819 */ /* 0x000fe20000011608 */
[----:B------:R-:W-:Y:S01]  /*5350*/  @!P5 FADD.FTZ R80, -R80, -RZ ;  /* 0x800000ff5050d221 */ /* 0x000fe20000010100 */
[----:B------:R-:W-:Y:S01]  /*5360*/  ISETP.LE.U32.AND P0, PT, R6, UR11, PT ;  /* 0x0000000b06007c0c */ /* 0x000fe2000bf03070 */
[----:B------:R-:W-:Y:S01]  /*5370*/  @!P2 FADD.FTZ R76, -R76, -RZ ;  /* 0x800000ff4c4ca221 */ /* 0x000fe20000010100 */
[----:B------:R-:W-:Y:S02]  /*5380*/  LOP3.LUT R6, R69, 0xff, RZ, 0xc0, !PT ;  /* 0x000000ff45067812 */ /* 0x000fe400078ec0ff */
[----:B------:R-:W-:Y:S01]  /*5390*/  SHF.R.U32.HI R4, RZ, 0x8, R71 ;  /* 0x00000008ff047819 */ /* 0x000fe20000011647 */
[----:B------:R-:W-:Y:S01]  /*53a0*/  @!P6 FADD.FTZ R81, -R81, -RZ ;  /* 0x800000ff5151e221 */ /* 0x000fe20000010100 */
[----:B------:R-:W-:Y:S02]  /*53b0*/  LOP3.LUT R5, R5, 0xffff, RZ, 0xc0, !PT ;  /* 0x0000ffff05057812 */ /* 0x000fe400078ec0ff */
[----:B------:R-:W-:Y:S02]  /*53c0*/  ISETP.LE.U32.AND P5, PT, R6, UR11, PT ;  /* 0x0000000b06007c0c */ /* 0x000fe4000bfa3070 */
[----:B------:R-:W-:Y:S02]  /*53d0*/  F2FP.RELU.PACK_AB R6, R85, R87 ;  /* 0x000000575506723e */ /* 0x000fe400000008ff */
[----:B------:R-:W-:Y:S01]  /*53e0*/  ISETP.LE.U32.AND P6, PT, R5, UR11, PT ;  /* 0x0000000b05007c0c */ /* 0x000fe2000bfc3070 */
[----:B------:R-:W-:Y:S01]  /*53f0*/  @!P0 FADD.FTZ R77, -R77, -RZ ;  /* 0x800000ff4d4d8221 */ /* 0x000fe20000010100 */
[----:B------:R-:W-:Y:S01]  /*5400*/  F2FP.RELU.PACK_AB R5, R84, R86 ;  /* 0x000000565405723e */ /* 0x000fe200000008ff */
[----:B------:R1:W-:Y:S01]  /*5410*/  STS [R97+0x14000], R6 ;  /* 0x0140000661007388 */ /* 0x0003e20000000800 */
[----:B------:R-:W-:Y:S02]  /*5420*/  LOP3.LUT R4, R4, 0xffff, RZ, 0xc0, !PT ;  /* 0x0000ffff04047812 */ /* 0x000fe400078ec0ff */
[----:B------:R-:W-:Y:S01]  /*5430*/  F2FP.RELU.PACK_AB R8, R80, R81 ;  /* 0x000000515008723e */ /* 0x000fe200000008ff */
[----:B------:R5:W-:Y:S01]  /*5440*/  STS [R97+0x14400], R5 ;  /* 0x0144000561007388 */ /* 0x000be20000000800 */
[----:B------:R-:W-:Y:S01]  /*5450*/  ISETP.LE.U32.AND P1, PT, R4, UR11, PT ;  /* 0x0000000b04007c0c */ /* 0x000fe2000bf23070 */
[----:B--2---:R-:W-:Y:S01]  /*5460*/  @!P5 FADD.FTZ R74, -R74, -RZ ;  /* 0x800000ff4a4ad221 */ /* 0x004fe20000010100 */
[----:B------:R-:W-:Y:S02]  /*5470*/  F2FP.RELU.PACK_AB R4, R82, R83 ;  /* 0x000000535204723e */ /* 0x000fe400000008ff */
[----:B------:R-:W-:Y:S01]  /*5480*/  FSETP.GE.FTZ.AND P2, PT, R87, RZ, PT ;  /* 0x000000ff5700720b */ /* 0x000fe20003f56000 */
[----:B------:R-:W-:Y:S01]  /*5490*/  @!P6 FADD.FTZ R78, -R78, -RZ ;  /* 0x800000ff4e4ee221 */ /* 0x000fe20000010100 */
[----:B------:R-:W-:Y:S04]  /*54a0*/  FSETP.GE.FTZ.AND P3, PT, R79, RZ, PT ;  /* 0x000000ff4f00720b */ /* 0x000fe80003f76000 */
[----:B------:R-:W-:Y:S03]  /*54b0*/  F2FP.RELU.PACK_AB R7, R78, R79 ;  /* 0x0000004f4e07723e */ /* 0x000fe600000008ff */
[----:B------:R-:W-:Y:S01]  /*54c0*/  @!P1 FADD.FTZ R73, -R73, -RZ ;  /* 0x800000ff49499221 */ /* 0x000fe20000010100 */
[----:B------:R-:W-:Y:S02]  /*54d0*/  FSETP.GE.FTZ.AND P1, PT, R85, RZ, PT ;  /* 0x000000ff5500720b */ /* 0x000fe40003f36000 */
[----:B-1----:R-:W-:Y:S02]  /*54e0*/  F2FP.RELU.PACK_AB R6, R76, R77 ;  /* 0x0000004d4c06723e */ /* 0x002fe400000008ff */
[----:B-----5:R-:W-:Y:S01]  /*54f0*/  F2FP.RELU.PACK_AB R5, R73, R75 ;  /* 0x0000004b4905723e */ /* 0x020fe200000008ff */
[----:B----4-:R1:W-:Y:S04]  /*5500*/  STS [R96+0x14000], R4 ;  /* 0x0140000460007388 */ /* 0x0103e80000000800 */
[----:B------:R-:W-:Y:S04]  /*5510*/  STS [R96+0x14400], R8 ;  /* 0x0144000860007388 */ /* 0x000fe80000000800 */
[----:B------:R-:W-:Y:S04]  /*5520*/  STS [R95+0x14000], R7 ;  /* 0x014000075f007388 */ /* 0x000fe80000000800 */
[----:B------:R-:W-:Y:S01]  /*5530*/  STS [R95+0x14400], R6 ;  /* 0x014400065f007388 */ /* 0x000fe20000000800 */
[----:B-1----:R-:W-:Y:S03]  /*5540*/  F2FP.RELU.PACK_AB R4, R72, R74 ;  /* 0x0000004a4804723e */ /* 0x002fe600000008ff */
        /* <DEDUP_REMOVED lines=83> */
[----:B------:R-:W-:Y:S01]  /*5a80*/  FADD.FTZ R5, -R69, R16 ;  /* 0x0000001045057221 */ /* 0x000fe20000010100 */
[----:B------:R-:W-:Y:S01]  /*5a90*/  F2FP.PACK_AB R4, R85, R8 ;  /* 0x000000085504723e */ /* 0x000fe200000000ff */
[----:B------:R-:W-:Y:S01]  /*5aa0*/  FADD.FTZ R13, -R69, R13 ;  /* 0x0000000d450d7221 */ /* 0x000fe20000010100 */
[-C--:B------:R-:W-:Y:S01]  /*5ab0*/  FSEL R9, R9, R69.reuse, P1 ;  /* 0x0000004509097208 */ /* 0x080fe20000800000 */
[C---:B---3--:R-:W-:Y:S01]  /*5ac0*/  FADD.FTZ R6, -R68.reuse, R6 ;  /* 0x0000000644067221 */ /* 0x048fe20000010100 */
        /* <DEDUP_REMOVED lines=23> */
[-C--:B------:R-:W-:Y:S02]  /*5c40*/  FSEL R6, R6, R68.reuse, P2 ;  /* 0x0000004406067208 */ /* 0x080fe40001000000 */
[----:B------:R-:W-:Y:S02]  /*5c50*/  F2FP.PACK_AB R7, R69, R75 ;  /* 0x0000004b4507723e */ /* 0x000fe400000000ff */
[-C--:B------:R-:W-:Y:S01]  /*5c60*/  FSEL R5, R4, R68.reuse, P0 ;  /* 0x0000004404057208 */ /* 0x080fe20000000000 */
[C---:B------:R-:W-:Y:S01]  /*5c70*/  FADD.FTZ R4, -R68.reuse, R10 ;  /* 0x0000000a44047221 */ /* 0x040fe20000010100 */
[C---:B------:R-:W-:Y:S01]  /*5c80*/  FSETP.GE.FTZ.AND P0, PT, R81.reuse, RZ, PT ;  /* 0x000000ff5100720b */ /* 0x040fe20003f16000 */
        /* <DEDUP_REMOVED lines=36> */
[----:B------:R-:W4:Y:S08]  /*5ed0*/  LDSM.16.MT88.4 R68, [R0+0xa000] ;  /* 0x00a000000044783b */ /* 0x000f300000004200 */
        /* <DEDUP_REMOVED lines=8> */
[----:B------:R-:W5:Y:S01]  /*5f60*/  LDSM.16.MT88.4 R8, [R0+0x8800] ;  /* 0x008800000008783b */ /* 0x000f620000004200 */
[-C--:B---3--:R-:W-:Y:S08]  /*5f70*/  HMMA.16816.F32 R36, R4, R16.reuse, R36 ;  /* 0x000000100424723c */ /* 0x088ff00000001824 */
[C---:B------:R-:W-:Y:S08]  /*5f80*/  HMMA.16816.F32 R40, R12.reuse, R16, R40 ;  /* 0x000000100c28723c */ /* 0x040ff00000001828 */
[-C--:B------:R-:W-:Y:S08]  /*5f90*/  HMMA.16816.F32 R44, R12, R18.reuse, R44 ;  /* 0x000000120c2c723c */ /* 0x080ff0000000182c */
[C---:B------:R-:W-:Y:S01]  /*5fa0*/  HMMA.16816.F32 R48, R4.reuse, R18, R48 ;  /* 0x000000120430723c */ /* 0x040fe20000001830 */
[----:B------:R-:W3:Y:S07]  /*5fb0*/  LDSM.16.MT88.4 R16, [R0+0xa800] ;  /* 0x00a800000010783b */ /* 0x000eee0000004200 */
[-C--:B----4-:R-:W-:Y:S08]  /*5fc0*/  HMMA.16816.F32 R52, R4, R68.reuse, R52 ;  /* 0x000000440434723c */ /* 0x090ff00000001834 */
[C---:B------:R-:W-:Y:S08]  /*5fd0*/  HMMA.16816.F32 R56, R12.reuse, R68, R56 ;  /* 0x000000440c38723c */ /* 0x040ff00000001838 */
[-C--:B------:R-:W-:Y:S01]  /*5fe0*/  HMMA.16816.F32 R60, R12, R70.reuse, R60 ;  /* 0x000000460c3c723c */ /* 0x080fe2000000183c */
[----:B------:R-:W-:Y:S07]  /*5ff0*/  LDSM.16.MT88.4 R12, [R0+0x7000] ;  /* 0x00700000000c783b */ /* 0x000fee0000004200 */
[----:B------:R-:W-:Y:S01]  /*6000*/  HMMA.16816.F32 R64, R4, R70, R64 ;  /* 0x000000460440723c */ /* 0x000fe20000001840 */
[----:B------:R-:W4:Y:S07]  /*6010*/  LDSM.16.MT88.4 R4, [R3+0x15000] ;  /* 0x015000000304783b */ /* 0x000f2e0000004200 */
[-C--:B-1----:R-:W-:Y:S01]  /*6020*/  HMMA.16816.F32 R20, R72, R76.reuse, R20 ;  /* 0x0000004c4814723c */ /* 0x082fe20000001814 */
[----:B------:R-:W1:Y:S07]  /*6030*/  LDSM.16.MT88.4 R68, [R2+0x15000] ;  /* 0x015000000244783b */ /* 0x000e6e0000004200 */
[C---:B--2---:R-:W-:Y:S08]  /*6040*/  HMMA.16816.F32 R24, R80.reuse, R76, R24 ;  /* 0x0000004c5018723c */ /* 0x044ff00000001818 */
[-C--:B------:R-:W-:Y:S08]  /*6050*/  HMMA.16816.F32 R28, R80, R78.reuse, R28 ;  /* 0x0000004e501c723c */ /* 0x080ff0000000181c */
[C---:B------:R-:W-:Y:S01]  /*6060*/  HMMA.16816.F32 R32, R72.reuse, R78, R32 ;  /* 0x0000004e4820723c */ /* 0x040fe20000001820 */
[----:B------:R-:W-:Y:S07]  /*6070*/  LDSM.16.MT88.4 R76, [R0+0x9800] ;  /* 0x00980000004c783b */ /* 0x000fee0000004200 */
[-C--:B-----5:R-:W-:Y:S08]  /*6080*/  HMMA.16816.F32 R36, R72, R8.reuse, R36 ;  /* 0x000000084824723c */ /* 0x0a0ff00000001824 */
        /* <DEDUP_REMOVED lines=10> */
[-C--:B----4-:R-:W-:Y:S01]  /*6130*/  HMMA.16816.F32 R20, R4, R12.reuse, R20 ;  /* 0x0000000c0414723c */ /* 0x090fe20000001814 */
        /* <DEDUP_REMOVED lines=14> */
[C---:B------:R-:W-:Y:S01]  /*6220*/  LEA R5, P1, R88.reuse, R90, 0x2 ;  /* 0x0000005a58057211 */ /* 0x040fe200078210ff */
        /* <DEDUP_REMOVED lines=72> */
.L_x_784:
        /* <DEDUP_REMOVED lines=417> */
.L_x_785:
        /* <DEDUP_REMOVED lines=220> */
.L_x_787:
        /* <DEDUP_REMOVED lines=19> */
.L_x_788:
        /* <DEDUP_REMOVED lines=55> */
.L_x_790:
[----:B------:R-:W-:Y:S05]  /*9320*/  BSYNC B0 ;  /* 0x0000000000007941 */ /* 0x000fea0003800000 */
.L_x_789:
        /* <DEDUP_REMOVED lines=19> */
.L_x_792:
[----:B------:R-:W-:Y:S05]  /*9460*/  BSYNC B0 ;  /* 0x0000000000007941 */ /* 0x000fea0003800000 */
.L_x_791:
        /* <DEDUP_REMOVED lines=29> */
.L_x_794:
[----:B------:R-:W-:Y:S05]  /*9640*/  BSYNC B0 ;  /* 0x0000000000007941 */ /* 0x000fea0003800000 */
.L_x_793:
        /* <DEDUP_REMOVED lines=18> */
.L_x_767:
        /* <DEDUP_REMOVED lines=20> */
.L_x_796:
        /* <DEDUP_REMOVED lines=18> */
.L_x_797:
        /* <DEDUP_REMOVED lines=43> */
.L_x_799:
[----:B-1----:R-:W-:Y:S05]  /*9c80*/  BSYNC B0 ;  /* 0x0000000000007941 */ /* 0x002fea0003800000 */
.L_x_798:
        /* <DEDUP_REMOVED lines=19> */
.L_x_801:
[----:B------:R-:W-:Y:S05]  /*9dc0*/  BSYNC B0 ;  /* 0x0000000000007941 */ /* 0x000fea0003800000 */
.L_x_800:
        /* <DEDUP_REMOVED lines=29> */
.L_x_803:
[----:B------:R-:W-:Y:S05]  /*9fa0*/  BSYNC B0 ;  /* 0x0000000000007941 */ /* 0x000fea0003800000 */
.L_x_802:
        /* <DEDUP_REMOVED lines=16> */
.L_x_795:
[----:B------:R-:W-:Y:S05]  /*a0b0*/  BSYNC B1 ;  /* 0x0000000000017941 */ /* 0x000fea0003800000 */
.L_x_762:
        /* <DEDUP_REMOVED lines=11> */
.L_x_804:
[----:B------:R-:W-:Y:S05]  /*a170*/  EXIT ;  /* 0x000000000000794d */ /* 0x000fea0003800000 */
.L_x_806:
        /* <DEDUP_REMOVED lines=16> */
.L_x_1597:


//--------------------- .text._ZN5flash44flash_bwd_dq_dk_dv_loop_seqk_parallel_kernelI23Flash_bwd_kernel_traitsILi192ELi64ELi64ELi8ELi4ELi2ELi2ELb1ELb1EN7cutlass6half_tE19Flash_kernel_traitsILi192ELi64ELi64ELi8ES3_EELb0ELb0ELb0ELb1ELb0ELb0ELb1EEEvNS_16Flash_bwd_paramsE --------------------------
	.section	.text._ZN5flash44flash_bwd_dq_dk_dv_loop_seqk_parallel_kernelI23Flash_bwd_kernel_traitsILi192ELi64ELi64ELi8ELi4ELi2ELi2ELb1ELb1EN7cutlass6half_tE19Flash_kernel_traitsILi192ELi64ELi64ELi8ES3_EELb0ELb0ELb0ELb1ELb0ELb0ELb1EEEvNS_16Flash_bwd_paramsE,"ax",@progbits
	.sectioninfo	@"SHI_REGISTERS=255"
	.align	128
        .global         _ZN5flash44flash_bwd_dq_dk_dv_loop_seqk_parallel_kernelI23Flash_bwd_kernel_traitsILi192ELi64ELi64ELi8ELi4ELi2ELi2ELb1ELb1EN7cutlass6half_tE19Flash_kernel_traitsILi192ELi64ELi64ELi8ES3_EELb0ELb0ELb0ELb1ELb0ELb0ELb1EEEvNS_16Flash_bwd_paramsE
        .type           _ZN5flash44flash_bwd_dq_dk_dv_loop_seqk_parallel_kernelI23Flash_bwd_kernel_traitsILi192ELi64ELi64ELi8ELi4ELi2ELi2ELb1ELb1EN7cutlass6half_tE19Flash_kernel_traitsILi192ELi64ELi64ELi8ES3_EELb0ELb0ELb0ELb1ELb0ELb0ELb1EEEvNS_16Flash_bwd_paramsE,@function
        .size           _ZN5flash44flash_bwd_dq_dk_dv_loop_seqk_parallel_kernelI23Flash_bwd_kernel_traitsILi192ELi64ELi64ELi8ELi4ELi2ELi2ELb1ELb1EN7cutlass6half_tE19Flash_kernel_traitsILi192ELi64ELi64ELi8ES3_EELb0ELb0ELb0ELb1ELb0ELb0ELb1EEEvNS_16Flash_bwd_paramsE,(.L_x_1598 - _ZN5flash44flash_bwd_dq_dk_dv_loop_seqk_parallel_kernelI23Flash_bwd_kernel_traitsILi192ELi64ELi64ELi8ELi4ELi2ELi2ELb1ELb1EN7cutlass6half_tE19Flash_kernel_traitsILi192ELi64ELi64ELi8ES3_EELb0ELb0ELb0ELb1ELb0ELb0ELb1EEEvNS_16Flash_bwd_paramsE)
        .other          _ZN5flash44flash_bwd_dq_dk_dv_loop_seqk_parallel_kernelI23Flash_bwd_kernel_traitsILi192ELi64ELi64ELi8ELi4ELi2ELi2ELb1ELb1EN7cutlass6half_tE19Flash_kernel_traitsILi192ELi64ELi64ELi8ES3_EELb0ELb0ELb0ELb1ELb0ELb0ELb1EEEvNS_16Flash_bwd_paramsE,@"STO_CUDA_ENTRY STV_DEFAULT"
_ZN5flash44flash_bwd_dq_dk_dv_loop_seqk_parallel_kernelI23Flash_bwd_kernel_traitsILi192ELi64ELi64ELi8ELi4ELi2ELi2ELb1ELb1EN7cutlass6half_tE19Flash_kernel_traitsILi192ELi64ELi64ELi8ES3_EELb0ELb0ELb0ELb1ELb0ELb0ELb1EEEvNS_16Flash_bwd_paramsE:
.text._ZN5flash44flash_bwd_dq_dk_dv_loop_seqk_parallel_kernelI23Flash_bwd_kernel_traitsILi192ELi64ELi64ELi8ELi4ELi2ELi2ELb1ELb1EN7cutlass6half_tE19Flash_kernel_traitsILi192ELi64ELi64ELi8ES3_EELb0ELb0ELb0ELb1ELb0ELb0ELb1EEEvNS_16Flash_bwd_paramsE:
        /* <DEDUP_REMOVED lines=33> */
[CC--:B------:R-:W-:Y:S01]  /*0210*/  LEA.HI R2, R6.reuse, R5.reuse, RZ, 0x4 ;  /* 0x0000000506027211 */ /* 0x0c0fe200078f20ff */
[----:B---3--:R-:W-:Y:S01]  /*0220*/  UIMAD UR46, UR35, UR45, URZ ;  /* 0x0000002d232e72a4 */ /* 0x008fe2000f8e023f */
[CC--:B------:R-:W-:Y:S01]  /*0230*/  LEA.HI R16, R6.reuse, R5.reuse, RZ, 0x7 ;  /* 0x0000000506107211 */ /* 0x0c0fe200078f38ff */
[----:B------:R-:W-:Y:S01]  /*0240*/  UIMAD UR45, UR45, UR12, URZ ;  /* 0x0000000c2d2d72a4 */ /* 0x000fe2000f8e023f */
[CC--:B------:R-:W-:Y:S01]  /*0250*/  LEA.HI R17, R6.reuse, R5.reuse, RZ, 0x6 ;  /* 0x0000000506117211 */ /* 0x0c0fe200078f30ff */
[----:B------:R-:W-:Y:S01]  /*0260*/  UIMAD UR54, UR8, UR6, UR54 ;  /* 0x00000006083672a4 */ /* 0x000fe2000f8e0236 */
[----:B------:R-:W-:Y:S01]  /*0270*/  LEA.HI R6, R6, R5, RZ, 0x2 ;  /* 0x0000000506067211 */ /* 0x000fe200078f10ff */
[----:B------:R-:W-:Y:S01]  /*0280*/  UIMAD UR51, UR7, UR31, URZ ;  /* 0x0000001f073372a4 */ /* 0x000fe2000f8e023f */
[----:B------:R-:W-:Y:S01]  /*0290*/  LOP3.LUT R4, R3, 0xffffffe0, RZ, 0xc0, !PT ;  /* 0xffffffe003047812 */ /* 0x000fe200078ec0ff */
[----:B------:R-:W-:Y:S01]  /*02a0*/  UIMAD UR6, UR31, UR11, UR35 ;  /* 0x0000000b1f0672a4 */ /* 0x000fe2000f8e0223 */
[----:B------:R-:W-:Y:S01]  /*02b0*/  LOP3.LUT R8, R11, 0xfffffff8, RZ, 0xc0, !PT ;  /* 0xfffffff80b087812 */ /* 0x000fe200078ec0ff */
[----:B------:R-:W-:Y:S01]  /*02c0*/  @!UP2 UIMAD UR7, UR31, UR13, UR35 ;  /* 0x0000000d1f07a2a4 */ /* 0x000fe2000f8e0223 */
        /* <DEDUP_REMOVED lines=13> */
[----:B------:R-:W-:Y:S01]  /*03a0*/  ULDC UR48, c[0x0][0x214] ;  /* 0x0000850000307ab9 */ /* 0x000fe20000000800 */
[----:B------:R-:W-:Y:S01]  /*03b0*/  LEA.HI R4, R2, R5, RZ, 0x1 ;  /* 0x0000000502047211 */ /* 0x000fe200078f08ff */
[----:B------:R-:W-:Y:S01]  /*03c0*/  STL [R1+0x50], R20 ;  /* 0x0000501401007387 */ /* 0x000fe20000100800 */
        /* <DEDUP_REMOVED lines=16> */
[----:B------:R-:W-:Y:S01]  /*04d0*/  LEA.HI R13, R4, R9, RZ, 0x3 ;  /* 0x00000009040d7211 */ /* 0x000fe200078f18ff */
[----:B------:R-:W-:Y:S01]  /*04e0*/  ULDC.64 UR4, c[0x0][0x118] ;  /* 0x0000460000047ab9 */ /* 0x000fe20000000a00 */
[----:B------:R-:W-:Y:S01]  /*04f0*/  LOP3.LUT R0, R0, 0xfffffff8, RZ, 0xc0, !PT ;  /* 0xfffffff800007812 */ /* 0x000fe200078ec0ff */
[----:B------:R-:W-:Y:S01]  /*0500*/  ULOP3.LUT UR55, UR35, UR55, URZ, 0x3c, !UPT ;  /* 0x0000003723377292 */ /* 0x000fe2000f8e3c3f */
[C---:B------:R-:W-:Y:S01]  /*0510*/  LOP3.LUT P4, RZ, R8.reuse, 0x4, RZ, 0xc0, !PT ;  /* 0x0000000408ff7812 */ /* 0x040fe2000788c0ff */
[----:B------:R-:W-:Y:S01]  /*0520*/  USHF.R.S32.HI UR56, URZ, 0x1f, UR35 ;  /* 0x0000001f3f387899 */ /* 0x000fe20008011423 */
[----:B------:R-:W-:Y:S01]  /*0530*/  LOP3.LUT P3, RZ, R8, 0x2, RZ, 0xc0, !PT ;  /* 0x0000000208ff7812 */ /* 0x000fe2000786c0ff */
[----:B------:R-:W-:Y:S01]  /*0540*/  IMAD.IADD R6, R3, 0x1, -R0 ;  /* 0x0000000103067824 */ /* 0x000fe200078e0a00 */
[----:B------:R-:W-:Y:S01]  /*0550*/  LOP3.LUT R0, R2, 0x1c0, RZ, 0xc0, !PT ;  /* 0x000001c002007812 */ /* 0x000fe200078ec0ff */
[----:B------:R-:W-:Y:S01]  /*0560*/  UISETP.NE.AND UP3, UPT, UR10, URZ, UPT ;  /* 0x0000003f0a00728c */ /* 0x000fe2000bf65270 */
[----:B------:R-:W-:Y:S01]  /*0570*/  SHF.R.S32.HI R3, RZ, 0x1f, R10 ;  /* 0x0000001fff037819 */ /* 0x000fe2000001140a */
[----:B------:R-:W-:Y:S01]  /*0580*/  USHF.R.S32.HI UR60, URZ, 0x1f, UR31 ;  /* 0x0000001f3f3c7899 */ /* 0x000fe2000801141f */
[----:B------:R-:W-:Y:S01]  /*0590*/  LOP3.LUT R2, R0, 0x38, R20, 0xf8, !PT ;  /* 0x0000003800027812 */ /* 0x000fe200078ef814 */
[----:B------:R-:W-:Y:S01]  /*05a0*/  USHF.R.S32.HI UR59, URZ, 0x1f, UR35 ;  /* 0x0000001f3f3b7899 */ /* 0x000fe20008011423 */
[----:B------:R-:W-:Y:S01]  /*05b0*/  SHF.R.U32.HI R0, RZ, 0x3, R0 ;  /* 0x00000003ff007819 */ /* 0x000fe20000011600 */
[----:B------:R-:W-:Y:S01]  /*05c0*/  USHF.R.S32.HI UR58, URZ, 0x1f, UR31 ;  /* 0x0000001f3f3a7899 */ /* 0x000fe2000801141f */
[----:B------:R-:W-:Y:S01]  /*05d0*/  LEA.HI R18, R3, R10, RZ, 0x2 ;  /* 0x0000000a03127211 */ /* 0x000fe200078f10ff */
[----:B------:R-:W-:Y:S01]  /*05e0*/  USHF.R.S32.HI UR57, URZ, 0x1f, UR35 ;  /* 0x0000001f3f397899 */ /* 0x000fe20008011423 */
[----:B------:R-:W-:Y:S01]  /*05f0*/  LOP3.LUT R10, R2, R0, RZ, 0x3c, !PT ;  /* 0x00000000020a7212 */ /* 0x000fe200078e3cff */
[----:B------:R-:W-:Y:S01]  /*0600*/  IMAD.SHL.U32 R0, R8, 0x40, RZ ;  /* 0x0000004008007824 */ /* 0x000fe200078e00ff */
[----:B------:R-:W-:Y:S01]  /*0610*/  LOP3.LUT R2, R13, 0xfffffff8, RZ, 0xc0, !PT ;  /* 0xfffffff80d027812 */ /* 0x000fe200078ec0ff */
[----:B------:R-:W-:Y:S01]  /*0620*/  UIMAD.WIDE.U32 UR40, UR36, UR42, URZ ;  /* 0x0000002a242872a5 */ /* 0x000fe2000f8e003f */
[----:B------:R-:W-:Y:S01]  /*0630*/  SHF.R.S32.HI R8, RZ, 0x7, R16 ;  /* 0x00000007ff087819 */ /* 0x000fe20000011410 */
[----:B------:R-:W-:Y:S01]  /*0640*/  UIMAD UR50, UR37, UR42, URZ ;  /* 0x0000002a253272a4 */ /* 0x000fe2000f8e023f */
[----:B------:R-:W-:Y:S01]  /*0650*/  LOP3.LUT R0, R0, 0x1c0, RZ, 0xc0, !PT ;  /* 0x000001c000007812 */ /* 0x000fe200078ec0ff */
[----:B------:R-:W-:Y:S01]  /*0660*/  IMAD.IADD R9, R9, 0x1, -R2 ;  /* 0x0000000109097824 */ /* 0x000fe200078e0a02 */
[----:B------:R-:W-:Y:S01]  /*0670*/  LOP3.LUT R3, R6, 0x1, RZ, 0xc0, !PT ;  /* 0x0000000106037812 */ /* 0x000fe200078ec0ff */
[----:B------:R-:W-:Y:S01]  /*0680*/  IMAD.SHL.U32 R2, R14, 0x10, RZ ;  /* 0x000000100e027824 */ /* 0x000fe200078e00ff */
[C-C-:B------:R-:W-:Y:S01]  /*0690*/  LOP3.LUT R5, R0.reuse, 0x8, R11.reuse, 0xf8, !PT ;  /* 0x0000000800057812 */ /* 0x140fe200078ef80b */
[----:B------:R-:W-:Y:S01]  /*06a0*/  USHF.R.S32.HI UR52, URZ, 0x1f, UR46 ;  /* 0x0000001f3f347899 */ /* 0x000fe2000801142e */
[----:B------:R-:W-:Y:S01]  /*06b0*/  SHF.R.U32.HI R4, RZ, 0x3, R0 ;  /* 0x00000003ff047819 */ /* 0x000fe20000011600 */
[----:B------:R-:W-:Y:S01]  /*06c0*/  UIMAD UR49, UR6, UR49, URZ ;  /* 0x00000031063172a4 */ /* 0x000fe2000f8e023f */
[----:B------:R-:W-:Y:S01]  /*06d0*/  LOP3.LUT R7, R0, 0x10, R2, 0xf8, !PT ;  /* 0x0000001000077812 */ /* 0x000fe200078ef802 */
[----:B------:R-:W-:Y:S01]  /*06e0*/  IMAD.SHL.U32 R2, R12, 0x200, RZ ;  /* 0x000002000c027824 */ /* 0x000fe200078e00ff */
[----:B------:R-:W-:Y:S01]  /*06f0*/  ISETP.NE.U32.AND P0, PT, R3, 0x1, PT ;  /* 0x000000010300780c */ /* 0x000fe20003f05070 */
[----:B------:R-:W-:Y:S01]  /*0700*/  @!UP2 UIMAD UR48, UR7, UR48, URZ ;  /* 0x000000300730a2a4 */ /* 0x000fe2000f8e023f */
[----:B------:R-:W-:Y:S01]  /*0710*/  LOP3.LUT R0, R5, R4, RZ, 0x3c, !PT ;  /* 0x0000000405007212 */ /* 0x000fe200078e3cff */
[----:B------:R-:W-:Y:S01]  /*0720*/  IMAD R3, R8, 0x800, R2 ;  /* 0x0000080008037824 */ /* 0x000fe200078e0202 */
[----:B------:R-:W-:Y:S01]  /*0730*/  LOP3.LUT R7, R7, 0x8, R11, 0xf8, !PT ;  /* 0x0000000807077812 */ /* 0x000fe200078ef80b */
[----:B------:R-:W-:Y:S01]  /*0740*/  IMAD.U32 R5, RZ, RZ, UR14 ;  /* 0x0000000eff057e24 */ /* 0x000fe2000f8e00ff */
[C---:B------:R-:W-:Y:S01]  /*0750*/  R2P PR, R6.reuse, 0x6 ;  /* 0x0000000606007804 */ /* 0x040fe20000000000 */
[----:B------:R-:W-:Y:S01]  /*0760*/  IMAD.IADD R0, R3, 0x1, R0 ;  /* 0x0000000103007824 */ /* 0x000fe200078e0200 */
[----:B------:R-:W-:Y:S01]  /*0770*/  SHF.R.S32.HI R3, RZ, 0x6, R17 ;  /* 0x00000006ff037819 */ /* 0x000fe20000011411 */
[----:B------:R-:W-:Y:S01]  /*0780*/  IMAD.SHL.U32 R5, R6, 0x40, RZ ;  /* 0x0000004006057824 */ /* 0x000fe200078e00ff */
[----:B------:R-:W-:Y:S01]  /*0790*/  LOP3.LUT R4, R2, R7, R4, 0xf6, !PT ;  /* 0x0000000702047212 */ /* 0x000fe200078ef604 */
[----:B------:R-:W-:Y:S01]  /*07a0*/  IMAD.SHL.U32 R6, R12, 0x20, RZ ;  /* 0x000000200c067824 */ /* 0x000fe200078e00ff */
[----:B------:R-:W-:Y:S01]  /*07b0*/  LOP3.LUT P6, RZ, R9, 0x4, RZ, 0xc0, !PT ;  /* 0x0000000409ff7812 */ /* 0x000fe200078cc0ff */
[----:B------:R-:W-:Y:S01]  /*07c0*/  IMAD R17, R3, 0x200, R10 ;  /* 0x0000020003117824 */ /* 0x000fe200078e020a */
[----:B------:R-:W-:Y:S01]  /*07d0*/  LOP3.LUT R2, R5, 0x1c0, RZ, 0xc0, !PT ;  /* 0x000001c005027812 */ /* 0x000fe200078ec0ff */
[----:B------:R-:W-:Y:S01]  /*07e0*/  IMAD.SHL.U32 R3, R3, 0x8, RZ ;  /* 0x0000000803037824 */ /* 0x000fe200078e00ff */
[----:B------:R-:W-:Y:S01]  /*07f0*/  LOP3.LUT P5, RZ, R9, 0x2, RZ, 0xc0, !PT ;  /* 0x0000000209ff7812 */ /* 0x000fe200078ac0ff */
[----:B------:R-:W-:Y:S01]  /*0800*/  IMAD.SHL.U32 R7, R8, 0x20, RZ ;  /* 0x0000002008077824 */ /* 0x000fe200078e00ff */
[----:B------:R-:W-:Y:S01]  /*0810*/  SHF.R.U32.HI R5, RZ, 0x3, R2 ;  /* 0x00000003ff057819 */ /* 0x000fe20000011602 */
[----:B------:R-:W-:Y:S01]  /*0820*/  IMAD.SHL.U32 R0, R0, 0x2, RZ ;  /* 0x0000000200007824 */ /* 0x000fe200078e00ff */
[----:B------:R-:W-:Y:S01]  /*0830*/  LOP3.LUT R3, R3, 0x18, RZ, 0xc0, !PT ;  /* 0x0000001803037812 */ /* 0x000fe200078ec0ff */
[----:B------:R-:W-:-:S03]  /*0840*/  USHF.R.S32.HI UR47, URZ, 0x1f, UR44 ;  /* 0x0000001f3f2f7899 */ /* 0x000fc6000801142c */
        /* <DEDUP_REMOVED lines=46> */
[----:B-----5:R-:W-:-:S03]  /*0b30*/  IMAD.SHL.U32 R0, R16, 0x2, RZ ;  /* 0x0000000210007824 */ /* 0x020fc600078e00ff */
        /* <DEDUP_REMOVED lines=14> */
[----:B-----5:R-:W-:-:S04]  /*0c20*/  IMAD.SHL.U32 R11, R7, 0x2, RZ ;  /* 0x00000002070b7824 */ /* 0x020fc800078e00ff */
        /* <DEDUP_REMOVED lines=17> */
.L_x_851:
        /* <DEDUP_REMOVED lines=53> */
.L_x_807:
        /* <DEDUP_REMOVED lines=58> */
.L_x_809:
        /* <DEDUP_REMOVED lines=18> */
.L_x_810:
        /* <DEDUP_REMOVED lines=71> */
.L_x_811:
[----:B------:R-:W-:Y:S02]  /*19c0*/  UMOV UR12, UR49 ;  /* 0x00000031000c7c82 */ /* 0x000fe40008000000 */
.L_x_812:
        /* <DEDUP_REMOVED lines=39> */
[----:B------:R-:W-:Y:S01]  /*1c40*/  IMAD.U32 R6, RZ, RZ, UR17 ;  /* 0x00000011ff067e24 */ /* 0x000fe2000f8e00ff */
[----:B------:R-:W-:Y:S02]  /*1c50*/  LEA.HI R8, R24, R23, RZ, 0x5 ;  /* 0x0000001718087211 */ /* 0x000fe400078f28ff */
[----:B------:R-:W-:Y:S01]  /*1c60*/  IADD3.X R11, R7, UR34, R5, P1, !PT ;  /* 0x00000022070b7c10 */ /* 0x000fe20008ffe405 */
[----:B------:R-:W-:Y:S01]  /*1c70*/  IMAD.U32 R7, RZ, RZ, UR35 ;  /* 0x00000023ff077e24 */ /* 0x000fe2000f8e00ff */
[----:B------:R-:W-:-:S03]  /*1c80*/  IADD3.X R5, R27, UR22, RZ, P0, !PT ;  /* 0x000000161b057c10 */ /* 0x000fc600087fe4ff */
[----:B------:R-:W-:-:S04]  /*1c90*/  IMAD.WIDE.U32 R16, R16, c[0x0][0x1a8], R10 ;  /* 0x00006a0010107a25 */ /* 0x000fc800078e000a */
[----:B------:R-:W-:Y:S01]  /*1ca0*/  IMAD.WIDE.U32 R4, R6, c[0x0][0x370], R4 ;  /* 0x0000dc0006047a25 */ /* 0x000fe200078e0004 */
[----:B------:R-:W-:Y:S02]  /*1cb0*/  LOP3.LUT R6, R8, 0xffffffe0, RZ, 0xc0, !PT ;  /* 0xffffffe008067812 */ /* 0x000fe400078ec0ff */
[----:B------:R-:W-:Y:S02]  /*1cc0*/  SHF.R.S32.HI R8, RZ, 0x5, R8 ;  /* 0x00000005ff087819 */ /* 0x000fe40000011408 */
[----:B------:R-:W-:Y:S01]  /*1cd0*/  IADD3 R5, R5, UR6, RZ ;  /* 0x0000000605057c10 */ /* 0x000fe2000fffe0ff */
[----:B------:R-:W-:Y:S01]  /*1ce0*/  IMAD.IADD R6, R23, 0x1, -R6 ;  /* 0x0000000117067824 */ /* 0x000fe200078e0a06 */
[----:B------:R-:W-:Y:S02]  /*1cf0*/  IADD3 R20, R17, UR11, RZ ;  /* 0x0000000b11147c10 */ /* 0x000fe4000fffe0ff */
[----:B------:R-:W-:Y:S01]  /*1d00*/  LEA R12, P2, R16, c[0x0][0x160], 0x1 ;  /* 0x00005800100c7a11 */ /* 0x000fe200078408ff */
[----:B------:R-:W-:-:S03]  /*1d10*/  IMAD.WIDE.U32 R4, R7, c[0x0][0x378], R4 ;  /* 0x0000de0007047a25 */ /* 0x000fc600078e0004 */
[----:B------:R-:W-:Y:S01]  /*1d20*/  LEA.HI.X R13, R16, c[0x0][0x164], R20, 0x1, P2 ;  /* 0x00005900100d7a11 */ /* 0x000fe200010f0c14 */
        /* <DEDUP_REMOVED lines=87> */
.L_x_815:
[----:B------:R-:W-:Y:S05]  /*22a0*/  BSYNC B0 ;  /* 0x0000000000007941 */ /* 0x000fea0003800000 */
.L_x_814:
        /* <DEDUP_REMOVED lines=42> */
.L_x_817:
[----:B------:R-:W-:Y:S05]  /*2550*/  BSYNC B0 ;  /* 0x0000000000007941 */ /* 0x000fea0003800000 */
.L_x_816:
        /* <DEDUP_REMOVED lines=29> */
.L_x_819:
[----:B------:R-:W-:Y:S05]  /*2730*/  BSYNC B0 ;  /* 0x0000000000007941 */ /* 0x000fea0003800000 */
.L_x_818:
        /* <DEDUP_REMOVED lines=40> */
.L_x_821:
[----:B------:R-:W-:Y:S05]  /*29c0*/  BSYNC B0 ;  /* 0x0000000000007941 */ /* 0x000fea0003800000 */
.L_x_820:
        /* <DEDUP_REMOVED lines=26> */
.L_x_823:
[----:B------:R-:W-:Y:S05]  /*2b70*/  BSYNC B0 ;  /* 0x0000000000007941 */ /* 0x000fea0003800000 */
.L_x_822:
        /* <DEDUP_REMOVED lines=38> */
.L_x_825:
[----:B------:R-:W-:Y:S05]  /*2de0*/  BSYNC B0 ;  /* 0x0000000000007941 */ /* 0x000fea0003800000 */
.L_x_824:
        /* <DEDUP_REMOVED lines=67> */
.L_x_827:
[----:B------:R-:W-:Y:S05]  /*3220*/  BSYNC B0 ;  /* 0x0000000000007941 */ /* 0x000fea0003800000 */
.L_x_826:
        /* <DEDUP_REMOVED lines=39> */
.L_x_829:
[----:B------:R-:W-:Y:S05]  /*34a0*/  BSYNC B0 ;  /* 0x0000000000007941 */ /* 0x000fea0003800000 */
.L_x_828:
        /* <DEDUP_REMOVED lines=95> */
[----:B----4-:R-:W-:Y:S01]  /*3aa0*/  CS2R R24, SRZ ;  /* 0x0000000000187805 */ /* 0x010fe2000001ff00 */
[----:B------:R-:W4:Y:S01]  /*3ab0*/  LDSM.16.M88.4 R240, [R240+0x16800] ;  /* 0x01680000f0f0783b */ /* 0x000f220000000200 */
[----:B------:R-:W-:Y:S01]  /*3ac0*/  CS2R R22, SRZ ;  /* 0x0000000000167805 */ /* 0x000fe2000001ff00 */
[----:B------:R-:W-:Y:S01]  /*3ad0*/  CS2R R20, SRZ ;  /* 0x0000000000147805 */ /* 0x000fe2000001ff00 */
[----:B------:R-:W-:Y:S01]  /*3ae0*/  UMOV UR6, URZ ;  /* 0x0000003f00067c82 */ /* 0x000fe20008000000 */
[----:B------:R1:W-:Y:S01]  /*3af0*/  STL [R1+0x84], R4 ;  /* 0x0000840401007387 */ /* 0x0003e20000100800 */
[----:B------:R-:W-:-:S03]  /*3b00*/  UIADD3 UR15, UR23, 0x40, URZ ;  /* 0x00000040170f7890 */ /* 0x000fc6000fffe03f */
        /* <DEDUP_REMOVED lines=15> */
.L_x_832:
[----:B------:R-:W2:Y:S01]  /*3c00*/  LDL R99, [R1] ;  /* 0x0000000001637983 */ /* 0x000ea20000100800 */
[----:B------:R-:W-:Y:S03]  /*3c10*/  UISETP.GE.AND UP0, UPT, UR15, UR7, UPT ;  /* 0x000000070f00728c */ /* 0x000fe6000bf06270 */
[----:B------:R-:W3:Y:S03]  /*3c20*/  LDL R98, [R1+0x4] ;  /* 0x0000040001627983 */ /* 0x000ee60000100800 */
[----:B------:R-:W-:Y:S01]  /*3c30*/  PLOP3.LUT P5, PT, PT, PT, UP0, 0x80, 0x0 ;  /* 0x000000000000781c */ /* 0x000fe20003faf008 */
[----:B------:R-:W4:Y:S01]  /*3c40*/  LDL R97, [R1+0x84] ;  /* 0x0000840001617983 */ /* 0x000f220000100800 */
[----:B------:R-:W-:Y:S02]  /*3c50*/  PLOP3.LUT P4, PT, PT, PT, UP0, 0x80, 0x0 ;  /* 0x000000000000781c */ /* 0x000fe40003f8f008 */
[----:B------:R-:W-:Y:S01]  /*3c60*/  PLOP3.LUT P3, PT, PT, PT, UP0, 0x80, 0x0 ;  /* 0x000000000000781c */ /* 0x000fe20003f6f008 */
[----:B------:R-:W3:Y:S01]  /*3c70*/  LDL R96, [R1+0x10] ;  /* 0x0000100001607983 */ /* 0x000ee20000100800 */
[----:B------:R-:W-:Y:S03]  /*3c80*/  PLOP3.LUT P6, PT, PT, PT, UP0, 0x80, 0x0 ;  /* 0x000000000000781c */ /* 0x000fe60003fcf008 */
[----:B-1----:R1:W-:Y:S04]  /*3c90*/  STL [R1+0xa8], R107 ;  /* 0x0000a86b01007387 */ /* 0x0023e80000100800 */
        /* <DEDUP_REMOVED lines=8> */
[----:B------:R-:W-:Y:S04]  /*3d20*/  STL [R1+0x98], R103 ;  /* 0x0000986701007387 */ /* 0x000fe80000100800 */
[----:B------:R-:W-:Y:S04]  /*3d30*/  STL [R1+0x94], R102 ;  /* 0x0000946601007387 */ /* 0x000fe80000100800 */
[----:B------:R1:W-:Y:S04]  /*3d40*/  STL [R1+0x90], R101 ;  /* 0x0000906501007387 */ /* 0x0003e80000100800 */
[----:B------:R1:W-:Y:S04]  /*3d50*/  STL [R1+0x8c], R100 ;  /* 0x00008c6401007387 */ /* 0x0003e80000100800 */
[----:B-1----:R-:W4:Y:S04]  /*3d60*/  LDL R101, [R1+0x3c] ;  /* 0x00003c0001657983 */ /* 0x002f280000100800 */
[----:B------:R-:W4:Y:S01]  /*3d70*/  LDL R100, [R1+0x60] ;  /* 0x0000600001647983 */ /* 0x000f220000100800 */
[----:B------:R-:W-:Y:S04]  /*3d80*/  DEPBAR.LE SB0, 0x0 ;  /* 0x000080000000791a */ /* 0x000fe80000000000 */
[----:B------:R-:W-:Y:S08]  /*3d90*/  BAR.SYNC.DEFER_BLOCKING 0x0 ;  /* 0x0000000000007b1d */ /* 0x000ff00000010000 */
[----:B------:R-:W-:Y:S08]  /*3da0*/  LDSM.16.M88.4 R88, [R252+0xc000] ;  /* 0x00c00000fc58783b */ /* 0x000ff00000000200 */
[----:B--2---:R-:W-:Y:S08]  /*3db0*/  LDSM.16.M88.4 R8, [R99+0xc000] ;  /* 0x00c000006308783b */ /* 0x004ff00000000200 */
[----:B------:R-:W-:Y:S08]  /*3dc0*/  LDSM.16.M88.4 R68, [R99+0xc800] ;  /* 0x00c800006344783b */ /* 0x000ff00000000200 */
[----:B---3--:R-:W-:Y:S08]  /*3dd0*/  LDSM.16.M88.4 R76, [R98+0xc000] ;  /* 0x00c00000624c783b */ /* 0x008ff00000000200 */
[----:B------:R-:W-:Y:S08]  /*3de0*/  LDSM.16.M88.4 R80, [R98+0xc800] ;  /* 0x00c800006250783b */ /* 0x000ff00000000200 */
[----:B------:R-:W-:Y:S08]  /*3df0*/  LDSM.16.M88.4 R92, [R96+0xc000] ;  /* 0x00c00000605c783b */ /* 0x000ff00000000200 */
[----:B----4-:R-:W1:Y:S08]  /*3e00*/  LDSM.16.M88.4 R16, [R107] ;  /* 0x000000006b10783b */ /* 0x010e700000000200 */
        /* <DEDUP_REMOVED lines=9> */
[----:B------:R-:W2:Y:S07]  /*3ea0*/  LDSM.16.M88.4 R76, [R104] ;  /* 0x00000000684c783b */ /* 0x000eae0000000200 */
[C---:B------:R-:W-:Y:S08]  /*3eb0*/  HMMA.16816.F32 R12, R72.reuse, R80, R12 ;  /* 0x00000050480c723c */ /* 0x040ff0000000180c */
[----:B------:R-:W-:Y:S01]  /*3ec0*/  HMMA.16816.F32 R16, R72, R82, R16 ;  /* 0x000000524810723c */ /* 0x000fe20000001810 */
[----:B------:R-:W4:Y:S07]  /*3ed0*/  LDSM.16.M88.4 R72, [R96+0xc800] ;  /* 0x00c800006048783b */ /* 0x000f2e0000000200 */
[C---:B-1----:R-:W-:Y:S01]  /*3ee0*/  HMMA.16816.F32 R4, R84.reuse, R88, R4 ;  /* 0x000000585404723c */ /* 0x042fe20000001804 */
[----:B------:R-:W-:Y:S07]  /*3ef0*/  LDSM.16.M88.4 R80, [R107+0x2000] ;  /* 0x002000006b50783b */ /* 0x000fee0000000200 */
[C---:B------:R-:W-:Y:S01]  /*3f00*/  HMMA.16816.F32 R8, R84.reuse, R90, R8 ;  /* 0x0000005a5408723c */ /* 0x040fe20000001808 */
[----:B------:R-:W1:Y:S07]  /*3f10*/  LDSM.16.M88.4 R88, [R99+0xe000] ;  /* 0x00e000006358783b */ /* 0x000e6e0000000200 */
[C---:B---3--:R-:W-:Y:S08]  /*3f20*/  HMMA.16816.F32 R12, R84.reuse, R68, R12 ;  /* 0x00000044540c723c */ /* 0x048ff0000000180c */
[----:B------:R-:W-:Y:S01]  /*3f30*/  HMMA.16816.F32 R16, R84, R70, R16 ;  /* 0x000000465410723c */ /* 0x000fe20000001810 */
[----:B------:R-:W3:Y:S07]  /*3f40*/  LDSM.16.M88.4 R68, [R99+0xe800] ;  /* 0x00e800006344783b */ /* 0x000eee0000000200 */
[C---:B--2---:R-:W-:Y:S01]  /*3f50*/  HMMA.16816.F32 R4, R76.reuse, R92, R4 ;  /* 0x0000005c4c04723c */ /* 0x044fe20000001804 */
[----:B------:R-:W-:Y:S07]  /*3f60*/  LDSM.16.M88.4 R84, [R106+0x2000] ;  /* 0x002000006a54783b */ /* 0x000fee0000000200 */
[C---:B------:R-:W-:Y:S01]  /*3f70*/  HMMA.16816.F32 R8, R76.reuse, R94, R8 ;  /* 0x0000005e4c08723c */ /* 0x040fe20000001808 */
[----:B------:R-:W2:Y:S07]  /*3f80*/  LDSM.16.M88.4 R92, [R98+0xe000] ;  /* 0x00e00000625c783b */ /* 0x000eae0000000200 */
[C---:B----4-:R-:W-:Y:S08]  /*3f90*/  HMMA.16816.F32 R12, R76.reuse, R72, R12 ;  /* 0x000000484c0c723c */ /* 0x050ff0000000180c */
        /* <DEDUP_REMOVED lines=26> */
[----:B------:R-:W4:Y:S07]  /*4140*/  LDSM.16.M88.4 R92, [R98+0x10000] ;  /* 0x01000000625c783b */ /* 0x000f2e0000000200 */
[C---:B----4-:R-:W-:Y:S08]  /*4150*/  HMMA.16816.F32 R12, R80.reuse, R72, R12 ;  /* 0x00000048500c723c */ /* 0x050ff0000000180c */
[----:B------:R-:W-:Y:S01]  /*4160*/  HMMA.16816.F32 R16, R80, R74, R16 ;  /* 0x0000004a5010723c */ /* 0x000fe20000001810 */
[----:B------:R4:W4:Y:S07]  /*4170*/  LDSM.16.M88.4 R72, [R98+0x10800] ;  /* 0x010800006248783b */ /* 0x00092e0000000200 */
[C---:B-1----:R-:W-:Y:S01]  /*4180*/  HMMA.16816.F32 R4, R84.reuse, R88, R4 ;  /* 0x000000585404723c */ /* 0x042fe20000001804 */
[----:B------:R-:W-:Y:S06]  /*4190*/  LDSM.16.M88.4 R80, [R252+0x10000] ;  /* 0x01000000fc50783b */ /* 0x000fec0000000200 */
[----:B------:R-:W-:Y:S01]  /*41a0*/  MOV R88, UR8 ;  /* 0x0000000800587c02 */ /* 0x000fe20008000f00 */
[C---:B------:R-:W-:Y:S04]  /*41b0*/  HMMA.16816.F32 R8, R84.reuse, R90, R8 ;  /* 0x0000005a5408723c */ /* 0x040fe80000001808 */
[----:B------:R-:W-:Y:S02]  /*41c0*/  LEA R88, R88, R97, 0x6 ;  /* 0x0000006158587211 */ /* 0x000fe400078e30ff */
[----:B------:R-:W2:Y:S02]  /*41d0*/  LDL R97, [R1+0x68] ;  /* 0x0000680001617983 */ /* 0x000ea40000100800 */
[C---:B---3--:R-:W-:Y:S02]  /*41e0*/  HMMA.16816.F32 R12, R84.reuse, R68, R12 ;  /* 0x00000044540c723c */ /* 0x048fe4000000180c */
[----:B----4-:R-:W3:Y:S02]  /*41f0*/  LDL R98, [R1+0x64] ;  /* 0x0000640001627983 */ /* 0x010ee40000100800 */
[C---:B------:R-:W-:Y:S02]  /*4200*/  IADD3 R89, R88.reuse, -0x1, RZ ;  /* 0xffffffff58597810 */ /* 0x040fe40007ffe0ff */
[C---:B------:R-:W-:Y:S02]  /*4210*/  IADD3 R91, R88.reuse, 0x7, RZ ;  /* 0x00000007585b7810 */ /* 0x040fe40007ffe0ff */
[----:B------:R-:W-:Y:S01]  /*4220*/  HMMA.16816.F32 R16, R84, R70, R16 ;  /* 0x000000465410723c */ /* 0x000fe20000001810 */
[----:B------:R-:W1:Y:S02]  /*4230*/  LDSM.16.M88.4 R68, [R105+0x4000] ;  /* 0x004000006944783b */ /* 0x000e640000000200 */
[----:B------:R-:W-:Y:S02]  /*4240*/  ISETP.GE.AND P1, PT, R89, RZ, PT ;  /* 0x000000ff5900720c */ /* 0x000fe40003f26270 */
[----:B------:R-:W-:Y:S03]  /*4250*/  IADD3 R90, R88, 0x8, RZ ;  /* 0x00000008585a7810 */ /* 0x000fe60007ffe0ff */
[C---:B------:R-:W-:Y:S01]  /*4260*/  HMMA.16816.F32 R4, R76.reuse, R92, R4 ;  /* 0x0000005c4c04723c */ /* 0x040fe20000001804 */
[----:B------:R-:W4:Y:S04]  /*4270*/  LDSM.16.M88.4 R84, [R252+0x10800] ;  /* 0x01080000fc54783b */ /* 0x000f280000000200 */
[----:B------:R-:W-:Y:S02]  /*4280*/  ISETP.GE.AND P0, PT, R90, RZ, PT ;  /* 0x000000ff5a00720c */ /* 0x000fe40003f06270 */
[----:B------:R-:W-:Y:S01]  /*4290*/  IABS R93, R88 ;  /* 0x00000058005d7213 */ /* 0x000fe20000000000 */
[C---:B------:R-:W-:Y:S04]  /*42a0*/  HMMA.16816.F32 R8, R76.reuse, R94, R8 ;  /* 0x0000005e4c08723c */ /* 0x040fe80000001808 */
[C---:B------:R-:W-:Y:S01]  /*42b0*/  @!P1 IADD3 R89, -R88.reuse, 0x1, RZ ;  /* 0x0000000158599810 */ /* 0x040fe20007ffe1ff */
[----:B------:R-:W-:Y:S01]  /*42c0*/  I2F R93, R93 ;  /* 0x0000005d005d7306 */ /* 0x000fe20000201400 */
[----:B------:R-:W-:Y:S02]  /*42d0*/  ISETP.GE.AND P1, PT, R91, RZ, PT ;  /* 0x000000ff5b00720c */ /* 0x000fe40003f26270 */
[C---:B------:R-:W-:Y:S04]  /*42e0*/  HMMA.16816.F32 R12, R76.reuse, R72, R12 ;  /* 0x000000484c0c723c */ /* 0x040fe8000000180c */
[C---:B------:R-:W-:Y:S03]  /*42f0*/  @!P0 IADD3 R90, -R88.reuse, -0x8, RZ ;  /* 0xfffffff8585a8810 */ /* 0x040fe60007ffe1ff */
[----:B------:R4:W-:Y:S01]  /*4300*/  I2F R92, R89 ;  /* 0x00000059005c7306 */ /* 0x0009e20000201400 */
[----:B------:R-:W-:Y:S01]  /*4310*/  HMMA.16816.F32 R16, R76, R74, R16 ;  /* 0x0000004a4c10723c */ /* 0x000fe20000001810 */
[----:B------:R-:W-:Y:S03]  /*4320*/  LDSM.16.M88.4 R72, [R104+0x4000] ;  /* 0x004000006848783b */ /* 0x000fe60000000200 */
[C---:B------:R-:W-:Y:S04]  /*4330*/  @!P1 IADD3 R91, -R88.reuse, -0x7, RZ ;  /* 0xfffffff9585b9810 */ /* 0x040fe80007ffe1ff */
[C---:B-1----:R-:W-:Y:S01]  /*4340*/  HMMA.16816.F32 R4, R68.reuse, R80, R4 ;  /* 0x000000504404723c */ /* 0x042fe20000001804 */
[----:B------:R-:W1:Y:S01]  /*4350*/  LDSM.16.M88.4 R76, [R96+0x10000] ;  /* 0x01000000604c783b */ /* 0x000e620000000200 */
[----:B------:R-:W-:Y:S05]  /*4360*/  I2F R91, R91 ;  /* 0x0000005b005b7306 */ /* 0x000fea0000201400 */
[----:B------:R-:W-:Y:S01]  /*4370*/  IADD3 R80, R88, -0x9, RZ ;  /* 0xfffffff758507810 */ /* 0x000fe20007ffe0ff */
[C---:B------:R-:W-:Y:S03]  /*4380*/  HMMA.16816.F32 R8, R68.reuse, R82, R8 ;  /* 0x000000524408723c */ /* 0x040fe60000001808 */
[----:B------:R-:W-:Y:S01]  /*4390*/  ISETP.GE.AND P1, PT, R80, RZ, PT ;  /* 0x000000ff5000720c */ /* 0x000fe20003f26270 */
[----:B------:R-:W-:Y:S01]  /*43a0*/  I2F R90, R90 ;  /* 0x0000005a005a7306 */ /* 0x000fe20000201400 */
[C---:B------:R-:W-:Y:S02]  /*43b0*/  IADD3 R81, R88.reuse, -0x18, RZ ;  /* 0xffffffe858517810 */ /* 0x040fe40007ffe0ff */
[C---:B----4-:R-:W-:Y:S01]  /*43c0*/  IADD3 R89, R88.reuse, -0x8, RZ ;  /* 0xfffffff858597810 */ /* 0x050fe20007ffe0ff */
[C---:B------:R-:W-:Y:S03]  /*43d0*/  HMMA.16816.F32 R12, R68.reuse, R84, R12 ;  /* 0x00000054440c723c */ /* 0x040fe6000000180c */
[----:B------:R-:W-:Y:S02]  /*43e0*/  ISETP.GE.AND P0, PT, R89, RZ, PT ;  /* 0x000000ff5900720c */ /* 0x000fe40003f06270 */
[C---:B------:R-:W-:Y:S02]  /*43f0*/  IADD3 R83, R88.reuse, -0x10, RZ ;  /* 0xfffffff058537810 */ /* 0x040fe40007ffe0ff */
[----:B------:R-:W-:Y:S01]  /*4400*/  IADD3 R82, R88, -0x11, RZ ;  /* 0xffffffef58527810 */ /* 0x000fe20007ffe0ff */
[----:B------:R-:W-:Y:S01]  /*4410*/  HMMA.16816.F32 R16, R68, R86, R16 ;  /* 0x000000564410723c */ /* 0x000fe20000001810 */
[----:B------:R-:W4:Y:S02]  /*4420*/  LDSM.16.M88.4 R68, [R96+0x10800] ;  /* 0x010800006044783b */ /* 0x000f240000000200 */
[----:B------:R-:W-:Y:S02]  /*4430*/  ISETP.GE.AND P2, PT, R82, RZ, PT ;  /* 0x000000ff5200720c */ /* 0x000fe40003f46270 */
[C---:B------:R-:W-:Y:S02]  /*4440*/  @!P1 IADD3 R80, -R88.reuse, 0x9, RZ ;  /* 0x0000000958509810 */ /* 0x040fe40007ffe1ff */
[----:B------:R-:W-:Y:S02]  /*4450*/  ISETP.GE.AND P1, PT, R81, RZ, PT ;  /* 0x000000ff5100720c */ /* 0x000fe40003f26270 */
[----:B------:R4:W-:Y:S03]  /*4460*/  I2F R84, R80 ;  /* 0x0000005000547306 */ /* 0x0009e60000201400 */
[C---:B------:R-:W-:Y:S02]  /*4470*/  @!P0 IADD3 R89, -R88.reuse, 0x8, RZ ;  /* 0x0000000858598810 */ /* 0x040fe40007ffe1ff */
[----:B------:R-:W-:Y:S02]  /*4480*/  ISETP.GE.AND P0, PT, R83, RZ, PT ;  /* 0x000000ff5300720c */ /* 0x000fe40003f06270 */
[C---:B------:R-:W-:Y:S01]  /*4490*/  @!P2 IADD3 R82, -R88.reuse, 0x11, RZ ;  /* 0x000000115852a810 */ /* 0x040fe20007ffe1ff */
[C---:B-1----:R-:W-:Y:S01]  /*44a0*/  HMMA.16816.F32 R4, R72.reuse, R76, R4 ;  /* 0x0000004c4804723c */ /* 0x042fe20000001804 */
[----:B------:R-:W2:Y:S01]  /*44b0*/  LDL R76, [R1+0x38] ;  /* 0x00003800014c7983 */ /* 0x000ea20000100800 */
[----:B------:R-:W-:Y:S03]  /*44c0*/  I2F R89, R89 ;  /* 0x0000005900597306 */ /* 0x000fe60000201400 */
[C---:B------:R-:W-:Y:S02]  /*44d0*/  @!P1 IADD3 R81, -R88.reuse, 0x18, RZ ;  /* 0x0000001858519810 */ /* 0x040fe40007ffe1ff */
[----:B------:R-:W-:Y:S01]  /*44e0*/  PLOP3.LUT P1, PT, PT, PT, UP0, 0x80, 0x0 ;  /* 0x000000000000781c */ /* 0x000fe20003f2f008 */
[C---:B------:R-:W-:Y:S04]  /*44f0*/  HMMA.16816.F32 R8, R72.reuse, R78, R8 ;  /* 0x0000004e4808723c */ /* 0x040fe80000001808 */
[C---:B------:R-:W-:Y:S01]  /*4500*/  @!P0 IADD3 R83, -R88.reuse, 0x10, RZ ;  /* 0x0000001058538810 */ /* 0x040fe20007ffe1ff */
[----:B------:R-:W-:Y:S01]  /*4510*/  I2F R82, R82 ;  /* 0x0000005200527306 */ /* 0x000fe20000201400 */
[----:B----4-:R-:W-:Y:S04]  /*4520*/  IADD3 R80, R88, -0x19, RZ ;  /* 0xffffffe758507810 */ /* 0x010fe80007ffe0ff */
[----:B------:R-:W-:Y:S05]  /*4530*/  ISETP.GE.AND P0, PT, R80, RZ, PT ;  /* 0x000000ff5000720c */ /* 0x000fea0003f06270 */
[----:B------:R-:W-:Y:S01]  /*4540*/  I2F R83, R83 ;  /* 0x0000005300537306 */ /* 0x000fe20000201400 */
[C---:B------:R-:W-:Y:S03]  /*4550*/  HMMA.16816.F32 R12, R72.reuse, R68, R12 ;  /* 0x00000044480c723c */ /* 0x040fe6000000180c */
[----:B------:R-:W-:Y:S02]  /*4560*/  FMUL.FTZ R5, R5, c[0x0][0x2ec] ;  /* 0x0000bb0005057a20 */ /* 0x000fe40000410000 */
[----:B------:R-:W-:Y:S02]  /*4570*/  FMUL.FTZ R4, R4, c[0x0][0x2ec] ;  /* 0x0000bb0004047a20 */ /* 0x000fe40000410000 */
[----:B------:R-:W-:Y:S01]  /*4580*/  FMUL.FTZ R6, R6, c[0x0][0x2ec] ;  /* 0x0000bb0006067a20 */ /* 0x000fe20000410000 */
[----:B------:R-:W-:Y:S01]  /*4590*/  HMMA.16816.F32 R16, R72, R70, R16 ;  /* 0x000000464810723c */ /* 0x000fe20000001810 */
[----:B------:R-:W-:Y:S01]  /*45a0*/  MUFU.TANH R95, R5 ;  /* 0x00000005005f7308 */ /* 0x000fe20000002400 */
[----:B------:R-:W2:Y:S02]  /*45b0*/  LDL R73, [R1+0x78] ;  /* 0x0000780001497983 */ /* 0x000ea40000100800 */
[----:B------:R-:W-:Y:S01]  /*45c0*/  @!P0 IADD3 R80, -R88, 0x19, RZ ;  /* 0x0000001958508810 */ /* 0x000fe20007ffe1ff */
[----:B------:R-:W-:Y:S01]  /*45d0*/  FMUL.FTZ R8, R8, c[0x0][0x2ec] ;  /* 0x0000bb0008087a20 */ /* 0x000fe20000410000 */
[----:B------:R-:W-:Y:S01]  /*45e0*/  PLOP3.LUT P0, PT, PT, PT, UP0, 0x80, 0x0 ;  /* 0x000000000000781c */ /* 0x000fe20003f0f008 */
[----:B------:R-:W-:Y:S01]  /*45f0*/  FMUL.FTZ R7, R7, c[0x0][0x2ec] ;  /* 0x0000bb0007077a20 */ /* 0x000fe20000410000 */
[----:B------:R-:W2:Y:S01]  /*4600*/  LDL R72, [R1+0x74] ;  /* 0x0000740001487983 */ /* 0x000ea20000100800 */
[----:B------:R-:W-:Y:S02]  /*4610*/  FMUL.FTZ R9, R9, c[0x0][0x2ec] ;  /* 0x0000bb0009097a20 */ /* 0x000fe40000410000 */
[----:B------:R-:W1:Y:S01]  /*4620*/  MUFU.TANH R96, R4 ;  /* 0x0000000400607308 */ /* 0x000e620000002400 */
[----:B------:R-:W-:Y:S02]  /*4630*/  FMUL.FTZ R11, R11, c[0x0][0x2ec] ;  /* 0x0000bb000b0b7a20 */ /* 0x000fe40000410000 */
[----:B------:R-:W-:Y:S02]  /*4640*/  FMUL.FTZ R10, R10, c[0x0][0x2ec] ;  /* 0x0000bb000a0a7a20 */ /* 0x000fe40000410000 */
[----:B------:R-:W-:Y:S02]  /*4650*/  FMUL.FTZ R13, R13, c[0x0][0x2ec] ;  /* 0x0000bb000d0d7a20 */ /* 0x000fe40000410000 */
[----:B------:R-:W-:Y:S02]  /*4660*/  FMUL.FTZ R12, R12, c[0x0][0x2ec] ;  /* 0x0000bb000c0c7a20 */ /* 0x000fe40000410000 */
[----:B------:R-:W-:Y:S01]  /*4670*/  FMUL.FTZ R14, R14, c[0x0][0x2ec] ;  /* 0x0000bb000e0e7a20 */ /* 0x000fe20000410000 */
[----:B------:R1:W1:Y:S01]  /*4680*/  MUFU.TANH R250, R6 ;  /* 0x0000000600fa7308 */ /* 0x0002620000002400 */
[----:B------:R-:W-:Y:S02]  /*4690*/  FMUL.FTZ R15, R15, c[0x0][0x2ec] ;  /* 0x0000bb000f0f7a20 */ /* 0x000fe40000410000 */
[----:B------:R-:W-:Y:S02]  /*46a0*/  FMUL.FTZ R16, R16, c[0x0][0x2ec] ;  /* 0x0000bb0010107a20 */ /* 0x000fe40000410000 */
[----:B------:R-:W-:Y:S02]  /*46b0*/  FMUL.FTZ R17, R17, c[0x0][0x2ec] ;  /* 0x0000bb0011117a20 */ /* 0x000fe40000410000 */
[----:B------:R-:W-:Y:S02]  /*46c0*/  FMUL.FTZ R19, R19, c[0x0][0x2ec] ;  /* 0x0000bb0013137a20 */ /* 0x000fe40000410000 */
[----:B------:R-:W-:Y:S01]  /*46d0*/  FMUL.FTZ R18, R18, c[0x0][0x2ec] ;  /* 0x0000bb0012127a20 */ /* 0x000fe20000410000 */
[----:B------:R-:W-:Y:S10]  /*46e0*/  MUFU.TANH R94, R8 ;  /* 0x00000008005e7308 */ /* 0x000ff40000002400 */
[----:B------:R1:W1:Y:S02]  /*46f0*/  MUFU.TANH R249, R7 ;  /* 0x0000000700f97308 */ /* 0x0002640000002400 */
[----:B-1----:R-:W-:Y:S08]  /*4700*/  FFMA.FTZ R6, R93, -UR6, R96 ;  /* 0x800000065d067c23 */ /* 0x002ff00008010060 */
[----:B------:R-:W1:Y:S10]  /*4710*/  MUFU.TANH R87, R9 ;  /* 0x0000000900577308 */ /* 0x000e740000002400 */
[----:B------:R-:W-:Y:S01]  /*4720*/  MUFU.TANH R247, R11 ;  /* 0x0000000b00f77308 */ /* 0x000fe20000002400 */
[----:B------:R-:W-:Y:S09]  /*4730*/  FFMA.FTZ R7, R90, -UR6, R250 ;  /* 0x800000065a077c23 */ /* 0x000ff200080100fa */
[----:B------:R-:W1:Y:S10]  /*4740*/  MUFU.TANH R248, R10 ;  /* 0x0000000a00f87308 */ /* 0x000e740000002400 */
[----:B------:R-:W-:Y:S10]  /*4750*/  MUFU.TANH R86, R13 ;  /* 0x0000000d00567308 */ /* 0x000ff40000002400 */
[----:B------:R-:W1:Y:S10]  /*4760*/  MUFU.TANH R85, R12 ;  /* 0x0000000c00557308 */ /* 0x000e740000002400 */
[----:B------:R-:W1:Y:S10]  /*4770*/  MUFU.TANH R246, R14 ;  /* 0x0000000e00f67308 */ /* 0x000e740000002400 */
[----:B------:R-:W-:Y:S10]  /*4780*/  MUFU.TANH R245, R15 ;  /* 0x0000000f00f57308 */ /* 0x000ff40000002400 */
[----:B------:R-:W-:Y:S10]  /*4790*/  MUFU.TANH R78, R16 ;  /* 0x00000010004e7308 */ /* 0x000ff40000002400 */
[----:B------:R-:W-:Y:S10]  /*47a0*/  MUFU.TANH R77, R17 ;  /* 0x00000011004d7308 */ /* 0x000ff40000002400 */
[----:B------:R-:W1:Y:S10]  /*47b0*/  I2F R81, R81 ;  /* 0x0000005100517306 */ /* 0x000e740000201400 */
[----:B------:R-:W1:Y:S10]  /*47c0*/  I2F R80, R80 ;  /* 0x0000005000507306 */ /* 0x000e740000201400 */
[----:B------:R-:W-:Y:S10]  /*47d0*/  MUFU.TANH R99, R19 ;  /* 0x0000001300637308 */ /* 0x000ff40000002400 */
[----:B------:R-:W1:Y:S01]  /*47e0*/  MUFU.TANH R244, R18 ;  /* 0x0000001200f47308 */ /* 0x000e620000002400 */
[C---:B---3--:R-:W-:Y:S01]  /*47f0*/  FMUL.FTZ R5, R98.reuse, 1.4426950216293334961 ;  /* 0x3fb8aa3b62057820 */ /* 0x048fe20000410000 */
[----:B------:R-:W-:Y:S04]  /*4800*/  FSETP.NEU.FTZ.AND P2, PT, R98, -INF , PT ;  /* 0xff8000006200780b */ /* 0x000fe80003f5d000 */
[----:B------:R-:W-:Y:S02]  /*4810*/  FSEL R5, R5, RZ, P2 ;  /* 0x000000ff05057208 */ /* 0x000fe40001000000 */
[----:B------:R-:W-:Y:S02]  /*4820*/  PLOP3.LUT P2, PT, PT, PT, UP0, 0x80, 0x0 ;  /* 0x000000000000781c */ /* 0x000fe40003f4f008 */
[C---:B--2---:R-:W-:Y:S02]  /*4830*/  @P5 ISETP.GE.AND P5, PT, R76.reuse, UR7, PT ;  /* 0x000000074c005c0c */ /* 0x044fe4000bfa6270 */
[----:B------:R-:W-:Y:S02]  /*4840*/  @P1 IADD3 R4, R76, 0x1, RZ ;  /* 0x000000014c041810 */ /* 0x000fe40007ffe0ff */
[----:B------:R-:W-:Y:S02]  /*4850*/  PLOP3.LUT P1, PT, PT, PT, UP0, 0x80, 0x0 ;  /* 0x000000000000781c */ /* 0x000fe40003f2f008 */
[----:B------:R-:W-:Y:S01]  /*4860*/  @P4 ISETP.GE.AND P4, PT, R4, UR7, PT ;  /* 0x0000000704004c0c */ /* 0x000fe2000bf86270 */
[----:B------:R-:W-:Y:S06]  /*4870*/  FFMA.FTZ R4, R92, -UR6, R95 ;  /* 0x800000065c047c23 */ /* 0x000fec000801005f */
[----:B------:R-:W-:Y:S02]  /*4880*/  @P0 FSEL R6, R6, -INF , !P5 ;  /* 0xff80000006060808 */ /* 0x000fe40006800000 */
[----:B------:R-:W-:Y:S03]  /*4890*/  PLOP3.LUT P0, PT, PT, PT, UP0, 0x80, 0x0 ;  /* 0x000000000000781c */ /* 0x000fe60003f0f008 */
[--C-:B------:R-:W-:Y:S01]  /*48a0*/  FFMA.FTZ R6, R6, c[0x0][0x23c], -R5.reuse ;  /* 0x00008f0006067a23 */ /* 0x100fe20000010805 */
[----:B------:R-:W-:Y:S02]  /*48b0*/  @P1 FSEL R4, R4, -INF , !P4 ;  /* 0xff80000004041808 */ /* 0x000fe40006000000 */
[----:B------:R-:W-:Y:S01]  /*48c0*/  FSETP.NEU.FTZ.AND P1, PT, R97, -INF , PT ;  /* 0xff8000006100780b */ /* 0x000fe20003f3d000 */
[----:B------:R2:W-:Y:S02]  /*48d0*/  MUFU.EX2 R98, R6 ;  /* 0x0000000600627308 */ /* 0x0005e40000000800 */
[----:B------:R-:W-:Y:S04]  /*48e0*/  FFMA.FTZ R8, R4, c[0x0][0x23c], -R5 ;  /* 0x00008f0004087a23 */ /* 0x000fe80000010805 */
[----:B------:R-:W-:Y:S02]  /*48f0*/  @P0 FSEL R7, R7, -INF , !P5 ;  /* 0xff80000007070808 */ /* 0x000fe40006800000 */
[----:B------:R-:W-:Y:S02]  /*4900*/  PLOP3.LUT P0, PT, PT, PT, UP0, 0x80, 0x0 ;  /* 0x000000000000781c */ /* 0x000fe40003f0f008 */
[----:B------:R-:W-:Y:S01]  /*4910*/  PLOP3.LUT P5, PT, PT, PT, UP0, 0x80, 0x0 ;  /* 0x000000000000781c */ /* 0x000fe20003faf008 */
[----:B--2---:R-:W-:Y:S02]  /*4920*/  FMUL.FTZ R6, R97, 1.4426950216293334961 ;  /* 0x3fb8aa3b61067820 */ /* 0x004fe40000410000 */
[----:B------:R2:W-:Y:S03]  /*4930*/  MUFU.EX2 R97, R8 ;  /* 0x0000000800617308 */ /* 0x0005e60000000800 */
[----:B------:R-:W-:Y:S01]  /*4940*/  FSEL R4, R6, RZ, P1 ;  /* 0x000000ff06047208 */ /* 0x000fe20000800000 */
[----:B------:R-:W-:Y:S01]  /*4950*/  FFMA.FTZ R6, R91, -UR6, R249 ;  /* 0x800000065b067c23 */ /* 0x000fe200080100f9 */
[----:B------:R-:W-:Y:S03]  /*4960*/  PLOP3.LUT P1, PT, PT, PT, UP0, 0x80, 0x0 ;  /* 0x000000000000781c */ /* 0x000fe60003f2f008 */
[--C-:B------:R-:W-:Y:S04]  /*4970*/  FFMA.FTZ R7, R7, c[0x0][0x23c], -R4.reuse ;  /* 0x00008f0007077a23 */ /* 0x100fe80000010804 */
[----:B------:R3:W-:Y:S06]  /*4980*/  MUFU.EX2 R103, R7 ;  /* 0x0000000700677308 */ /* 0x0007ec0000000800 */
[----:B------:R-:W-:Y:S02]  /*4990*/  @P1 FSEL R6, R6, -INF , !P4 ;  /* 0xff80000006061808 */ /* 0x000fe40006000000 */
[----:B------:R-:W-:Y:S02]  /*49a0*/  PLOP3.LUT P1, PT, PT, PT, UP0, 0x80, 0x0 ;  /* 0x000000000000781c */ /* 0x000fe40003f2f008 */
[----:B------:R-:W-:Y:S01]  /*49b0*/  PLOP3.LUT P4, PT, PT, PT, UP0, 0x80, 0x0 ;  /* 0x000000000000781c */ /* 0x000fe20003f8f008 */
[----:B------:R-:W-:Y:S01]  /*49c0*/  FFMA.FTZ R6, R6, c[0x0][0x23c], -R4 ;  /* 0x00008f0006067a23 */ /* 0x000fe20000010804 */
[----:B--2---:R-:W-:Y:S02]  /*49d0*/  @P3 IADD3 R8, R76, 0x8, RZ ;  /* 0x000000084c083810 */ /* 0x004fe40007ffe0ff */
[----:B------:R-:W-:Y:S01]  /*49e0*/  PLOP3.LUT P3, PT, PT, PT, UP0, 0x80, 0x0 ;  /* 0x000000000000781c */ /* 0x000fe20003f6f008 */
[----:B------:R1:W-:Y:S01]  /*49f0*/  MUFU.EX2 R102, R6 ;  /* 0x0000000600667308 */ /* 0x0003e20000000800 */
[----:B------:R-:W-:Y:S02]  /*4a00*/  @P6 ISETP.GE.AND P6, PT, R8, UR7, PT ;  /* 0x0000000708006c0c */ /* 0x000fe4000bfc6270 */
[----:B------:R-:W-:Y:S02]  /*4a10*/  @P2 IADD3 R8, R76, 0x9, RZ ;  /* 0x000000094c082810 */ /* 0x000fe40007ffe0ff */
[----:B------:R-:W-:Y:S01]  /*4a20*/  PLOP3.LUT P2, PT, PT, PT, UP0, 0x80, 0x0 ;  /* 0x000000000000781c */ /* 0x000fe20003f4f008 */
[----:B---3--:R-:W-:Y:S06]  /*4a30*/  FFMA.FTZ R7, R89, -UR6, R94 ;  /* 0x8000000659077c23 */ /* 0x008fec000801005e */
[----:B------:R-:W-:Y:S02]  /*4a40*/  @P3 ISETP.GE.AND P3, PT, R8, UR7, PT ;  /* 0x0000000708003c0c */ /* 0x000fe4000bf66270 */
[----:B------:R-:W-:Y:S02]  /*4a50*/  @P0 FSEL R7, R7, -INF , !P6 ;  /* 0xff80000007070808 */ /* 0x000fe40007000000 */
[----:B------:R-:W-:Y:S02]  /*4a60*/  PLOP3.LUT P0, PT, PT, PT, UP0, 0x80, 0x0 ;  /* 0x000000000000781c */ /* 0x000fe40003f0f008 */
[----:B------:R-:W-:Y:S01]  /*4a70*/  @P4 IADD3 R8, R76, 0x10, RZ ;  /* 0x000000104c084810 */ /* 0x000fe20007ffe0ff */
[----:B------:R-:W-:Y:S01]  /*4a80*/  FFMA.FTZ R7, R7, c[0x0][0x23c], -R5 ;  /* 0x00008f0007077a23 */ /* 0x000fe20000010805 */
[----:B------:R-:W-:Y:S02]  /*4a90*/  PLOP3.LUT P4, PT, PT, PT, UP0, 0x80, 0x0 ;  /* 0x000000000000781c */ /* 0x000fe40003f8f008 */
[----:B------:R-:W-:Y:S01]  /*4aa0*/  @P5 ISETP.GE.AND P5, PT, R8, UR7, PT ;  /* 0x0000000708005c0c */ /* 0x000fe2000bfa6270 */
[----:B------:R2:W-:Y:S01]  /*4ab0*/  MUFU.EX2 R91, R7 ;  /* 0x00000007005b7308 */ /* 0x0005e20000000800 */
[----:B-1----:R-:W-:Y:S05]  /*4ac0*/  FFMA.FTZ R6, R84, -UR6, R87 ;  /* 0x8000000654067c23 */ /* 0x002fea0008010057 */
[----:B------:R-:W-:Y:S02]  /*4ad0*/  @P1 FSEL R6, R6, -INF , !P3 ;  /* 0xff80000006061808 */ /* 0x000fe40005800000 */
[----:B------:R-:W-:Y:S02]  /*4ae0*/  PLOP3.LUT P1, PT, PT, PT, UP0, 0x80, 0x0 ;  /* 0x000000000000781c */ /* 0x000fe40003f2f008 */
[----:B------:R-:W-:Y:S01]  /*4af0*/  @P4 IADD3 R9, R76, 0x19, RZ ;  /* 0x000000194c094810 */ /* 0x000fe20007ffe0ff */
[----:B------:R-:W-:Y:S04]  /*4b00*/  FFMA.FTZ R6, R6, c[0x0][0x23c], -R5 ;  /* 0x00008f0006067a23 */ /* 0x000fe80000010805 */
[----:B------:R1:W-:Y:S06]  /*4b10*/  MUFU.EX2 R90, R6 ;  /* 0x00000006005a7308 */ /* 0x0003ec0000000800 */
[----:B------:R-:W-:Y:S02]  /*4b20*/  @P1 IADD3 R8, R76, 0x11, RZ ;  /* 0x000000114c081810 */ /* 0x000fe40007ffe0ff */
[----:B------:R-:W-:Y:S01]  /*4b30*/  PLOP3.LUT P1, PT, PT, PT, UP0, 0x80, 0x0 ;  /* 0x000000000000781c */ /* 0x000fe20003f2f008 */
[----:B--2---:R-:W-:Y:S05]  /*4b40*/  FFMA.FTZ R7, R93, -UR6, R248 ;  /* 0x800000065d077c23 */ /* 0x004fea00080100f8 */
[----:B------:R-:W-:Y:S02]  /*4b50*/  @P2 FSEL R7, R7, -INF , !P6 ;  /* 0xff80000007072808 */ /* 0x000fe40007000000 */
[----:B------:R-:W-:Y:S02]  /*4b60*/  PLOP3.LUT P6, PT, PT, PT, UP0, 0x80, 0x0 ;  /* 0x000000000000781c */ /* 0x000fe40003fcf008 */
[----:B------:R-:W-:Y:S01]  /*4b70*/  PLOP3.LUT P2, PT, PT, PT, UP0, 0x80, 0x0 ;  /* 0x000000000000781c */ /* 0x000fe20003f4f008 */
[--C-:B------:R-:W-:Y:S04]  /*4b80*/  FFMA.FTZ R7, R7, c[0x0][0x23c], -R4.reuse ;  /* 0x00008f0007077a23 */ /* 0x100fe80000010804 */
[----:B------:R2:W-:Y:S01]  /*4b90*/  MUFU.EX2 R251, R7 ;  /* 0x0000000700fb7308 */ /* 0x0005e20000000800 */
[----:B-1----:R-:W-:Y:S05]  /*4ba0*/  FFMA.FTZ R6, R92, -UR6, R247 ;  /* 0x800000065c067c23 */ /* 0x002fea00080100f7 */
[----:B------:R-:W-:Y:S02]  /*4bb0*/  @P0 FSEL R6, R6, -INF , !P3 ;  /* 0xff80000006060808 */ /* 0x000fe40005800000 */
[----:B------:R-:W-:Y:S02]  /*4bc0*/  @P6 ISETP.GE.AND P6, PT, R8, UR7, PT ;  /* 0x0000000708006c0c */ /* 0x000fe4000bfc6270 */
[----:B------:R-:W-:Y:S01]  /*4bd0*/  PLOP3.LUT P0, PT, PT, PT, UP0, 0x80, 0x0 ;  /* 0x000000000000781c */ /* 0x000fe20003f0f008 */
[----:B------:R-:W-:Y:S01]  /*4be0*/  FFMA.FTZ R6, R6, c[0x0][0x23c], -R4 ;  /* 0x00008f0006067a23 */ /* 0x000fe20000010804 */
[----:B------:R-:W-:Y:S03]  /*4bf0*/  PLOP3.LUT P3, PT, PT, PT, UP0, 0x80, 0x0 ;  /* 0x000000000000781c */ /* 0x000fe60003f6f008 */
[----:B------:R1:W-:Y:S01]  /*4c00*/  MUFU.EX2 R92, R6 ;  /* 0x00000006005c7308 */ /* 0x0003e20000000800 */
[----:B--2---:R-:W-:Y:S09]  /*4c10*/  FFMA.FTZ R7, R83, -UR6, R85 ;  /* 0x8000000653077c23 */ /* 0x004ff20008010055 */
[----:B------:R-:W-:Y:S02]  /*4c20*/  @P3 ISETP.GE.AND P3, PT, R9, UR7, PT ;  /* 0x0000000709003c0c */ /* 0x000fe4000bf66270 */
[----:B------:R-:W-:Y:S02]  /*4c30*/  @P2 FSEL R7, R7, -INF , !P5 ;  /* 0xff80000007072808 */ /* 0x000fe40006800000 */
[----:B------:R-:W-:Y:S03]  /*4c40*/  PLOP3.LUT P2, PT, PT, PT, UP0, 0x80, 0x0 ;  /* 0x000000000000781c */ /* 0x000fe60003f4f008 */
[--C-:B------:R-:W-:Y:S02]  /*4c50*/  FFMA.FTZ R8, R7, c[0x0][0x23c], -R5.reuse ;  /* 0x00008f0007087a23 */ /* 0x100fe40000010805 */
[----:B------:R-:W-:Y:S02]  /*4c60*/  FFMA.FTZ R7, R89, -UR6, R246 ;  /* 0x8000000659077c23 */ /* 0x000fe400080100f6 */
[----:B------:R2:W-:Y:S01]  /*4c70*/  MUFU.EX2 R89, R8 ;  /* 0x0000000800597308 */ /* 0x0005e20000000800 */
[----:B-1----:R-:W-:Y:S02]  /*4c80*/  FFMA.FTZ R6, R82, -UR6, R86 ;  /* 0x8000000652067c23 */ /* 0x002fe40008010056 */
[----:B------:R-:W-:Y:S02]  /*4c90*/  @P0 FSEL R7, R7, -INF , !P5 ;  /* 0xff80000007070808 */ /* 0x000fe40006800000 */
[----:B------:R-:W-:Y:S02]  /*4ca0*/  PLOP3.LUT P0, PT, PT, PT, UP0, 0x80, 0x0 ;  /* 0x000000000000781c */ /* 0x000fe40003f0f008 */
[----:B------:R-:W-:Y:S01]  /*4cb0*/  @P1 FSEL R6, R6, -INF , !P6 ;  /* 0xff80000006061808 */ /* 0x000fe20007000000 */
[----:B------:R-:W-:Y:S01]  /*4cc0*/  FFMA.FTZ R7, R7, c[0x0][0x23c], -R4 ;  /* 0x00008f0007077a23 */ /* 0x000fe20000010804 */
[----:B------:R-:W-:Y:S03]  /*4cd0*/  PLOP3.LUT P1, PT, PT, PT, UP0, 0x80, 0x0 ;  /* 0x000000000000781c */ /* 0x000fe60003f2f008 */
[----:B------:R-:W-:Y:S01]  /*4ce0*/  FFMA.FTZ R6, R6, c[0x0][0x23c], -R5 ;  /* 0x00008f0006067a23 */ /* 0x000fe20000010805 */
[----:B------:R1:W-:Y:S10]  /*4cf0*/  MUFU.EX2 R93, R7 ;  /* 0x00000007005d7308 */ /* 0x0003f40000000800 */
[----:B------:R3:W3:Y:S01]  /*4d00*/  MUFU.EX2 R88, R6 ;  /* 0x0000000600587308 */ /* 0x0006e20000000800 */
[----:B--2---:R-:W-:Y:S04]  /*4d10*/  @P2 IADD3 R8, R76, 0x18, RZ ;  /* 0x000000184c082810 */ /* 0x004fe80007ffe0ff */
[----:B------:R-:W-:Y:S02]  /*4d20*/  @P1 ISETP.GE.AND P2, PT, R8, UR7, PT ;  /* 0x0000000708001c0c */ /* 0x000fe4000bf46270 */
[----:B------:R-:W-:Y:S01]  /*4d30*/  PLOP3.LUT P1, PT, PT, PT, UP0, 0x80, 0x0 ;  /* 0x000000000000781c */ /* 0x000fe20003f2f008 */
[----:B-1----:R-:W-:Y:S11]  /*4d40*/  FFMA.FTZ R7, R81, -UR6, R78 ;  /* 0x8000000651077c23 */ /* 0x002ff6000801004e */
[----:B------:R-:W-:Y:S01]  /*4d50*/  @!UPT UIADD3 URZ, URZ, URZ, URZ ;  /* 0x0000003f3f3ff290 */ /* 0x000fe2000fffe03f */
[----:B------:R-:W-:Y:S02]  /*4d60*/  @P1 FSEL R7, R7, -INF , !P2 ;  /* 0xff80000007071808 */ /* 0x000fe40005000000 */
[----:B------:R-:W-:Y:S01]  /*4d70*/  PLOP3.LUT P1, PT, PT, PT, UP0, 0x80, 0x0 ;  /* 0x000000000000781c */ /* 0x000fe20003f2f008 */
[----:B---3--:R-:W-:Y:S02]  /*4d80*/  FFMA.FTZ R6, R84, -UR6, R245 ;  /* 0x8000000654067c23 */ /* 0x008fe400080100f5 */
[----:B------:R-:W-:Y:S03]  /*4d90*/  FFMA.FTZ R7, R7, c[0x0][0x23c], -R5 ;  /* 0x00008f0007077a23 */ /* 0x000fe60000010805 */
[----:B------:R-:W-:Y:S01]  /*4da0*/  @P0 FSEL R6, R6, -INF , !P6 ;  /* 0xff80000006060808 */ /* 0x000fe20007000000 */
[----:B------:R1:W-:Y:S01]  /*4db0*/  MUFU.EX2 R79, R7 ;  /* 0x00000007004f7308 */ /* 0x0003e20000000800 */
[----:B------:R-:W-:Y:S03]  /*4dc0*/  PLOP3.LUT P0, PT, PT, PT, UP0, 0x80, 0x0 ;  /* 0x000000000000781c */ /* 0x000fe60003f0f008 */
[----:B------:R-:W-:Y:S02]  /*4dd0*/  FFMA.FTZ R8, R6, c[0x0][0x23c], -R4 ;  /* 0x00008f0006087a23 */ /* 0x000fe40000010804 */
[----:B------:R-:W-:Y:S04]  /*4de0*/  FFMA.FTZ R6, R80, -UR6, R77 ;  /* 0x8000000650067c23 */ /* 0x000fe8000801004d */
[----:B------:R2:W3:Y:S04]  /*4df0*/  MUFU.EX2 R84, R8 ;  /* 0x0000000800547308 */ /* 0x0004e80000000800 */
[----:B------:R-:W-:Y:S02]  /*4e00*/  @P0 FSEL R6, R6, -INF , !P3 ;  /* 0xff80000006060808 */ /* 0x000fe40005800000 */
[----:B------:R-:W-:Y:S01]  /*4e10*/  PLOP3.LUT P0, PT, PT, PT, UP0, 0x80, 0x0 ;  /* 0x000000000000781c */ /* 0x000fe20003f0f008 */
[----:B------:R-:W-:Y:S02]  /*4e20*/  UISETP.GE.AND UP0, UPT, UR8, 0x1, UPT ;  /* 0x000000010800788c */ /* 0x000fe4000bf06270 */
[----:B------:R-:W-:Y:S02]  /*4e30*/  FFMA.FTZ R5, R6, c[0x0][0x23c], -R5 ;  /* 0x00008f0006057a23 */ /* 0x000fe40000010805 */
[----:B------:R-:W-:Y:S02]  /*4e40*/  FFMA.FTZ R6, R83, -UR6, R244 ;  /* 0x8000000653067c23 */ /* 0x000fe400080100f4 */
[----:B------:R3:W3:Y:S01]  /*4e50*/  MUFU.EX2 R76, R5 ;  /* 0x00000005004c7308 */ /* 0x0006e20000000800 */
[----:B------:R-:W4:Y:S01]  /*4e60*/  LDL R83, [R1+0x5c] ;  /* 0x00005c0001537983 */ /* 0x000f220000100800 */
[----:B-1----:R-:W-:Y:S02]  /*4e70*/  F2FP.PACK_AB R7, R88, R89 ;  /* 0x000000595807723e */ /* 0x002fe400000000ff */
[----:B------:R-:W-:Y:S05]  /*4e80*/  @P1 FSEL R6, R6, -INF , !P2 ;  /* 0xff80000006061808 */ /* 0x000fea0005000000 */
[--C-:B------:R-:W-:Y:S01]  /*4e90*/  FFMA.FTZ R6, R6, c[0x0][0x23c], -R4.reuse ;  /* 0x00008f0006067a23 */ /* 0x100fe20000010804 */
[----:B--2---:R-:W-:Y:S03]  /*4ea0*/  F2FP.PACK_AB R8, R92, R251 ;  /* 0x000000fb5c08723e */ /* 0x004fe600000000ff */
[----:B------:R1:W-:Y:S01]  /*4eb0*/  MUFU.EX2 R81, R6 ;  /* 0x0000000600517308 */ /* 0x0003e20000000800 */
[----:B---3--:R-:W-:Y:S02]  /*4ec0*/  FFMA.FTZ R5, R82, -UR6, R99 ;  /* 0x8000000652057c23 */ /* 0x008fe40008010063 */
[----:B------:R-:W2:Y:S03]  /*4ed0*/  LDL R82, [R1+0x58] ;  /* 0x0000580001527983 */ /* 0x000ea60000100800 */
[----:B------:R-:W-:Y:S02]  /*4ee0*/  @P0 FSEL R5, R5, -INF , !P3 ;  /* 0xff80000005050808 */ /* 0x000fe40005800000 */
[----:B------:R-:W-:Y:S03]  /*4ef0*/  IADD3 R74, P0, R73, UR12, RZ ;  /* 0x0000000c494a7c10 */ /* 0x000fe6000ff1e0ff */
[----:B------:R-:W-:Y:S01]  /*4f00*/  FFMA.FTZ R4, R5, c[0x0][0x23c], -R4 ;  /* 0x00008f0005047a23 */ /* 0x000fe20000010804 */
[----:B------:R-:W-:Y:S02]  /*4f10*/  F2FP.PACK_AB R5, R102, R103 ;  /* 0x000000676605723e */ /* 0x000fe400000000ff */
[----:B-1----:R-:W-:Y:S01]  /*4f20*/  F2FP.PACK_AB R6, R97, R98 ;  /* 0x000000626106723e */ /* 0x002fe200000000ff */
[----:B------:R1:W3:Y:S01]  /*4f30*/  MUFU.EX2 R80, R4 ;  /* 0x0000000400507308 */ /* 0x0002e20000000800 */
[----:B------:R-:W-:Y:S02]  /*4f40*/  IADD3.X R75, R72, UR11, RZ, P0, !PT ;  /* 0x0000000b484b7c10 */ /* 0x000fe400087fe4ff */
[----:B------:R-:W-:Y:S01]  /*4f50*/  PLOP3.LUT P0, PT, PT, PT, UP0, 0x80, 0x0 ;  /* 0x000000000000781c */ /* 0x000fe20003f0f008 */
[----:B------:R3:W-:Y:S04]  /*4f60*/  STS [R101+0x14000], R6 ;  /* 0x0140000665007388 */ /* 0x0007e80000000800 */
[----:B------:R3:W-:Y:S04]  /*4f70*/  STS [R101+0x14400], R5 ;  /* 0x0144000565007388 */ /* 0x0007e80000000800 */
[----:B------:R-:W4:Y:S04]  /*4f80*/  LDG.E R73, [R74.64] ;  /* 0x000000044a497981 */ /* 0x000f28000c1e1900 */
[----:B------:R-:W4:Y:S01]  /*4f90*/  LDG.E R72, [R74.64+0x20] ;  /* 0x000020044a487981 */ /* 0x000f22000c1e1900 */
[----:B-1----:R-:W-:Y:S05]  /*4fa0*/  F2FP.PACK_AB R4, R90, R91 ;  /* 0x0000005b5a04723e */ /* 0x002fea00000000ff */
[----:B------:R1:W-:Y:S01]  /*4fb0*/  STS [R100+0x14000], R4 ;  /* 0x0140000464007388 */ /* 0x0003e20000000800 */
[----:B---3--:R-:W-:Y:S03]  /*4fc0*/  F2FP.PACK_AB R6, R84, R93 ;  /* 0x0000005d5406723e */ /* 0x008fe600000000ff */
[----:B------:R-:W-:Y:S01]  /*4fd0*/  STS [R100+0x14400], R8 ;  /* 0x0144000864007388 */ /* 0x000fe20000000800 */
[----:B------:R-:W-:Y:S02]  /*4fe0*/  F2FP.PACK_AB R5, R76, R79 ;  /* 0x0000004f4c05723e */ /* 0x000fe400000000ff */
[----:B-1----:R-:W-:Y:S01]  /*4ff0*/  F2FP.PACK_AB R4, R80, R81 ;  /* 0x000000515004723e */ /* 0x002fe200000000ff */
[----:B--2---:R-:W-:Y:S04]  /*5000*/  STS [R82+0x14000], R7 ;  /* 0x0140000752007388 */ /* 0x004fe80000000800 */
[----:B------:R-:W-:Y:S04]  /*5010*/  STS [R82+0x14400], R6 ;  /* 0x0144000652007388 */ /* 0x000fe80000000800 */
[----:B----4-:R-:W-:Y:S04]  /*5020*/  STS [R83+0x14000], R5 ;  /* 0x0140000553007388 */ /* 0x010fe80000000800 */
        /* <DEDUP_REMOVED lines=65> */
[C---:B------:R-:W-:Y:S02]  /*5440*/  FADD.FTZ R4, -R73.reuse, R4 ;  /* 0x0000000449047221 */ /* 0x040fe40000010100 */
[----:B------:R-:W-:Y:S02]  /*5450*/  FADD.FTZ R5, -R73, R5 ;  /* 0x0000000549057221 */ /* 0x000fe40000010100 */
[----:B------:R-:W-:Y:S01]  /*5460*/  FMUL.FTZ R68, R98, R4 ;  /* 0x0000000462447220 */ /* 0x000fe20000410000 */
[----:B------:R-:W-:Y:S03]  /*5470*/  MOV R98, c[0x0][0x22c] ;  /* 0x00008b0000627a02 */ /* 0x000fe60000000f00 */
[----:B------:R-:W-:Y:S02]  /*5480*/  FMUL.FTZ R69, R97, R5 ;  /* 0x0000000561457220 */ /* 0x000fe40000410000 */
[----:B------:R-:W-:Y:S02]  /*5490*/  FFMA.FTZ R5, -R95, R95, 1 ;  /* 0x3f8000005f057423 */ /* 0x000fe4000001015f */
        /* <DEDUP_REMOVED lines=34> */
[----:B------:R-:W-:Y:S02]  /*56c0*/  FMUL.FTZ R12, R102, R4 ;  /* 0x00000004660c7220 */ /* 0x000fe40000410000 */
[----:B------:R-:W-:Y:S02]  /*56d0*/  FFMA.FTZ R4, -R250, R250, 1 ;  /* 0x3f800000fa047423 */ /* 0x000fe400000101fa */
[----:B------:R-:W-:Y:S02]  /*56e0*/  FFMA.FTZ R5, -R249, R249, 1 ;  /* 0x3f800000f9057423 */ /* 0x000fe400000101f9 */
[----:B------:R-:W-:Y:S02]  /*56f0*/  FMUL.FTZ R73, R88, R13 ;  /* 0x0000000d58497220 */ /* 0x000fe40000410000 */
[----:B------:R-:W-:Y:S02]  /*5700*/  FFMA.FTZ R13, -R85, R85, 1 ;  /* 0x3f800000550d7423 */ /* 0x000fe40000010155 */
[----:B------:R-:W-:Y:S02]  /*5710*/  FFMA.FTZ R8, -R86, R86, 1 ;  /* 0x3f80000056087423 */ /* 0x000fe40000010156 */
[----:B------:R-:W-:Y:S02]  /*5720*/  FMUL.FTZ R6, R103, R6 ;  /* 0x0000000667067220 */ /* 0x000fe40000410000 */
[----:B------:R-:W-:Y:S01]  /*5730*/  FADD.FTZ R16, -R72, R10 ;  /* 0x0000000a48107221 */ /* 0x000fe20000010100 */
[----:B------:R1:W5:Y:S01]  /*5740*/  LDL.LU R103, [R1+0x98] ;  /* 0x0000980001677983 */ /* 0x0003620000300800 */
[----:B------:R-:W-:Y:S02]  /*5750*/  FMUL.FTZ R10, R4, c[0x0][0x2ec] ;  /* 0x0000bb00040a7a20 */ /* 0x000fe40000410000 */
[----:B------:R-:W-:Y:S01]  /*5760*/  FMUL.FTZ R4, R5, c[0x0][0x2ec] ;  /* 0x0000bb0005047a20 */ /* 0x000fe20000410000 */
[----:B------:R1:W5:Y:S01]  /*5770*/  LDL.LU R102, [R1+0x94] ;  /* 0x0000940001667983 */ /* 0x0003620000300800 */
        /* <DEDUP_REMOVED lines=19> */
[----:B------:R-:W-:Y:S02]  /*58b0*/  FMUL.FTZ R5, R5, R11 ;  /* 0x0000000b05057220 */ /* 0x000fe40000410000 */
[----:B------:R-:W-:Y:S02]  /*58c0*/  FMUL.FTZ R6, R6, R13 ;  /* 0x0000000d06067220 */ /* 0x000fe40000410000 */
[----:B------:R-:W-:Y:S02]  /*58d0*/  FFMA.FTZ R11, -R246, R246, 1 ;  /* 0x3f800000f60b7423 */ /* 0x000fe400000101f6 */
[----:B------:R-:W-:Y:S01]  /*58e0*/  FFMA.FTZ R10, -R245, R245, 1 ;  /* 0x3f800000f50a7423 */ /* 0x000fe200000101f5 */
[----:B------:R-:W-:Y:S01]  /*58f0*/  F2FP.PACK_AB R6, R6, R5 ;  /* 0x000000050606723e */ /* 0x000fe200000000ff */
[----:B------:R-:W-:Y:S02]  /*5900*/  FMUL.FTZ R16, R93, R14 ;  /* 0x0000000e5d107220 */ /* 0x000fe40000410000 */
[----:B------:R-:W-:Y:S02]  /*5910*/  FMUL.FTZ R17, R84, R15 ;  /* 0x0000000f54117220 */ /* 0x000fe40000410000 */
[----:B------:R-:W-:Y:S01]  /*5920*/  FMUL.FTZ R11, R11, c[0x0][0x2ec] ;  /* 0x0000bb000b0b7a20 */ /* 0x000fe20000410000 */
[----:B------:R3:W-:Y:S01]  /*5930*/  STS [R100+0x12400], R6 ;  /* 0x0124000664007388 */ /* 0x0007e20000000800 */
[----:B------:R-:W-:Y:S02]  /*5940*/  FMUL.FTZ R10, R10, c[0x0][0x2ec] ;  /* 0x0000bb000a0a7a20 */ /* 0x000fe40000410000 */
[C---:B------:R-:W-:Y:S01]  /*5950*/  FADD.FTZ R18, -R72.reuse, R18 ;  /* 0x0000001248127221 */ /* 0x040fe20000010100 */
[----:B------:R-:W-:Y:S01]  /*5960*/  STS [R82+0x12000], R8 ;  /* 0x0120000852007388 */ /* 0x000fe20000000800 */
[----:B------:R-:W-:Y:S02]  /*5970*/  FADD.FTZ R19, -R72, R19 ;  /* 0x0000001348137221 */ /* 0x000fe40000010100 */
[----:B------:R-:W-:Y:S01]  /*5980*/  FMUL.FTZ R11, R11, R16 ;  /* 0x000000100b0b7220 */ /* 0x000fe20000410000 */
[----:B--2---:R1:W5:Y:S01]  /*5990*/  LDL.LU R101, [R1+0x90] ;  /* 0x0000900001657983 */ /* 0x0043620000300800 */
[----:B------:R-:W-:Y:S02]  /*59a0*/  FMUL.FTZ R10, R10, R17 ;  /* 0x000000110a0a7220 */ /* 0x000fe40000410000 */
[----:B------:R-:W-:Y:S02]  /*59b0*/  FFMA.FTZ R13, -R244, R244, 1 ;  /* 0x3f800000f40d7423 */ /* 0x000fe400000101f4 */
[----:B------:R-:W-:Y:S01]  /*59c0*/  FFMA.FTZ R12, -R99, R99, 1 ;  /* 0x3f800000630c7423 */ /* 0x000fe20000010163 */
[----:B------:R-:W-:Y:S01]  /*59d0*/  F2FP.PACK_AB R5, R10, R11 ;  /* 0x0000000b0a05723e */ /* 0x000fe200000000ff */
[----:B------:R-:W-:Y:S02]  /*59e0*/  FMUL.FTZ R14, R81, R18 ;  /* 0x00000012510e7220 */ /* 0x000fe40000410000 */
[----:B------:R-:W-:Y:S02]  /*59f0*/  FMUL.FTZ R15, R80, R19 ;  /* 0x00000013500f7220 */ /* 0x000fe40000410000 */
[----:B------:R-:W-:Y:S01]  /*5a00*/  FMUL.FTZ R13, R13, c[0x0][0x2ec] ;  /* 0x0000bb000d0d7a20 */ /* 0x000fe20000410000 */
[----:B------:R-:W-:Y:S01]  /*5a10*/  STS [R82+0x12400], R5 ;  /* 0x0124000552007388 */ /* 0x000fe20000000800 */
[----:B------:R-:W-:Y:S02]  /*5a20*/  FMUL.FTZ R12, R12, c[0x0][0x2ec] ;  /* 0x0000bb000c0c7a20 */ /* 0x000fe40000410000 */
[----:B------:R-:W-:Y:S01]  /*5a30*/  FMUL.FTZ R13, R13, R14 ;  /* 0x0000000e0d0d7220 */ /* 0x000fe20000410000 */
[----:B------:R-:W-:Y:S01]  /*5a40*/  STS [R83+0x12000], R7 ;  /* 0x0120000753007388 */ /* 0x000fe20000000800 */
[----:B------:R-:W-:Y:S02]  /*5a50*/  FMUL.FTZ R12, R12, R15 ;  /* 0x0000000f0c0c7220 */ /* 0x000fe40000410000 */
[----:B------:R-:W-:Y:S01]  /*5a60*/  IMAD R98, R98, c[0x0][0x1c0], RZ ;  /* 0x0000700062627a24 */ /* 0x000fe200078e02ff */
[----:B---3--:R1:W5:Y:S02]  /*5a70*/  LDL.LU R100, [R1+0x8c] ;  /* 0x00008c0001647983 */ /* 0x0083640000300800 */
[----:B------:R-:W-:Y:S02]  /*5a80*/  F2FP.PACK_AB R4, R12, R13 ;  /* 0x0000000d0c04723e */ /* 0x000fe400000000ff */
[----:B------:R-:W2:Y:S01]  /*5a90*/  LDL.LU.64 R94, [R1+0x30] ;  /* 0x00003000015e7983 */ /* 0x000ea20000300a00 */
[----:B------:R-:W-:Y:S05]  /*5aa0*/  LEA R92, -R98, RZ, 0x6 ;  /* 0x000000ff625c7211 */ /* 0x000fea00078e31ff */
[----:B------:R-:W-:Y:S04]  /*5ab0*/  STS [R83+0x12400], R4 ;  /* 0x0124000453007388 */ /* 0x000fe80000000800 */
[----:B------:R-:W-:Y:S08]  /*5ac0*/  BAR.SYNC.DEFER_BLOCKING 0x0 ;  /* 0x0000000000007b1d */ /* 0x000ff00000010000 */
[----:B------:R-:W-:Y:S08]  /*5ad0*/  LDSM.16.MT88.4 R4, [R3+0x14000] ;  /* 0x014000000304783b */ /* 0x000ff00000004200 */
[----:B------:R-:W3:Y:S08]  /*5ae0*/  LDSM.16.MT88.4 R8, [R0+0x6000] ;  /* 0x006000000008783b */ /* 0x000ef00000004200 */
[----:B------:R-:W4:Y:S08]  /*5af0*/  LDSM.16.MT88.4 R12, [R2+0x14000] ;  /* 0x01400000020c783b */ /* 0x000f300000004200 */
[----:B------:R-:W1:Y:S08]  /*5b00*/  LDSM.16.MT88.4 R16, [R0+0x8000] ;  /* 0x008000000010783b */ /* 0x000e700000004200 */
[----:B------:R-:W1:Y:S08]  /*5b10*/  LDSM.16.MT88.4 R68, [R0+0xa000] ;  /* 0x00a000000044783b */ /* 0x000e700000004200 */
[----:B------:R-:W-:Y:S01]  /*5b20*/  LDSM.16.MT88.4 R72, [R3+0x14800] ;  /* 0x014800000348783b */ /* 0x000fe20000004200 */
[-C--:B---3--:R-:W-:Y:S07]  /*5b30*/  HMMA.16816.F32 R20, R4, R8.reuse, R20 ;  /* 0x000000080414723c */ /* 0x088fee0000001814 */
[----:B------:R-:W3:Y:S01]  /*5b40*/  LDSM.16.MT88.4 R76, [R0+0x6800] ;  /* 0x00680000004c783b */ /* 0x000ee20000004200 */
[C---:B----4-:R-:W-:Y:S07]  /*5b50*/  HMMA.16816.F32 R24, R12.reuse, R8, R24 ;  /* 0x000000080c18723c */ /* 0x050fee0000001818 */
[----:B------:R-:W4:Y:S01]  /*5b60*/  LDSM.16.MT88.4 R80, [R2+0x14800] ;  /* 0x014800000250783b */ /* 0x000f220000004200 */
[-C--:B------:R-:W-:Y:S07]  /*5b70*/  HMMA.16816.F32 R28, R12, R10.reuse, R28 ;  /* 0x0000000a0c1c723c */ /* 0x080fee000000181c */
[----:B------:R-:W3:Y:S01]  /*5b80*/  LDSM.16.MT88.4 R84, [R0+0x8800] ;  /* 0x008800000054783b */ /* 0x000ee20000004200 */
[C---:B------:R-:W-:Y:S07]  /*5b90*/  HMMA.16816.F32 R32, R4.reuse, R10, R32 ;  /* 0x0000000a0420723c */ /* 0x040fee0000001820 */
[----:B------:R-:W3:Y:S01]  /*5ba0*/  LDSM.16.MT88.4 R8, [R0+0xa800] ;  /* 0x00a800000008783b */ /* 0x000ee20000004200 */
[-C--:B-1----:R-:W-:Y:S07]  /*5bb0*/  HMMA.16816.F32 R36, R4, R16.reuse, R36 ;  /* 0x000000100424723c */ /* 0x082fee0000001824 */
[----:B------:R-:W-:Y:S01]  /*5bc0*/  LDSM.16.MT88.4 R88, [R2+0x15800] ;  /* 0x015800000258783b */ /* 0x000fe20000004200 */
        /* <DEDUP_REMOVED lines=9> */
[----:B------:R-:W1:Y:S07]  /*5c60*/  LDSM.16.MT88.4 R4, [R3+0x15000] ;  /* 0x015000000304783b */ /* 0x000e6e0000004200 */
[-C--:B---3--:R-:W-:Y:S01]  /*5c70*/  HMMA.16816.F32 R20, R72, R76.reuse, R20 ;  /* 0x0000004c4814723c */ /* 0x088fe20000001814 */
[----:B------:R-:W3:Y:S07]  /*5c80*/  LDSM.16.MT88.4 R68, [R0+0x9000] ;  /* 0x009000000044783b */ /* 0x000eee0000004200 */
[C---:B----4-:R-:W-:Y:S08]  /*5c90*/  HMMA.16816.F32 R24, R80.reuse, R76, R24 ;  /* 0x0000004c5018723c */ /* 0x050ff00000001818 */
        /* <DEDUP_REMOVED lines=13> */
[----:B------:R-:W2:Y:S07]  /*5d70*/  LDSM.16.MT88.4 R8, [R0+0x9800] ;  /* 0x009800000008783b */ /* 0x000eae0000004200 */
[-C--:B-1----:R-:W-:Y:S01]  /*5d80*/  HMMA.16816.F32 R20, R4, R12.reuse, R20 ;  /* 0x0000000c0414723c */ /* 0x082fe20000001814 */
[----:B------:R-:W1:Y:S07]  /*5d90*/  LDSM.16.MT88.4 R72, [R0+0xb800] ;  /* 0x00b800000048783b */ /* 0x000e6e0000004200 */
[C---:B------:R-:W-:Y:S01]  /*5da0*/  HMMA.16816.F32 R24, R16.reuse, R12, R24 ;  /* 0x0000000c1018723c */ /* 0x040fe20000001818 */
[----:B------:R-:W-:Y:S07]  /*5db0*/  BAR.SYNC.DEFER_BLOCKING 0x0 ;  /* 0x0000000000007b1d */ /* 0x000fee0000010000 */
        /* <DEDUP_REMOVED lines=10> */
[C---:B--2---:R-:W-:Y:S01]  /*5e60*/  LEA R5, P1, R92.reuse, R94, 0x2 ;  /* 0x0000005e5c057211 */ /* 0x044fe200078210ff */
[-C--:B------:R-:W-:Y:S05]  /*5e70*/  HMMA.16816.F32 R20, R80, R84.reuse, R20 ;  /* 0x000000545014723c */ /* 0x080fea0000001814 */
        /* <DEDUP_REMOVED lines=71> */
.L_x_830:
        /* <DEDUP_REMOVED lines=418> */
.L_x_831:
        /* <DEDUP_REMOVED lines=171> */
.L_x_833:
        /* <DEDUP_REMOVED lines=18> */
.L_x_834:
        /* <DEDUP_REMOVED lines=54> */
.L_x_836:
[----:B------:R-:W-:Y:S05]  /*8c40*/  BSYNC B0 ;  /* 0x0000000000007941 */ /* 0x000fea0003800000 */
.L_x_835:
        /* <DEDUP_REMOVED lines=19> */
.L_x_838:
[----:B------:R-:W-:Y:S05]  /*8d80*/  BSYNC B0 ;  /* 0x0000000000007941 */ /* 0x000fea0003800000 */
.L_x_837:
        /* <DEDUP_REMOVED lines=30> */
.L_x_840:
[----:B------:R-:W-:Y:S05]  /*8f70*/  BSYNC B0 ;  /* 0x0000000000007941 */ /* 0x000fea0003800000 */
.L_x_839:
        /* <DEDUP_REMOVED lines=18> */
.L_x_813:
        /* <DEDUP_REMOVED lines=20> */
.L_x_842:
        /* <DEDUP_REMOVED lines=18> */
.L_x_843:
[----:B------:R-:W2:Y:S04]  /*9300*/  LDL.64 R16, [R1+0x50] ;  /* 0x0000500001107983 */ /* 0x000ea80000100a00 */
[----:B------:R1:W5:Y:S04]  /*9310*/  LDL R14, [R1+0x6c] ;  /* 0x00006c00010e7983 */ /* 0x0003680000100800 */
[----:B------:R1:W5:Y:S01]  /*9320*/  LDL R13, [R1+0x70] ;  /* 0x00007000010d7983 */ /* 0x0003620000100800 */
[----:B------:R-:W-:Y:S01]  /*9330*/  USHF.R.S32.HI UR10, URZ, 0x1f, UR23 ;  /* 0x0000001f3f0a7899 */ /* 0x000fe20008011417 */
[----:B------:R-:W-:Y:S01]  /*9340*/  IMAD.U32 R4, RZ, RZ, UR23 ;  /* 0x00000017ff047e24 */ /* 0x000fe2000f8e00ff */
[----:B------:R-:W-:Y:S01]  /*9350*/  ULDC.64 UR8, c[0x0][0x3a0] ;  /* 0x0000e80000087ab9 */ /* 0x000fe20000000a00 */
[----:B------:R-:W3:Y:S01]  /*9360*/  S2R R15, SR_TID.X ;  /* 0x00000000000f7919 */ /* 0x000ee20000002100 */
[----:B------:R-:W-:Y:S01]  /*9370*/  UIMAD UR6, UR10, UR8, URZ ;  /* 0x000000080a0672a4 */ /* 0x000fe2000f8e023f */
[----:B------:R-:W-:Y:S01]  /*9380*/  BSSY B0, `(.L_x_844) ;  /* 0x0000022000007945 */ /* 0x000fe20003800000 */
[----:B------:R-:W-:Y:S01]  /*9390*/  UIMAD UR7, UR33, -0x40, UR7 ;  /* 0xffffffc0210778a4 */ /* 0x000fe2000f8e0207 */
[----:B------:R-:W4:Y:S01]  /*93a0*/  S2R R18, SR_TID.X ;  /* 0x0000000000127919 */ /* 0x000f220000002100 */
[----:B------:R-:W-:-:S03]  /*93b0*/  UIMAD UR6, UR23, UR9, UR6 ;  /* 0x00000009170672a4 */ /* 0x000fc6000f8e0206 */
[----:B------:R-:W-:Y:S01]  /*93c0*/  ULDC.64 UR8, c[0x0][0x3b8] ;  /* 0x0000ee0000087ab9 */ /* 0x000fe20000000a00 */
        /* <DEDUP_REMOVED lines=8> */
[----:B------:R-:W-:-:S04]  /*9450*/  UIMAD UR6, UR57, UR8, URZ ;  /* 0x00000008390672a4 */ /* 0x000fc8000f8e023f */
        /* <DEDUP_REMOVED lines=20> */
.L_x_845:
[----:B-1----:R-:W-:Y:S05]  /*95a0*/  BSYNC B0 ;  /* 0x0000000000007941 */ /* 0x002fea0003800000 */
.L_x_844:
        /* <DEDUP_REMOVED lines=19> */
.L_x_847:
[----:B------:R-:W-:Y:S05]  /*96e0*/  BSYNC B0 ;  /* 0x0000000000007941 */ /* 0x000fea0003800000 */
.L_x_846:
        /* <DEDUP_REMOVED lines=30> */
.L_x_849:
[----:B------:R-:W-:Y:S05]  /*98d0*/  BSYNC B0 ;  /* 0x0000000000007941 */ /* 0x000fea0003800000 */
.L_x_848:
        /* <DEDUP_REMOVED lines=16> */
.L_x_841:
[----:B------:R-:W-:Y:S05]  /*99e0*/  BSYNC B1 ;  /* 0x0000000000017941 */ /* 0x000fea0003800000 */
.L_x_808:
        /* <DEDUP_REMOVED lines=11> */
.L_x_850:
[----:B------:R-:W-:Y:S05]  /*9aa0*/  EXIT ;  /* 0x000000000000794d */ /* 0x000fea0003800000 */
.L_x_852:
        /* <DEDUP_REMOVED lines=13> */
.L_x_1598:


//--------------------- .text._ZN5flash44flash_bwd_dq_dk_dv_loop_seqk_parallel_kernelI23Flash_bwd_kernel_traitsILi192ELi64ELi64ELi8ELi4ELi2ELi2ELb1ELb1EN7cutlass6half_tE19Flash_kernel_traitsILi192ELi64ELi64ELi8ES3_EELb1ELb0ELb1ELb0ELb0ELb1ELb0EEEvNS_16Flash_bwd_paramsE --------------------------
	.section	.text._ZN5flash44flash_bwd_dq_dk_dv_loop_seqk_parallel_kernelI23Flash_bwd_kernel_traitsILi192ELi64ELi64ELi8ELi4ELi2ELi2ELb1ELb1EN7cutlass6half_tE19Flash_kernel_traitsILi192ELi64ELi64ELi8ES3_EELb1ELb0ELb1ELb0ELb0ELb1ELb0EEEvNS_16Flash_bwd_paramsE,"ax",@progbits
	.sectioninfo	@"SHI_REGISTERS=255"
	.align	128
        .global         _ZN5flash44flash_bwd_dq_dk_dv_loop_seqk_parallel_kernelI23Flash_bwd_kernel_traitsILi192ELi64ELi64ELi8ELi4ELi2ELi2ELb1ELb1EN7cutlass6half_tE19Flash_kernel_traitsILi192ELi64ELi64ELi8ES3_EELb1ELb0ELb1ELb0ELb0ELb1ELb0EEEvNS_16Flash_bwd_paramsE
        .type           _ZN5flash44flash_bwd_dq_dk_dv_loop_seqk_parallel_kernelI23Flash_bwd_kernel_traitsILi192ELi64ELi64ELi8ELi4ELi2ELi2ELb1ELb1EN7cutlass6half_tE19Flash_kernel_traitsILi192ELi64ELi64ELi8ES3_EELb1ELb0ELb1ELb0ELb0ELb1ELb0EEEvNS_16Flash_bwd_paramsE,@function
        .size           _ZN5flash44flash_bwd_dq_dk_dv_loop_seqk_parallel_kernelI23Flash_bwd_kernel_traitsILi192ELi64ELi64ELi8ELi4ELi2ELi2ELb1ELb1EN7cutlass6half_tE19Flash_kernel_traitsILi192ELi64ELi64ELi8ES3_EELb1ELb0ELb1ELb0ELb0ELb1ELb0EEEvNS_16Flash_bwd_paramsE,(.L_x_1599 - _ZN5flash44flash_bwd_dq_dk_dv_loop_seqk_parallel_kernelI23Flash_bwd_kernel_traitsILi192ELi64ELi64ELi8ELi4ELi2ELi2ELb1ELb1EN7cutlass6half_tE19Flash_kernel_traitsILi192ELi64ELi64ELi8ES3_EELb1ELb0ELb1ELb0ELb0ELb1ELb0EEEvNS_16Flash_bwd_paramsE)
        .other          _ZN5flash44flash_bwd_dq_dk_dv_loop_seqk_parallel_kernelI23Flash_bwd_kernel_traitsILi192ELi64ELi64ELi8ELi4ELi2ELi2ELb1ELb1EN7cutlass6half_tE19Flash_kernel_traitsILi192ELi64ELi64ELi8ES3_EELb1ELb0ELb1ELb0ELb0ELb1ELb0EEEvNS_16Flash_bwd_paramsE,@"STO_CUDA_ENTRY STV_DEFAULT"
_ZN5flash44flash_bwd_dq_dk_dv_loop_seqk_parallel_kernelI23Flash_bwd_kernel_traitsILi192ELi64ELi64ELi8ELi4ELi2ELi2ELb1ELb1EN7cutlass6half_tE19Flash_kernel_traitsILi192ELi64ELi64ELi8ES3_EELb1ELb0ELb1ELb0ELb0ELb1ELb0EEEvNS_16Flash_bwd_paramsE:
.text._ZN5flash44flash_bwd_dq_dk_dv_loop_seqk_parallel_kernelI23Flash_bwd_kernel_traitsILi192ELi64ELi64ELi8ELi4ELi2ELi2ELb1ELb1EN7cutlass6half_tE19Flash_kernel_traitsILi192ELi64ELi64ELi8ES3_EELb1ELb0ELb1ELb0ELb0ELb1ELb0EEEvNS_16Flash_bwd_paramsE:
        /* <DEDUP_REMOVED lines=14> */
[----:B------:R-:W-:Y:S02]  /*00e0*/  UMOV UR9, 0x80 ;  /* 0x0000008000097882 */ /* 0x000fe40000000000 */
[----:B------:R-:W-:Y:S02]  /*00f0*/  ULDC UR7, c[0x0][0x210] ;  /* 0x0000840000077ab9 */ /* 0x000fe40000000800 */
[----:B------:R-:W-:Y:S01]  /*0100*/  ULDC UR61, c[0x0][0x234] ;  /* 0x00008d00003d7ab9 */ /* 0x000fe20000000800 */
[----:B------:R-:W3:Y:S01]  /*0110*/  S2UR UR40, SR_CTAID.Y ;  /* 0x00000000002879c3 */ /* 0x000ee20000002600 */
[----:B------:R-:W-:-:S02]  /*0120*/  UIMAD UR61, UR9, UR7, UR61 ;  /* 0x00000007093d72a4 */ /* 0x000fc4000f8e023d */
[----:B------:R-:W-:Y:S02]  /*0130*/  ULDC.U8 UR10, c[0x0][0x328] ;  /* 0x0000ca00000a7ab9 */ /* 0x000fe40000000000 */
[----:B------:R-:W-:Y:S02]  /*0140*/  UISETP.NE.AND UP5, UPT, UR10, URZ, UPT ;  /* 0x0000003f0a00728c */ /* 0x000fe4000bfa5270 */
        /* <DEDUP_REMOVED lines=8> */
[----:B------:R-:W-:Y:S01]  /*01d0*/  ULDC UR14, c[0x0][0x1c0] ;  /* 0x00007000000e7ab9 */ /* 0x000fe20000000800 */
[----:B------:R-:W-:Y:S01]  /*01e0*/  LEA.HI R10, R4, R8, RZ, 0x3 ;  /* 0x00000008040a7211 */ /* 0x000fe200078f18ff */
[----:B------:R-:W-:Y:S01]  /*01f0*/  UIMAD.WIDE UR42, UR51, UR42, URZ ;  /* 0x0000002a332a72a5 */ /* 0x000fe2000f8e023f */
[--C-:B------:R-:W-:Y:S01]  /*0200*/  SHF.R.S32.HI R0, RZ, 0x5, R2.reuse ;  /* 0x00000005ff007819 */ /* 0x100fe20000011402 */
[----:B---3--:R-:W-:Y:S01]  /*0210*/  USHF.R.S32.HI UR9, URZ, 0x1f, UR40 ;  /* 0x0000001f3f097899 */ /* 0x008fe20008011428 */
[----:B------:R-:W-:Y:S01]  /*0220*/  SHF.R.S32.HI R3, RZ, 0x1f, R2 ;  /* 0x0000001fff037819 */ /* 0x000fe20000011402 */
[----:B------:R-:W-:Y:S01]  /*0230*/  UIMAD UR52, UR41, UR51, URZ ;  /* 0x00000033293472a4 */ /* 0x000fe2000f8e023f */
[C---:B------:R-:W-:Y:S01]  /*0240*/  LOP3.LUT R9, R2.reuse, 0xffffffe0, RZ, 0xc0, !PT ;  /* 0xffffffe002097812 */ /* 0x040fe200078ec0ff */
[----:B------:R-:W-:Y:S01]  /*0250*/  UIMAD UR51, UR51, UR13, URZ ;  /* 0x0000000d333372a4 */ /* 0x000fe2000f8e023f */
[-C--:B------:R-:W-:Y:S01]  /*0260*/  LEA.HI R3, R3, R0.reuse, RZ, 0x2 ;  /* 0x0000000003037211 */ /* 0x080fe200078f10ff */
[----:B------:R-:W-:Y:S01]  /*0270*/  ULDC UR15, c[0x0][0x1c0] ;  /* 0x00007000000f7ab9 */ /* 0x000fe20000000800 */
[----:B------:R-:W-:Y:S01]  /*0280*/  LEA.HI R2, R2, R0, RZ, 0x1 ;  /* 0x0000000002027211 */ /* 0x000fe200078f08ff */
[----:B------:R-:W-:Y:S01]  /*0290*/  IMAD.IADD R9, R8, 0x1, -R9 ;  /* 0x0000000108097824 */ /* 0x000fe200078e0a09 */
[----:B------:R-:W-:Y:S01]  /*02a0*/  LOP3.LUT R3, R3, 0xfffffffc, RZ, 0xc0, !PT ;  /* 0xfffffffc03037812 */ /* 0x000fe200078ec0ff */
[----:B------:R-:W-:Y:S01]  /*02b0*/  ULDC UR12, c[0x0][0x1c0] ;  /* 0x00007000000c7ab9 */ /* 0x000fe20000000800 */
[----:B------:R-:W-:Y:S01]  /*02c0*/  LOP3.LUT R2, R2, 0xfffffffe, RZ, 0xc0, !PT ;  /* 0xfffffffe02027812 */ /* 0x000fe200078ec0ff */
[----:B------:R-:W-:Y:S01]  /*02d0*/  UIMAD.WIDE.U32 UR48, UR40, UR16, URZ ;  /* 0x00000010283072a5 */ /* 0x000fe2000f8e003f */
[-C--:B------:R-:W-:Y:S01]  /*02e0*/  LEA.HI R5, R4, R8.reuse, RZ, 0x4 ;  /* 0x0000000804057211 */ /* 0x080fe200078f20ff */
[----:B------:R-:W-:Y:S01]  /*02f0*/  IMAD.IADD R18, R0, 0x1, -R3 ;  /* 0x0000000100127824 */ /* 0x000fe200078e0a03 */
[-C--:B------:R-:W-:Y:S01]  /*0300*/  LEA.HI R14, R4, R8.reuse, RZ, 0x7 ;  /* 0x00000008040e7211 */ /* 0x080fe200078f38ff */
[----:B------:R-:W-:Y:S01]  /*0310*/  IMAD.IADD R13, R0, 0x1, -R2 ;  /* 0x00000001000d7824 */ /* 0x000fe200078e0a02 */
[CC--:B------:R-:W-:Y:S01]  /*0320*/  LEA.HI R15, R4.reuse, R8.reuse, RZ, 0x6 ;  /* 0x00000008040f7211 */ /* 0x0c0fe200078f30ff */
[----:B------:R-:W-:Y:S01]  /*0330*/  UIMAD UR7, UR40, UR12, UR41 ;  /* 0x0000000c280772a4 */ /* 0x000fe2000f8e0229 */
[----:B------:R-:W-:Y:S01]  /*0340*/  LEA.HI R4, R4, R8, RZ, 0x2 ;  /* 0x0000000804047211 */ /* 0x000fe200078f10ff */
[----:B------:R-:W-:Y:S01]  /*0350*/  STL [R1+0x78], R18 ;  /* 0x0000781201007387 */ /* 0x000fe20000100800 */
[----:B------:R-:W-:Y:S01]  /*0360*/  SHF.R.S32.HI R3, RZ, 0x4, R5 ;  /* 0x00000004ff037819 */ /* 0x000fe20000011405 */
[----:B------:R-:W-:Y:S01]  /*0370*/  USHF.L.U32 UR50, UR51, 0x6, URZ ;  /* 0x0000000633327899 */ /* 0x000fe2000800063f */
[--C-:B------:R-:W-:Y:S01]  /*0380*/  SHF.R.S32.HI R2, RZ, 0x2, R4.reuse ;  /* 0x00000002ff027819 */ /* 0x100fe20000011404 */
[----:B------:R-:W-:Y:S01]  /*0390*/  ULDC UR55, c[0x0][0x214] ;  /* 0x0000850000377ab9 */ /* 0x000fe20000000800 */
[----:B------:R-:W-:Y:S01]  /*03a0*/  SHF.R.S32.HI R0, RZ, 0x1f, R4 ;  /* 0x0000001fff007819 */ /* 0x000fe20000011404 */
[----:B------:R-:W-:Y:S01]  /*03b0*/  ULDC.U8 UR11, c[0x0][0x3d0] ;  /* 0x0000f400000b7ab9 */ /* 0x000fe20000000000 */
[----:B------:R-:W-:Y:S01]  /*03c0*/  LOP3.LUT R6, R10, 0xfffffff8, RZ, 0xc0, !PT ;  /* 0xfffffff80a067812 */ /* 0x000fe200078ec0ff */
[----:B------:R-:W-:Y:S01]  /*03d0*/  ULDC UR56, c[0x0][0x224] ;  /* 0x0000890000387ab9 */ /* 0x000fe20000000800 */
[----:B------:R-:W-:Y:S01]  /*03e0*/  LEA.HI R0, R0, R2, RZ, 0x3 ;  /* 0x0000000200007211 */ /* 0x000fe200078f18ff */
[----:B------:R-:W-:Y:S01]  /*03f0*/  @UP5 UIMAD UR60, UR40, UR55, URZ ;  /* 0x00000037283c52a4 */ /* 0x000fe2000f8e023f */
[C---:B------:R-:W-:Y:S01]  /*0400*/  LOP3.LUT R7, R5.reuse, 0xfffffff0, RZ, 0xc0, !PT ;  /* 0xfffffff005077812 */ /* 0x040fe200078ec0ff */
[----:B------:R-:W-:Y:S01]  /*0410*/  IMAD.IADD R6, R8, 0x1, -R6 ;  /* 0x0000000108067824 */ /* 0x000fe200078e0a06 */
[----:B------:R-:W-:Y:S01]  /*0420*/  LOP3.LUT R11, R4, 0x7ffffffc, RZ, 0xc0, !PT ;  /* 0x7ffffffc040b7812 */ /* 0x000fe200078ec0ff */
[----:B------:R-:W-:Y:S01]  /*0430*/  ULDC.64 UR4, c[0x0][0x118] ;  /* 0x0000460000047ab9 */ /* 0x000fe20000000a00 */
[----:B------:R-:W-:Y:S01]  /*0440*/  LOP3.LUT R0, R0, 0xfffffff8, RZ, 0xc0, !PT ;  /* 0xfffffff800007812 */ /* 0x000fe200078ec0ff */
[C---:B------:R-:W-:Y:S01]  /*0450*/  IMAD.IADD R7, R8.reuse, 0x1, -R7 ;  /* 0x0000000108077824 */ /* 0x040fe200078e0a07 */
[----:B------:R-:W-:Y:S01]  /*0460*/  LEA.HI R4, R5, R3, RZ, 0x1 ;  /* 0x0000000305047211 */ /* 0x000fe200078f08ff */
[----:B------:R-:W-:Y:S01]  /*0470*/  IMAD.IADD R16, R8, 0x1, -R11 ;  /* 0x0000000108107824 */ /* 0x000fe200078e0a0b */
[----:B------:R-:W-:Y:S01]  /*0480*/  SHF.R.S32.HI R12, RZ, 0x3, R10 ;  /* 0x00000003ff0c7819 */ /* 0x000fe2000001140a */
[----:B------:R-:W-:Y:S01]  /*0490*/  IMAD.IADD R8, R2, 0x1, -R0 ;  /* 0x0000000102087824 */ /* 0x000fe200078e0a00 */
[----:B------:R-:W-:Y:S01]  /*04a0*/  LOP3.LUT R4, R4, 0xfffffffe, RZ, 0xc0, !PT ;  /* 0xfffffffe04047812 */ /* 0x000fe200078ec0ff */
[----:B------:R-:W-:Y:S01]  /*04b0*/  ULDC UR44, c[0x0][0x2e8] ;  /* 0x0000ba00002c7ab9 */ /* 0x000fe20000000800 */
[----:B------:R-:W-:Y:S01]  /*04c0*/  SHF.R.S32.HI R2, RZ, 0x1f, R9 ;  /* 0x0000001fff027819 */ /* 0x000fe20000011409 */
[----:B------:R-:W-:Y:S01]  /*04d0*/  IMAD.SHL.U32 R0, R12, 0x40, RZ ;  /* 0x000000400c007824 */ /* 0x000fe200078e00ff */
[C---:B------:R-:W-:Y:S01]  /*04e0*/  LOP3.LUT P4, RZ, R6.reuse, 0x2, RZ, 0xc0, !PT ;  /* 0x0000000206ff7812 */ /* 0x040fe2000788c0ff */
[----:B------:R-:W-:Y:S01]  /*04f0*/  IMAD.IADD R11, R3, 0x1, -R4 ;  /* 0x00000001030b7824 */ /* 0x000fe200078e0a04 */
[----:B------:R-:W-:Y:S01]  /*0500*/  SHF.R.S32.HI R3, RZ, 0x1f, R7 ;  /* 0x0000001fff037819 */ /* 0x000fe20000011407 */
[----:B------:R-:W-:Y:S01]  /*0510*/  IMAD.SHL.U32 R4, R6, 0x8, RZ ;  /* 0x0000000806047824 */ /* 0x000fe200078e00ff */
[----:B------:R-:W-:Y:S01]  /*0520*/  LOP3.LUT R0, R0, 0x1c0, RZ, 0xc0, !PT ;  /* 0x000001c000007812 */ /* 0x000fe200078ec0ff */
[----:B------:R-:W-:Y:S01]  /*0530*/  UISETP.NE.AND UP6, UPT, UR11, URZ, UPT ;  /* 0x0000003f0b00728c */ /* 0x000fe2000bfc5270 */
[----:B------:R-:W-:Y:S01]  /*0540*/  LEA.HI R17, R2, R9, RZ, 0x2 ;  /* 0x0000000902117211 */ /* 0x000fe200078f10ff */
[----:B------:R-:W-:Y:S01]  /*0550*/  UIMAD.WIDE.U32 UR46, UR42, UR48, URZ ;  /* 0x000000302a2e72a5 */ /* 0x000fe2000f8e003f */
[----:B------:R-:W-:Y:S01]  /*0560*/  SHF.R.U32.HI R2, RZ, 0x3, R0 ;  /* 0x00000003ff027819 */ /* 0x000fe20000011600 */
[----:B------:R1:W-:Y:S01]  /*0570*/  STL [R1+0x80], R4 ;  /* 0x0000800401007387 */ /* 0x0003e20000100800 */
[----:B------:R-:W-:Y:S01]  /*0580*/  LOP3.LUT R0, R0, 0x38, R4, 0xf8, !PT ;  /* 0x0000003800007812 */ /* 0x000fe200078ef804 */
[----:B------:R-:W-:Y:S01]  /*0590*/  UIMAD UR57, UR43, UR48, URZ ;  /* 0x000000302b3972a4 */ /* 0x000fe2000f8e023f */
[----:B------:R-:W-:Y:S01]  /*05a0*/  LEA.HI R12, R3, R7, RZ, 0x3 ;  /* 0x00000007030c7211 */ /* 0x000fe200078f18ff */
[----:B------:R-:W-:Y:S01]  /*05b0*/  IMAD.U32 R3, RZ, RZ, UR8 ;  /* 0x00000008ff037e24 */ /* 0x000fe2000f8e00ff */
[----:B------:R-:W-:Y:S01]  /*05c0*/  LOP3.LUT R9, R0, R2, RZ, 0x3c, !PT ;  /* 0x0000000200097212 */ /* 0x000fe200078e3cff */
[----:B------:R-:W-:Y:S01]  /*05d0*/  IMAD.SHL.U32 R0, R6, 0x40, RZ ;  /* 0x0000004006007824 */ /* 0x000fe200078e00ff */
[----:B------:R-:W-:Y:S01]  /*05e0*/  LOP3.LUT R2, R12, 0xfffffff8, RZ, 0xc0, !PT ;  /* 0xfffffff80c027812 */ /* 0x000fe200078ec0ff */
[----:B------:R-:W-:Y:S01]  /*05f0*/  USHF.R.S32.HI UR8, URZ, 0x1f, UR16 ;  /* 0x0000001f3f087899 */ /* 0x000fe20008011410 */
[----:B------:R-:W-:Y:S01]  /*0600*/  LOP3.LUT P3, RZ, R6, 0x4, RZ, 0xc0, !PT ;  /* 0x0000000406ff7812 */ /* 0x000fe2000786c0ff */
[----:B------:R2:W-:Y:S01]  /*0610*/  STL [R1+0x8c], R3 ;  /* 0x00008c0301007387 */ /* 0x0005e20000100800 */
[----:B------:R-:W-:Y:S01]  /*0620*/  LOP3.LUT R0, R0, 0x1c0, RZ, 0xc0, !PT ;  /* 0x000001c000007812 */ /* 0x000fe200078ec0ff */
[----:B------:R-:W-:Y:S01]  /*0630*/  IMAD.IADD R7, R7, 0x1, -R2 ;  /* 0x0000000107077824 */ /* 0x000fe200078e0a02 */
[----:B------:R-:W-:Y:S01]  /*0640*/  SHF.R.S32.HI R14, RZ, 0x7, R14 ;  /* 0x00000007ff0e7819 */ /* 0x000fe2000001140e */
[----:B------:R-:W-:Y:S01]  /*0650*/  IMAD.SHL.U32 R2, R13, 0x10, RZ ;  /* 0x000000100d027824 */ /* 0x000fe200078e00ff */
[----:B------:R-:W-:Y:S01]  /*0660*/  LOP3.LUT R5, R0, 0x8, R10, 0xf8, !PT ;  /* 0x0000000800057812 */ /* 0x000fe200078ef80a */
[----:B------:R-:W-:-:S02]  /*0670*/  UIMAD UR58, UR8, UR40, URZ ;  /* 0x00000028083a72a4 */ /* 0x000fc4000f8e023f */
[----:B------:R-:W-:Y:S01]  /*0680*/  @!UP5 UIMAD UR8, UR40, UR15, UR41 ;  /* 0x0000000f2808d2a4 */ /* 0x000fe2000f8e0229 */
[----:B------:R-:W-:Y:S01]  /*0690*/  LOP3.LUT R6, R0, 0x10, R2, 0xf8, !PT ;  /* 0x0000001000067812 */ /* 0x000fe200078ef802 */
[----:B------:R-:W-:Y:S01]  /*06a0*/  IMAD.SHL.U32 R2, R11, 0x200, RZ ;  /* 0x000002000b027824 */ /* 0x000fe200078e00ff */
[----:B------:R-:W-:Y:S02]  /*06b0*/  USHF.R.S32.HI UR59, URZ, 0x1f, UR52 ;  /* 0x0000001f3f3b7899 */ /* 0x000fe40008011434 */
[----:B------:R-:W-:Y:S01]  /*06c0*/  UIMAD UR56, UR7, UR56, URZ ;  /* 0x00000038073872a4 */ /* 0x000fe2000f8e023f */
[----:B-1----:R-:W-:Y:S01]  /*06d0*/  IMAD.U32 R4, RZ, RZ, UR6 ;  /* 0x00000006ff047e24 */ /* 0x002fe2000f8e00ff */
[----:B------:R-:W-:Y:S01]  /*06e0*/  SHF.R.U32.HI R4, RZ, 0x3, R0 ;  /* 0x00000003ff047819 */ /* 0x000fe20000011600 */
[----:B------:R-:W-:Y:S02]  /*06f0*/  USHF.L.U32 UR6, UR40, 0x7, URZ ;  /* 0x0000000728067899 */ /* 0x000fe4000800063f */
[----:B------:R-:W-:Y:S01]  /*0700*/  @!UP5 UIMAD UR55, UR8, UR55, URZ ;  /* 0x000000370837d2a4 */ /* 0x000fe2000f8e023f */
[----:B------:R-:W-:Y:S01]  /*0710*/  LOP3.LUT R0, R5, R4, RZ, 0x3c, !PT ;  /* 0x0000000405007212 */ /* 0x000fe200078e3cff */
[----:B------:R-:W-:Y:S01]  /*0720*/  USHF.R.S32.HI UR54, URZ, 0x1f, UR50 ;  /* 0x0000001f3f367899 */ /* 0x000fe20008011432 */
[----:B------:R-:W-:Y:S01]  /*0730*/  LOP3.LUT R5, R6, 0x8, R10, 0xf8, !PT ;  /* 0x0000000806057812 */ /* 0x000fe200078ef80a */
[----:B------:R-:W-:Y:S01]  /*0740*/  IMAD.SHL.U32 R6, R11, 0x20, RZ ;  /* 0x000000200b067824 */ /* 0x000fe200078e00ff */
[----:B------:R-:W-:Y:S01]  /*0750*/  ULDC.U8 UR36, c[0x0][0x2d8] ;  /* 0x0000b60000247ab9 */ /* 0x000fe20000000000 */
[----:B--2---:R-:W-:-:S02]  /*0760*/  LOP3.LUT R3, R8, 0x1, RZ, 0xc0, !PT ;  /* 0x0000000108037812 */ /* 0x004fc400078ec0ff */
[----:B------:R-:W-:Y:S01]  /*0770*/  LOP3.LUT R4, R2, R5, R4, 0xf6, !PT ;  /* 0x0000000502047212 */ /* 0x000fe200078ef604 */
[----:B------:R-:W-:Y:S01]  /*0780*/  IMAD.SHL.U32 R5, R8, 0x40, RZ ;  /* 0x0000004008057824 */ /* 0x000fe200078e00ff */
[----:B------:R-:W-:Y:S01]  /*0790*/  ISETP.NE.U32.AND P0, PT, R3, 0x1, PT ;  /* 0x000000010300780c */ /* 0x000fe20003f05070 */
[C---:B------:R-:W-:Y:S01]  /*07a0*/  IMAD R3, R14.reuse, 0x800, R2 ;  /* 0x000008000e037824 */ /* 0x040fe200078e0202 */
[----:B------:R-:W-:Y:S01]  /*07b0*/  SHF.R.S32.HI R2, RZ, 0x6, R15 ;  /* 0x00000006ff027819 */ /* 0x000fe2000001140f */
[----:B------:R-:W-:Y:S01]  /*07c0*/  IMAD.SHL.U32 R14, R14, 0x20, RZ ;  /* 0x000000200e0e7824 */ /* 0x000fe200078e00ff */
[----:B------:R-:W-:Y:S01]  /*07d0*/  R2P PR, R8, 0x6 ;  /* 0x0000000608007804 */ /* 0x000fe20000000000 */
[----:B------:R-:W-:Y:S01]  /*07e0*/  IMAD.IADD R0, R3, 0x1, R0 ;  /* 0x0000000103007824 */ /* 0x000fe200078e0200 */
[C---:B------:R-:W-:Y:S01]  /*07f0*/  LOP3.LUT P6, RZ, R7.reuse, 0x2, RZ, 0xc0, !PT ;  /* 0x0000000207ff7812 */ /* 0x040fe200078cc0ff */
[----:B------:R-:W-:Y:S01]  /*0800*/  IMAD.U32 R3, RZ, RZ, UR6 ;  /* 0x00000006ff037e24 */ /* 0x000fe2000f8e00ff */
[----:B------:R-:W-:Y:S01]  /*0810*/  LOP3.LUT P5, RZ, R7, 0x4, RZ, 0xc0, !PT ;  /* 0x0000000407ff7812 */ /* 0x000fe200078ac0ff */
[C---:B------:R-:W-:Y:S01]  /*0820*/  IMAD R10, R2.reuse, 0x200, R9 ;  /* 0x00000200020a7824 */ /* 0x040fe200078e0209 */
[----:B------:R1:W-:Y:S01]  /*0830*/  STL [R1+0x88], R14 ;  /* 0x0000880e01007387 */ /* 0x0003e20000100800 */
[----:B------:R-:W-:Y:S01]  /*0840*/  IMAD.SHL.U32 R3, R2, 0x8, RZ ;  /* 0x0000000802037824 */ /* 0x000fe200078e00ff */
[----:B------:R-:W-:Y:S01]  /*0850*/  LOP3.LUT R2, R5, 0x1c0, RZ, 0xc0, !PT ;  /* 0x000001c005027812 */ /* 0x000fe200078ec0ff */
[----:B------:R-:W-:Y:S01]  /*0860*/  IMAD.SHL.U32 R7, R7, 0x40, RZ ;  /* 0x0000004007077824 */ /* 0x000fe200078e00ff */
[----:B------:R-:W-:Y:S01]  /*0870*/  UIMAD UR6, UR40, UR14, UR41 ;  /* 0x0000000e280672a4 */ /* 0x000fe2000f8e0229 */
[----:B------:R-:W-:Y:S01]  /*0880*/  IMAD.SHL.U32 R252, R0, 0x2, RZ ;  /* 0x0000000200fc7824 */ /* 0x000fe200078e00ff */
[----:B------:R-:W-:-:S02]  /*0890*/  LOP3.LUT R3, R3, 0x18, RZ, 0xc0, !PT ;  /* 0x0000001803037812 */ /* 0x000fc400078ec0ff */
[----:B------:R-:W-:Y:S01]  /*08a0*/  SHF.R.U32.HI R5, RZ, 0x3, R2 ;  /* 0x00000003ff057819 */ /* 0x000fe20000011602 */
[----:B------:R-:W-:Y:S01]  /*08b0*/  USHF.L.U32 UR45, UR6, 0x5, URZ ;  /* 0x00000005062d7899 */ /* 0x000fe2000800063f */
[----:B------:R-:W-:Y:S02]  /*08c0*/  LOP3.LUT R9, R3, 0x20, R6, 0xf8, !PT ;  /* 0x0000002003097812 */ /* 0x000fe400078ef806 */
[----:B------:R-:W-:Y:S01]  /*08d0*/  LOP3.LUT R8, R5, R2, R3, 0x1e, !PT ;  /* 0x0000000205087212 */ /* 0x000fe200078e1e03 */
[----:B------:R-:W-:Y:S01]  /*08e0*/  USHF.R.S32.HI UR53, URZ, 0x1f, UR45 ;  /* 0x0000001f3f357899 */ /* 0x000fe2000801142d */
[----:B------:R-:W-:Y:S01]  /*08f0*/  LOP3.LUT R3, R2, 0x20, R14, 0xf8, !PT ;  /* 0x0000002002037812 */ /* 0x000fe200078ef80e */
[----:B------:R-:W-:-:S03]  /*0900*/  IMAD.SHL.U32 R2, R16, 0x2, RZ ;  /* 0x0000000210027824 */ /* 0x000fc600078e00ff */
[----:B------:R-:W-:Y:S01]  /*0910*/  LOP3.LUT R5, R3, R5, RZ, 0x3c, !PT ;  /* 0x0000000503057212 */ /* 0x000fe200078e3cff */
[--C-:B------:R-:W-:Y:S02]  /*0920*/  IMAD R6, R18, 0x400, R2.reuse ;  /* 0x0000040012067824 */ /* 0x100fe400078e0202 */
[----:B------:R-:W-:Y:S01]  /*0930*/  IMAD.U32 R3, RZ, RZ, UR9 ;  /* 0x00000009ff037e24 */ /* 0x000fe2000f8e00ff */
[----:B------:R-:W-:Y:S01]  /*0940*/  USHF.R.S32.HI UR9, URZ, 0x1f, UR41 ;  /* 0x0000001f3f097899 */ /* 0x000fe20008011429 */
[----:B------:R-:W-:Y:S01]  /*0950*/  IMAD R3, R13, 0x400, R2 ;  /* 0x000004000d037824 */ /* 0x000fe200078e0202 */
[----:B------:R-:W-:Y:S01]  /*0960*/  LOP3.LUT R2, R7, 0x1c0, RZ, 0xc0, !PT ;  /* 0x000001c007027812 */ /* 0x000fe200078ec0ff */
[----:B------:R-:W-:Y:S02]  /*0970*/  IMAD.IADD R15, R6, 0x1, R5 ;  /* 0x00000001060f7824 */ /* 0x000fe400078e0205 */
[----:B------:R-:W-:Y:S02]  /*0980*/  IMAD.SHL.U32 R5, R11, 0x8, RZ ;  /* 0x000000080b057824 */ /* 0x000fe400078e00ff */
[----:B------:R-:W-:-:S02]  /*0990*/  IMAD.SHL.U32 R7, R12, 0x40, RZ ;  /* 0x000000400c077824 */ /* 0x000fc400078e00ff */
[----:B-1----:R-:W-:Y:S01]  /*09a0*/  IMAD.IADD R14, R3, 0x1, R8 ;  /* 0x00000001030e7824 */ /* 0x002fe200078e0208 */
[----:B------:R-:W-:Y:S01]  /*09b0*/  LOP3.LUT R5, R2, 0x8, R5, 0xf8, !PT ;  /* 0x0000000802057812 */ /* 0x000fe200078ef805 */
[----:B------:R-:W-:Y:S01]  /*09c0*/  IMAD.U32 R3, RZ, RZ, UR9 ;  /* 0x00000009ff037e24 */ /* 0x000fe2000f8e00ff */
[--C-:B------:R-:W-:Y:S01]  /*09d0*/  SHF.R.U32.HI R3, RZ, 0x3, R2.reuse ;  /* 0x00000003ff037819 */ /* 0x100fe20000011602 */
[----:B------:R-:W-:Y:S01]  /*09e0*/  IMAD.MOV.U32 R11, RZ, RZ, 0x40 ;  /* 0x00000040ff0b7424 */ /* 0x000fe200078e00ff */
[----:B------:R-:W-:Y:S01]  /*09f0*/  LOP3.LUT R7, R7, 0xfffffe00, RZ, 0xc0, !PT ;  /* 0xfffffe0007077812 */ /* 0x000fe200078ec0ff */
[----:B------:R-:W-:Y:S01]  /*0a00*/  IMAD.MOV.U32 R6, RZ, RZ, 0x20 ;  /* 0x00000020ff067424 */ /* 0x000fe200078e00ff */
[----:B------:R-:W-:Y:S01]  /*0a10*/  LOP3.LUT R2, R3, R9, R2, 0x1e, !PT ;  /* 0x0000000903027212 */ /* 0x000fe200078e1e02 */
[----:B------:R-:W-:Y:S01]  /*0a20*/  IMAD.MOV.U32 R12, RZ, RZ, -0x10 ;  /* 0xfffffff0ff0c7424 */ /* 0x000fe200078e00ff */
[----:B------:R-:W-:Y:S01]  /*0a30*/  LOP3.LUT R3, R5, R3, RZ, 0x3c, !PT ;  /* 0x0000000305037212 */ /* 0x000fe200078e3cff */
[----:B------:R-:W-:Y:S01]  /*0a40*/  IMAD R8, R18, 0x400, R7 ;  /* 0x0000040012087824 */ /* 0x000fe200078e0207 */
[----:B------:R-:W-:Y:S01]  /*0a50*/  SHF.R.S32.HI R5, RZ, 0x2, R17 ;  /* 0x00000002ff057819 */ /* 0x000fe20000011411 */
[----:B------:R-:W-:Y:S01]  /*0a60*/  IMAD R9, R13, 0x400, R7 ;  /* 0x000004000d097824 */ /* 0x000fe200078e0207 */
        /* <DEDUP_REMOVED lines=53> */
.L_x_883:
        /* <DEDUP_REMOVED lines=53> */
.L_x_853:
        /* <DEDUP_REMOVED lines=67> */
.L_x_855:
        /* <DEDUP_REMOVED lines=18> */
.L_x_856:
        /* <DEDUP_REMOVED lines=15> */
[----:B------:R-:W-:Y:S02]  /*1750*/  @!UP3 UIMAD.WIDE.U32 UR6, UR40, UR6, URZ ;  /* 0x000000062806b2a5 */ /* 0x000fe4000f8e003f */
[----:B------:R-:W-:-:S02]  /*1760*/  USHF.R.S32.HI UR20, URZ, 0x1f, UR38 ;  /* 0x0000001f3f147899 */ /* 0x000fc40008011426 */
        /* <DEDUP_REMOVED lines=17> */
[----:B------:R-:W-:-:S04]  /*1880*/  USEL UR6, UR19, URZ, UP1 ;  /* 0x0000003f13067287 */ /* 0x000fc80008800000 */
        /* <DEDUP_REMOVED lines=38> */
.L_x_857:
[----:B------:R-:W-:Y:S02]  /*1af0*/  UMOV UR9, UR56 ;  /* 0x0000003800097c82 */ /* 0x000fe40008000000 */
.L_x_858:
        /* <DEDUP_REMOVED lines=25> */
[----:B------:R-:W-:-:S03]  /*1c90*/  SHF.R.S32.HI R27, RZ, 0x3, R27 ;  /* 0x00000003ff1b7819 */ /* 0x000fc6000001141b */
        /* <DEDUP_REMOVED lines=15> */
[----:B-----5:R-:W-:Y:S01]  /*1d90*/  SHF.R.S32.HI R5, RZ, 0x1f, R22 ;  /* 0x0000001fff057819 */ /* 0x020fe20000011416 */
[----:B------:R-:W-:Y:S01]  /*1da0*/  UIMAD.WIDE UR6, UR6, UR33, UR30 ;  /* 0x00000021060672a5 */ /* 0x000fe2000f8e021e */
[----:B------:R-:W-:Y:S02]  /*1db0*/  IADD3 R6, P1, R14, UR22, RZ ;  /* 0x000000160e067c10 */ /* 0x000fe4000ff3e0ff */
[----:B------:R-:W-:Y:S02]  /*1dc0*/  LEA.HI R5, R5, R22, RZ, 0x5 ;  /* 0x0000001605057211 */ /* 0x000fe400078f28ff */
[----:B------:R-:W-:Y:S01]  /*1dd0*/  IADD3.X R7, R15, UR23, RZ, P1, !PT ;  /* 0x000000170f077c10 */ /* 0x000fe20008ffe4ff */
[----:B------:R-:W-:Y:S01]  /*1de0*/  ULDC.64 UR22, c[0x0][0x200] ;  /* 0x0000800000167ab9 */ /* 0x000fe20000000a00 */
[----:B------:R-:W-:Y:S01]  /*1df0*/  LOP3.LUT R11, R5, 0xffffffe0, RZ, 0xc0, !PT ;  /* 0xffffffe0050b7812 */ /* 0x000fe200078ec0ff */
[----:B------:R-:W-:Y:S01]  /*1e00*/  UMOV UR16, UR6 ;  /* 0x0000000600107c82 */ /* 0x000fe20008000000 */
[----:B------:R-:W-:Y:S01]  /*1e10*/  SHF.R.S32.HI R5, RZ, 0x5, R5 ;  /* 0x00000005ff057819 */ /* 0x000fe20000011405 */
[----:B------:R-:W-:Y:S01]  /*1e20*/  IMAD.WIDE.U32 R6, R10, c[0x0][0x370], R6 ;  /* 0x0000dc000a067a25 */ /* 0x000fe200078e0006 */
[----:B------:R-:W-:-:S02]  /*1e30*/  UIADD3 UR6, -UR8, UR14, UR38 ;  /* 0x0000000e08067290 */ /* 0x000fc4000fffe126 */
[----:B------:R-:W-:Y:S01]  /*1e40*/  UMOV UR15, UR7 ;  /* 0x00000007000f7c82 */ /* 0x000fe20008000000 */
[----:B------:R-:W-:Y:S01]  /*1e50*/  IMAD.IADD R22, R22, 0x1, -R11 ;  /* 0x0000000116167824 */ /* 0x000fe200078e0a0b */
[----:B------:R-:W-:Y:S01]  /*1e60*/  IADD3 R7, R7, UR10, RZ ;  /* 0x0000000a07077c10 */ /* 0x000fe2000fffe0ff */
[----:B------:R-:W-:Y:S02]  /*1e70*/  UIADD3 UR6, UR6, -UR17, URZ ;  /* 0x8000001106067290 */ /* 0x000fe4000fffe03f */
[----:B------:R-:W-:Y:S02]  /*1e80*/  IMAD R5, R5, UR51, R22 ;  /* 0x0000003305057c24 */ /* 0x000fe4000f8e0216 */
[----:B------:R-:W-:-:S03]  /*1e90*/  USHF.R.S32.HI UR17, URZ, 0x1f, UR6 ;  /* 0x0000001f3f117899 */ /* 0x000fc60008011406 */
[C---:B------:R-:W-:Y:S01]  /*1ea0*/  IADD3 R11, P1, R5.reuse, UR21, RZ ;  /* 0x00000015050b7c10 */ /* 0x040fe2000ff3e0ff */
[----:B------:R-:W-:Y:S02]  /*1eb0*/  ULEA.HI UR17, UR17, UR6, URZ, 0x6 ;  /* 0x0000000611117291 */ /* 0x000fe4000f8f303f */
[----:B------:R-:W-:Y:S01]  /*1ec0*/  UIMAD.WIDE UR6, UR11, UR33, UR22 ;  /* 0x000000210b0672a5 */ /* 0x000fe2000f8e0216 */
[----:B------:R-:W-:Y:S01]  /*1ed0*/  LEA.HI.X.SX32 R10, R5, UR19, 0x1, P1 ;  /* 0x00000013050a7c11 */ /* 0x000fe200088f0eff */
[----:B------:R-:W-:Y:S01]  /*1ee0*/  IMAD.U32 R5, RZ, RZ, UR41 ;  /* 0x00000029ff057e24 */ /* 0x000fe2000f8e00ff */
[----:B------:R-:W-:Y:S01]  /*1ef0*/  USHF.R.S32.HI UR17, URZ, 0x6, UR17 ;  /* 0x000000063f117899 */ /* 0x000fe20008011411 */
[----:B------:R-:W-:Y:S02]  /*1f00*/  LEA R16, P1, R11, c[0x0][0x350], 0x2 ;  /* 0x0000d4000b107a11 */ /* 0x000fe400078210ff */
[----:B------:R-:W-:Y:S01]  /*1f10*/  IMAD.WIDE.U32 R6, R5, c[0x0][0x378], R6 ;  /* 0x0000de0005067a25 */ /* 0x000fe200078e0006 */
[----:B------:R-:W-:Y:S01]  /*1f20*/  UISETP.LT.AND UP1, UPT, URZ, UR17, UPT ;  /* 0x000000113f00728c */ /* 0x000fe2000bf21270 */
[----:B------:R-:W-:-:S02]  /*1f30*/  LEA.HI.X R17, R11, c[0x0][0x354], R10, 0x2, P1 ;  /* 0x0000d5000b117a11 */ /* 0x000fc400008f140a */
[----:B------:R-:W-:Y:S01]  /*1f40*/  IMAD.WIDE.U32 R8, R5, c[0x0][0x1a8], R8 ;  /* 0x00006a0005087a25 */ /* 0x000fe200078e0008 */
[----:B------:R-:W-:Y:S01]  /*1f50*/  IADD3 R7, R7, UR13, RZ ;  /* 0x0000000d07077c10 */ /* 0x000fe2000fffe0ff */
[----:B------:R-:W-:Y:S02]  /*1f60*/  USEL UR17, URZ, UR17, !UP1 ;  /* 0x000000113f117287 */ /* 0x000fe4000c800000 */
[----:B------:R-:W-:Y:S01]  /*1f70*/  IMAD R5, R20, c[0x0][0x370], RZ ;  /* 0x0000dc0014057a24 */ /* 0x000fe200078e02ff */
[----:B------:R-:W-:Y:S01]  /*1f80*/  IADD3 R9, R9, UR18, RZ ;  /* 0x0000001209097c10 */ /* 0x000fe2000fffe0ff */
[C---:B------:R-:W-:Y:S01]  /*1f90*/  IMAD.WIDE.U32 R6, R27.reuse, c[0x0][0x370], R6 ;  /* 0x0000dc001b067a25 */ /* 0x040fe200078e0006 */
[----:B------:R-:W-:Y:S01]  /*1fa0*/  LEA R28, P3, R8, c[0x0][0x160], 0x1 ;  /* 0x00005800081c7a11 */ /* 0x000fe200078608ff */
[----:B------:R-:W-:Y:S02]  /*1fb0*/  UISETP.GT.AND UP1, UPT, UR25, UR17, UPT ;  /* 0x000000111900728c */ /* 0x000fe4000bf24270 */
[----:B------:R-:W-:Y:S01]  /*1fc0*/  IMAD R5, R27, c[0x0][0x374], R5 ;  /* 0x0000dd001b057a24 */ /* 0x000fe200078e0205 */
[----:B------:R-:W-:-:S02]  /*1fd0*/  LEA R30, P2, R6, c[0x0][0x330], 0x1 ;  /* 0x0000cc00061e7a11 */ /* 0x000fc400078408ff */
[----:B------:R-:W-:Y:S01]  /*1fe0*/  LEA.HI.X R29, R8, c[0x0][0x164], R9, 0x1, P3 ;  /* 0x00005900081d7a11 */ /* 0x000fe200018f0c09 */
[----:B------:R-:W-:Y:S01]  /*1ff0*/  IMAD.IADD R5, R7, 0x1, R5 ;  /* 0x0000000107057824 */ /* 0x000fe200078e0205 */
[----:B------:R-:W-:-:S03]  /*2000*/  PLOP3.LUT P1, PT, PT, PT, UP1, 0x80, 0x0 ;  /* 0x000000000000781c */ /* 0x000fc60003f2f018 */
[----:B------:R1:W-:Y:S01]  /*2010*/  STL.64 [R1+0x48], R28 ;  /* 0x0000481c01007387 */ /* 0x0003e20000100a00 */
[----:B------:R-:W-:-:S03]  /*2020*/  LEA.HI.X R31, R6, c[0x0][0x334], R5, 0x1, P2 ;  /* 0x0000cd00061f7a11 */ /* 0x000fc600010f0c05 */
[----:B------:R1:W-:Y:S04]  /*2030*/  STL.64 [R1+0x30], R16 ;  /* 0x0000301001007387 */ /* 0x0003e80000100a00 */
[----:B------:R1:W-:Y:S02]  /*2040*/  STL.64 [R1+0x40], R30 ;  /* 0x0000401e01007387 */ /* 0x0003e40000100a00 */
        /* <DEDUP_REMOVED lines=19> */
.L_x_860:
        /* <DEDUP_REMOVED lines=18> */
.L_x_861:
[----:B------:R-:W-:Y:S01]  /*22a0*/  ULDC.64 UR6, c[0x0][0x3a0] ;  /* 0x0000e80000067ab9 */ /* 0x000fe20000000a00 */
        /* <DEDUP_REMOVED lines=29> */
.L_x_863:
[----:B------:R-:W-:Y:S05]  /*2480*/  BSYNC B0 ;  /* 0x0000000000007941 */ /* 0x000fea0003800000 */
.L_x_862:
[----:B--2---:R-:W-:Y:S01]  /*2490*/  IADD3 R4, R27, 0x20, RZ ;  /* 0x000000201b047810 */ /* 0x004fe20007ffe0ff */
        /* <DEDUP_REMOVED lines=15> */
.L_x_865:
[----:B------:R-:W-:Y:S05]  /*2590*/  BSYNC B0 ;  /* 0x0000000000007941 */ /* 0x000fea0003800000 */
.L_x_864:
[----:B------:R-:W-:Y:S01]  /*25a0*/  ULDC.64 UR6, c[0x0][0x3a8] ;  /* 0x0000ea0000067ab9 */ /* 0x000fe20000000a00 */
[----:B--2---:R-:W-:Y:S01]  /*25b0*/  IMAD.U32 R4, RZ, RZ, UR38 ;  /* 0x00000026ff047e24 */ /* 0x004fe2000f8e00ff */
        /* <DEDUP_REMOVED lines=26> */
.L_x_867:
[----:B------:R-:W-:Y:S05]  /*2760*/  BSYNC B0 ;  /* 0x0000000000007941 */ /* 0x000fea0003800000 */
.L_x_866:
[----:B------:R-:W-:Y:S05]  /*2770*/  @P0 BRA `(.L_x_868) ;  /* 0x000063e000000947 */ /* 0x000fea0003800000 */
[----:B--2---:R-:W-:Y:S02]  /*2780*/  IADD3 R4, P0, R27, 0x20, RZ ;  /* 0x000000201b047810 */ /* 0x004fe40007f1e0ff */
        /* <DEDUP_REMOVED lines=12> */
.L_x_859:
[----:B------:R-:W2:Y:S01]  /*2850*/  LDL R26, [R1+0x38] ;  /* 0x00003800011a7983 */ /* 0x000ea20000100800 */
[----:B------:R-:W-:Y:S01]  /*2860*/  ULDC.64 UR10, c[0x0][0x1a0] ;  /* 0x00006800000a7ab9 */ /* 0x000fe20000000a00 */
[----:B------:R-:W-:Y:S01]  /*2870*/  IMAD.U32 R6, RZ, RZ, UR38 ;  /* 0x00000026ff067e24 */ /* 0x000fe2000f8e00ff */
[----:B------:R-:W-:-:S02]  /*2880*/  UIMAD UR10, UR20, UR10, URZ ;  /* 0x0000000a140a72a4 */ /* 0x000fc4000f8e023f */
[----:B------:R-:W-:Y:S01]  /*2890*/  ULDC.64 UR12, c[0x0][0x198] ;  /* 0x00006600000c7ab9 */ /* 0x000fe20000000a00 */
[----:B------:R-:W-:Y:S01]  /*28a0*/  IMAD.WIDE.U32 R6, R6, c[0x0][0x1a0], R14 ;  /* 0x0000680006067a25 */ /* 0x000fe200078e000e */
[----:B------:R-:W-:Y:S02]  /*28b0*/  UIMAD UR10, UR38, UR11, UR10 ;  /* 0x0000000b260a72a4 */ /* 0x000fe4000f8e020a */
[----:B------:R-:W-:Y:S02]  /*28c0*/  UIMAD UR12, UR20, UR12, URZ ;  /* 0x0000000c140c72a4 */ /* 0x000fe4000f8e023f */
[----:B------:R-:W-:Y:S02]  /*28d0*/  IADD3 R8, P0, R6, UR26, RZ ;  /* 0x0000001a06087c10 */ /* 0x000fe4000ff1e0ff */
[----:B------:R-:W-:Y:S01]  /*28e0*/  IMAD.U32 R5, RZ, RZ, UR10 ;  /* 0x0000000aff057e24 */ /* 0x000fe2000f8e00ff */
[----:B------:R-:W-:Y:S01]  /*28f0*/  MOV R6, UR38 ;  /* 0x0000002600067c02 */ /* 0x000fe20008000f00 */
[----:B------:R-:W-:-:S03]  /*2900*/  UIMAD UR11, UR38, UR13, UR12 ;  /* 0x0000000d260b72a4 */ /* 0x000fc6000f8e020c */
[----:B------:R-:W-:Y:S01]  /*2910*/  IADD3.X R9, R7, UR27, R5, P0, !PT ;  /* 0x0000001b07097c10 */ /* 0x000fe200087fe405 */
[----:B------:R-:W-:Y:S01]  /*2920*/  IMAD.WIDE.U32 R6, R6, c[0x0][0x198], R14 ;  /* 0x0000660006067a25 */ /* 0x000fe200078e000e */
[----:B------:R-:W-:-:S04]  /*2930*/  UIMAD UR10, UR9, -0x40, UR14 ;  /* 0xffffffc0090a78a4 */ /* 0x000fc8000f8e020e */
[----:B------:R-:W-:Y:S02]  /*2940*/  IADD3 R10, P0, R6, UR28, RZ ;  /* 0x0000001c060a7c10 */ /* 0x000fe4000ff1e0ff */
[----:B------:R-:W-:Y:S01]  /*2950*/  IADD3 R6, R27, 0x20, RZ ;  /* 0x000000201b067810 */ /* 0x000fe20007ffe0ff */
[----:B------:R-:W-:Y:S01]  /*2960*/  IMAD.U32 R5, RZ, RZ, UR11 ;  /* 0x0000000bff057e24 */ /* 0x000fe2000f8e00ff */
[----:B------:R-:W-:Y:S02]  /*2970*/  UIMAD UR11, UR35, -0x40, UR8 ;  /* 0xffffffc0230b78a4 */ /* 0x000fe4000f8e0208 */
[----:B------:R-:W-:Y:S01]  /*2980*/  ISETP.GE.AND P1, PT, R6, UR10, PT ;  /* 0x0000000a06007c0c */ /* 0x000fe2000bf26270 */
[----:B------:R-:W-:-:S03]  /*2990*/  IMAD.MOV.U32 R23, RZ, RZ, 0x40 ;  /* 0x00000040ff177424 */ /* 0x000fc600078e00ff */
[----:B------:R-:W-:Y:S01]  /*29a0*/  ISETP.GE.AND P2, PT, R6, UR11, PT ;  /* 0x0000000b06007c0c */ /* 0x000fe2000bf46270 */
[----:B-1----:R-:W-:Y:S01]  /*29b0*/  IMAD.WIDE.U32 R14, R23, c[0x0][0x370], RZ ;  /* 0x0000dc00170e7a25 */ /* 0x002fe200078e00ff */
[----:B------:R-:W-:-:S03]  /*29c0*/  IADD3.X R11, R7, UR29, R5, P0, !PT ;  /* 0x0000001d070b7c10 */ /* 0x000fc600087fe405 */
[----:B------:R-:W-:-:S04]  /*29d0*/  IMAD R16, R23, c[0x0][0x374], RZ ;  /* 0x0000dd0017107a24 */ /* 0x000fc800078e02ff */
[----:B------:R-:W-:Y:S01]  /*29e0*/  @!P1 IADD3 R14, P0, R30, R14, RZ ;  /* 0x0000000e1e0e9210 */ /* 0x000fe20007f1e0ff */
[----:B------:R-:W-:-:S03]  /*29f0*/  IMAD R6, R12, c[0x0][0x1b8], RZ ;  /* 0x00006e000c067a24 */ /* 0x000fc600078e02ff */
[----:B------:R-:W-:Y:S02]  /*2a00*/  @!P1 IADD3.X R15, R31, R15, R16, P0, !PT ;  /* 0x0000000f1f0f9210 */ /* 0x000fe400007fe410 */
[----:B------:R-:W-:Y:S01]  /*2a10*/  @!P2 IADD3 R18, P0, R27, 0x20, RZ ;  /* 0x000000201b12a810 */ /* 0x000fe20007f1e0ff */
[----:B------:R-:W-:Y:S02]  /*2a20*/  IMAD R5, R12, c[0x0][0x1b0], RZ ;  /* 0x00006c000c057a24 */ /* 0x000fe400078e02ff */
[C---:B------:R-:W-:Y:S02]  /*2a30*/  IMAD R12, R4.reuse, c[0x0][0x1bc], R6 ;  /* 0x00006f00040c7a24 */ /* 0x040fe400078e0206 */
[----:B------:R-:W-:-:S04]  /*2a40*/  IMAD.WIDE.U32 R6, R4, c[0x0][0x1b8], R8 ;  /* 0x00006e0004067a25 */ /* 0x000fc800078e0008 */
[----:B------:R-:W-:Y:S01]  /*2a50*/  @!P2 IMAD.X R9, RZ, RZ, R20, P0 ;  /* 0x000000ffff09a224 */ /* 0x000fe200000e0614 */
[----:B------:R-:W-:Y:S02]  /*2a60*/  PLOP3.LUT P0, PT, PT, PT, UP6, 0x80, 0x0 ;  /* 0x000000000000781c */ /* 0x000fe40003f0f068 */
[C---:B------:R-:W-:Y:S02]  /*2a70*/  ISETP.GE.AND P3, PT, R27.reuse, UR11, PT ;  /* 0x0000000b1b007c0c */ /* 0x040fe4000bf66270 */
[----:B------:R-:W-:Y:S01]  /*2a80*/  @!P2 IADD3 R8, P4, R27, 0x20, RZ ;  /* 0x000000201b08a810 */ /* 0x000fe20007f9e0ff */
[C---:B------:R-:W-:Y:S01]  /*2a90*/  IMAD R13, R4.reuse, c[0x0][0x1b4], R5 ;  /* 0x00006d00040d7a24 */ /* 0x040fe200078e0205 */
[----:B------:R-:W-:Y:S01]  /*2aa0*/  IADD3 R7, R7, R12, RZ ;  /* 0x0000000c07077210 */ /* 0x000fe20007ffe0ff */
[----:B------:R-:W-:-:S06]  /*2ab0*/  IMAD.WIDE.U32 R4, R4, c[0x0][0x1b0], R10 ;  /* 0x00006c0004047a25 */ /* 0x000fcc00078e000a */
[----:B------:R-:W-:Y:S01]  /*2ac0*/  @P0 BAR.SYNC.DEFER_BLOCKING 0x0 ;  /* 0x0000000000000b1d */ /* 0x000fe20000010000 */
[----:B------:R-:W-:Y:S01]  /*2ad0*/  @!P2 IMAD.X R12, RZ, RZ, R20, P4 ;  /* 0x000000ffff0ca224 */ /* 0x000fe200020e0614 */
[----:B------:R-:W-:Y:S01]  /*2ae0*/  @!P2 MOV R11, R7 ;  /* 0x00000007000ba202 */ /* 0x000fe20000000f00 */
[----:B------:R-:W-:Y:S01]  /*2af0*/  @!P2 IMAD.MOV.U32 R10, RZ, RZ, R6 ;  /* 0x000000ffff0aa224 */ /* 0x000fe200078e0006 */
[----:B------:R-:W-:Y:S01]  /*2b00*/  IADD3 R5, R5, R13, RZ ;  /* 0x0000000d05057210 */ /* 0x000fe20007ffe0ff */
[----:B------:R-:W-:Y:S02]  /*2b10*/  @!P2 IMAD R17, R12, c[0x0][0x1a0], RZ ;  /* 0x000068000c11aa24 */ /* 0x000fe400078e02ff */
[----:B------:R-:W-:Y:S01]  /*2b20*/  @!P3 IMAD R19, R20, c[0x0][0x1a0], RZ ;  /* 0x000068001413ba24 */ /* 0x000fe200078e02ff */
[----:B------:R-:W-:Y:S01]  /*2b30*/  @!P2 MOV R12, R4 ;  /* 0x00000004000ca202 */ /* 0x000fe20000000f00 */
[----:B------:R-:W-:Y:S02]  /*2b40*/  @!P2 IMAD R16, R9, c[0x0][0x198], RZ ;  /* 0x000066000910aa24 */ /* 0x000fe400078e02ff */
[----:B------:R-:W-:-:S02]  /*2b50*/  @!P2 IMAD R17, R8, c[0x0][0x1a4], R17 ;  /* 0x000069000811aa24 */ /* 0x000fc400078e0211 */
[----:B------:R-:W-:-:S04]  /*2b60*/  @!P2 IMAD.WIDE.U32 R8, R8, c[0x0][0x1a0], R10 ;  /* 0x000068000808aa25 */ /* 0x000fc800078e000a */
[----:B------:R-:W-:Y:S02]  /*2b70*/  @!P2 IMAD.MOV.U32 R13, RZ, RZ, R5 ;  /* 0x000000ffff0da224 */ /* 0x000fe400078e0005 */
[C---:B------:R-:W-:Y:S02]  /*2b80*/  @!P3 IMAD R10, R27.reuse, c[0x0][0x1a4], R19 ;  /* 0x000069001b0aba24 */ /* 0x040fe400078e0213 */
[----:B------:R-:W-:-:S04]  /*2b90*/  @!P3 IMAD.WIDE.U32 R6, R27, c[0x0][0x1a0], R6 ;  /* 0x000068001b06ba25 */ /* 0x000fc800078e0006 */
[C---:B------:R-:W-:Y:S01]  /*2ba0*/  @!P2 IMAD R21, R18.reuse, c[0x0][0x19c], R16 ;  /* 0x000067001215aa24 */ /* 0x040fe200078e0210 */
[----:B------:R-:W-:Y:S01]  /*2bb0*/  @!P3 IADD3 R7, R7, R10, RZ ;  /* 0x0000000a0707b210 */ /* 0x000fe20007ffe0ff */
[----:B------:R-:W-:Y:S01]  /*2bc0*/  @!P2 IMAD.WIDE.U32 R18, R18, c[0x0][0x198], R12 ;  /* 0x000066001212aa25 */ /* 0x000fe200078e000c */
[----:B------:R-:W-:Y:S02]  /*2bd0*/  @!P3 LEA R12, P5, R6, c[0x0][0x170], 0x1 ;  /* 0x00005c00060cba11 */ /* 0x000fe400078a08ff */
[----:B------:R-:W-:Y:S01]  /*2be0*/  @!P2 LEA R10, P4, R8, c[0x0][0x170], 0x1 ;  /* 0x00005c00080aaa11 */ /* 0x000fe200078808ff */
[----:B------:R-:W-:Y:S01]  /*2bf0*/  @!P3 IMAD R11, R20, c[0x0][0x198], RZ ;  /* 0x00006600140bba24 */ /* 0x000fe200078e02ff */
[----:B------:R-:W-:Y:S01]  /*2c00*/  @!P3 LEA.HI.X R13, R6, c[0x0][0x174], R7, 0x1, P5 ;  /* 0x00005d00060dba11 */ /* 0x000fe200028f0c07 */
[----:B------:R-:W-:Y:S02]  /*2c10*/  @!P2 IMAD.IADD R9, R9, 0x1, R17 ;  /* 0x000000010909a824 */ /* 0x000fe400078e0211 */
[----:B------:R-:W-:-:S03]  /*2c20*/  @!P3 IMAD R20, R27, c[0x0][0x19c], R11 ;  /* 0x000067001b14ba24 */ /* 0x000fc600078e020b */
[----:B------:R-:W-:Y:S01]  /*2c30*/  @!P2 LEA.HI.X R11, R8, c[0x0][0x174], R9, 0x1, P4 ;  /* 0x00005d00080baa11 */ /* 0x000fe200020f0c09 */
        /* <DEDUP_REMOVED lines=86> */
[----:B------:R-:W0:Y:S01]  /*31a0*/  LDGDEPBAR ;  /* 0x00000000000079af */ /* 0x000e220000000000 */
[----:B-1----:R-:W-:Y:S01]  /*31b0*/  IMAD.MOV.U32 R7, RZ, RZ, 0x7f800000 ;  /* 0x7f800000ff077424 */ /* 0x002fe200078e00ff */
[----:B------:R-:W-:Y:S01]  /*31c0*/  MOV R6, 0x7f800000 ;  /* 0x7f80000000067802 */ /* 0x000fe20000000f00 */
[----:B-----5:R-:W-:Y:S01]  /*31d0*/  IMAD.MOV.U32 R8, RZ, RZ, c[0x0][0x308] ;  /* 0x0000c200ff087624 */ /* 0x020fe200078e00ff */
[----:B------:R-:W-:Y:S01]  /*31e0*/  MOV R9, c[0x0][0x30c] ;  /* 0x0000c30000097a02 */ /* 0x000fe20000000f00 */
[----:B------:R-:W-:-:S04]  /*31f0*/  DEPBAR.LE SB0, 0x1 ;  /* 0x000080400000791a */ /* 0x000fc80000000000 */
[C---:B--2---:R-:W-:Y:S02]  /*3200*/  IADD3 R4, R10.reuse, 0x8, RZ ;  /* 0x000000080a047810 */ /* 0x044fe40007ffe0ff */
[----:B------:R-:W-:Y:S02]  /*3210*/  ISETP.GE.AND P1, PT, R10, UR10, PT ;  /* 0x0000000a0a007c0c */ /* 0x000fe4000bf26270 */
[----:B------:R-:W-:Y:S02]  /*3220*/  ISETP.GE.AND P0, PT, R4, UR10, PT ;  /* 0x0000000a04007c0c */ /* 0x000fe4000bf06270 */
[----:B------:R-:W-:-:S05]  /*3230*/  MOV R4, 0x4 ;  /* 0x0000000400047802 */ /* 0x000fca0000000f00 */
[----:B------:R-:W-:-:S05]  /*3240*/  IMAD.WIDE R4, R10, R4, UR6 ;  /* 0x000000060a047e25 */ /* 0x000fca000f8e0204 */
[----:B------:R1:W2:Y:S04]  /*3250*/  @!P1 LDG.E R7, [R4.64] ;  /* 0x0000000404079981 */ /* 0x0002a8000c1e1900 */
[----:B------:R1:W5:Y:S04]  /*3260*/  @!P0 LDG.E R6, [R4.64+0x20] ;  /* 0x0000200404068981 */ /* 0x000368000c1e1900 */
[----:B------:R-:W-:Y:S06]  /*3270*/  BAR.SYNC.DEFER_BLOCKING 0x0 ;  /* 0x0000000000007b1d */ /* 0x000fec0000010000 */
[----:B-1----:R1:W3:Y:S04]  /*3280*/  LDG.E.64 R4, [R8.64+0x8] ;  /* 0x0000080408047981 */ /* 0x0022e8000c1e1b00 */
[----:B------:R-:W2:Y:S04]  /*3290*/  LDSM.16.M88.4 R148, [R252+0x12000] ;  /* 0x01200000fc94783b */ /* 0x000ea80000000200 */
[----:B------:R-:W2:Y:S04]  /*32a0*/  LDSM.16.M88.4 R152, [R252+0x12800] ;  /* 0x01280000fc98783b */ /* 0x000ea80000000200 */
[----:B------:R-:W2:Y:S04]  /*32b0*/  LDSM.16.M88.4 R180, [R252+0x14000] ;  /* 0x01400000fcb4783b */ /* 0x000ea80000000200 */
[----:B------:R-:W2:Y:S04]  /*32c0*/  LDSM.16.M88.4 R184, [R252+0x14800] ;  /* 0x01480000fcb8783b */ /* 0x000ea80000000200 */
[----:B------:R-:W2:Y:S04]  /*32d0*/  LDSM.16.M88.4 R212, [R252+0x16000] ;  /* 0x01600000fcd4783b */ /* 0x000ea80000000200 */
[----:B------:R-:W2:Y:S04]  /*32e0*/  LDSM.16.M88.4 R216, [R252+0x16800] ;  /* 0x01680000fcd8783b */ /* 0x000ea80000000200 */
[----:B-1----:R-:W4:Y:S04]  /*32f0*/  LDG.E.64 R8, [R8.64] ;  /* 0x0000000408087981 */ /* 0x002f28000c1e1b00 */
[----:B-----5:R1:W-:Y:S04]  /*3300*/  STL [R1+0x64], R6 ;  /* 0x0000640601007387 */ /* 0x0203e80000100800 */
[----:B--2---:R3:W-:Y:S01]  /*3310*/  STL [R1+0x60], R7 ;  /* 0x0000600701007387 */ /* 0x0047e20000100800 */
[----:B-1----:R-:W-:-:S02]  /*3320*/  SHF.R.S32.HI R6, RZ, 0x1f, R22 ;  /* 0x0000001fff067819 */ /* 0x002fc40000011416 */
[----:B---3--:R-:W-:-:S04]  /*3330*/  IADD3 R7, P1, P0, R4, UR45, R22 ;  /* 0x0000002d04077c10 */ /* 0x008fc8000f83e016 */
[----:B------:R-:W-:Y:S01]  /*3340*/  IADD3.X R4, R5, UR53, R6, P1, P0 ;  /* 0x0000003505047c10 */ /* 0x000fe20008fe0406 */
[----:B------:R1:W-:Y:S04]  /*3350*/  STL [R1+0x70], R7 ;  /* 0x0000700701007387 */ /* 0x0003e80000100800 */
[----:B------:R-:W2:Y:S01]  /*3360*/  LDL R10, [R1+0x4] ;  /* 0x00000400010a7983 */ /* 0x000ea20000100800 */
[----:B----4-:R3:W4:Y:S03]  /*3370*/  R2UR UR20, R8 ;  /* 0x00000000081473c2 */ /* 0x01072600000e0000 */
[----:B---3--:R-:W3:Y:S04]  /*3380*/  LDL R8, [R1] ;  /* 0x0000000001087983 */ /* 0x008ee80000100800 */
[----:B------:R2:W-:Y:S04]  /*3390*/  STL [R1+0x74], R4 ;  /* 0x0000740401007387 */ /* 0x0005e80000100800 */
[----:B-1----:R-:W5:Y:S01]  /*33a0*/  LDL R7, [R1+0x2c] ;  /* 0x00002c0001077983 */ /* 0x002f620000100800 */
[----:B------:R-:W-:-:S02]  /*33b0*/  UIADD3 UR18, UR38, UR14, URZ ;  /* 0x0000000e26127290 */ /* 0x000fc4000fffe03f */
[----:B------:R-:W-:Y:S02]  /*33c0*/  ULDC UR19, c[0x0][0x2e8] ;  /* 0x0000ba0000137ab9 */ /* 0x000fe40000000800 */
[----:B------:R-:W-:-:S04]  /*33d0*/  UIADD3 UR21, -UR8, 0x40, UR18 ;  /* 0x0000004008157890 */ /* 0x000fc8000fffe112 */
[----:B------:R-:W-:Y:S01]  /*33e0*/  UIADD3 UR21, UR21, -UR19, URZ ;  /* 0x8000001315157290 */ /* 0x000fe2000fffe03f */
[----:B------:R-:W1:Y:S01]  /*33f0*/  R2UR UR19, R9 ;  /* 0x00000000091373c2 */ /* 0x000e6200000e0000 */
        /* <DEDUP_REMOVED lines=48> */
[----:B------:R-:W-:-:S02]  /*3700*/  UIADD3 UR34, UR38, 0x40, URZ ;  /* 0x0000004026227890 */ /* 0x000fc4000fffe03f */
[----:B----4-:R-:W-:Y:S02]  /*3710*/  UIADD3 UR33, UR20, -0x61c88647, URZ ;  /* 0x9e3779b914217890 */ /* 0x010fe4000fffe03f */
[----:B-1----:R-:W-:Y:S02]  /*3720*/  UIADD3 UR32, UR19, -0x4498517b, URZ ;  /* 0xbb67ae8513207890 */ /* 0x002fe4000fffe03f */
[----:B------:R-:W-:Y:S02]  /*3730*/  UIADD3 UR31, UR20, 0x3c6ef372, URZ ;  /* 0x3c6ef372141f7890 */ /* 0x000fe4000fffe03f */
[----:B------:R-:W-:Y:S02]  /*3740*/  UIADD3 UR30, UR19, 0x76cf5d0a, URZ ;  /* 0x76cf5d0a131e7890 */ /* 0x000fe4000fffe03f */
[----:B------:R-:W-:Y:S02]  /*3750*/  UIADD3 UR29, UR20, -0x255992d5, URZ ;  /* 0xdaa66d2b141d7890 */ /* 0x000fe4000fffe03f */
[----:B------:R-:W-:-:S02]  /*3760*/  UIADD3 UR28, UR19, 0x32370b8f, URZ ;  /* 0x32370b8f131c7890 */ /* 0x000fc4000fffe03f */
[----:B------:R-:W-:Y:S02]  /*3770*/  UIADD3 UR27, UR20, 0x78dde6e4, URZ ;  /* 0x78dde6e4141b7890 */ /* 0x000fe4000fffe03f */
[----:B------:R-:W-:Y:S02]  /*3780*/  UIADD3 UR26, UR19, -0x126145ec, URZ ;  /* 0xed9eba14131a7890 */ /* 0x000fe4000fffe03f */
[----:B------:R-:W-:Y:S02]  /*3790*/  UIADD3 UR25, UR20, 0x1715609d, URZ ;  /* 0x1715609d14197890 */ /* 0x000fe4000fffe03f */
[----:B------:R-:W-:Y:S02]  /*37a0*/  UIADD3 UR24, UR19, -0x56f99767, URZ ;  /* 0xa906689913187890 */ /* 0x000fe4000fffe03f */
[----:B------:R-:W-:Y:S02]  /*37b0*/  UIADD3 UR23, UR20, -0x4ab325aa, URZ ;  /* 0xb54cda5614177890 */ /* 0x000fe4000fffe03f */
[----:B------:R-:W-:-:S02]  /*37c0*/  UIADD3 UR22, UR19, 0x646e171e, URZ ;  /* 0x646e171e13167890 */ /* 0x000fc4000fffe03f */
[----:B------:R-:W-:Y:S01]  /*37d0*/  ULDC UR12, c[0x0][0x2e4] ;  /* 0x0000b900000c7ab9 */ /* 0x000fe20000000800 */
[----:B--2---:R1:W2:Y:S04]  /*37e0*/  LDSM.16.M88.4 R156, [R10+0x12000] ;  /* 0x012000000a9c783b */ /* 0x0042a80000000200 */
[----:B------:R1:W4:Y:S04]  /*37f0*/  LDSM.16.M88.4 R160, [R10+0x12800] ;  /* 0x012800000aa0783b */ /* 0x0003280000000200 */
[----:B------:R1:W1:Y:S04]  /*3800*/  LDSM.16.M88.4 R188, [R10+0x14000] ;  /* 0x014000000abc783b */ /* 0x0002680000000200 */
[----:B------:R1:W1:Y:S04]  /*3810*/  LDSM.16.M88.4 R192, [R10+0x14800] ;  /* 0x014800000ac0783b */ /* 0x0002680000000200 */
[----:B------:R1:W1:Y:S04]  /*3820*/  LDSM.16.M88.4 R220, [R10+0x16000] ;  /* 0x016000000adc783b */ /* 0x0002680000000200 */
[----:B------:R1:W1:Y:S04]  /*3830*/  LDSM.16.M88.4 R224, [R10+0x16800] ;  /* 0x016800000ae0783b */ /* 0x0002680000000200 */
        /* <DEDUP_REMOVED lines=12> */
.L_x_873:
        /* <DEDUP_REMOVED lines=11> */
[----:B------:R-:W4:Y:S01]  /*39b0*/  LDL R76, [R1+0x3c] ;  /* 0x00003c00014c7983 */ /* 0x000f220000100800 */
[----:B------:R-:W-:Y:S04]  /*39c0*/  DEPBAR.LE SB0, 0x0 ;  /* 0x000080000000791a */ /* 0x000fe80000000000 */
[----:B------:R-:W-:Y:S06]  /*39d0*/  BAR.SYNC.DEFER_BLOCKING 0x0 ;  /* 0x0000000000007b1d */ /* 0x000fec0000010000 */
[----:B-1----:R-:W-:Y:S04]  /*39e0*/  LDSM.16.M88.4 R8, [R252+0xc000] ;  /* 0x00c00000fc08783b */ /* 0x002fe80000000200 */
[----:B------:R-:W-:Y:S04]  /*39f0*/  LDSM.16.M88.4 R68, [R252+0xc800] ;  /* 0x00c80000fc44783b */ /* 0x000fe80000000200 */
[----:B--2---:R-:W1:Y:S04]  /*3a00*/  LDSM.16.M88.4 R16, [R97] ;  /* 0x000000006110783b */ /* 0x004e680000000200 */
[----:B---3--:R-:W-:Y:S01]  /*3a10*/  LDSM.16.M88.4 R72, [R96] ;  /* 0x000000006048783b */ /* 0x008fe20000000200 */
[C---:B-1----:R-:W-:Y:S08]  /*3a20*/  HMMA.16816.F32 R4, R16.reuse, R8, RZ ;  /* 0x000000081004723c */ /* 0x042ff000000018ff */
[C---:B------:R-:W-:Y:S08]  /*3a30*/  HMMA.16816.F32 R8, R16.reuse, R10, RZ ;  /* 0x0000000a1008723c */ /* 0x040ff000000018ff */
[C---:B------:R-:W-:Y:S08]  /*3a40*/  HMMA.16816.F32 R12, R16.reuse, R68, RZ ;  /* 0x00000044100c723c */ /* 0x040ff000000018ff */
[----:B------:R-:W-:Y:S01]  /*3a50*/  HMMA.16816.F32 R16, R16, R70, RZ ;  /* 0x000000461010723c */ /* 0x000fe200000018ff */
[----:B----4-:R-:W1:Y:S07]  /*3a60*/  LDSM.16.M88.4 R68, [R79+0xc000] ;  /* 0x00c000004f44783b */ /* 0x010e6e0000000200 */
        /* <DEDUP_REMOVED lines=92> */
.L_x_869:
        /* <DEDUP_REMOVED lines=77> */
.L_x_870:
        /* <DEDUP_REMOVED lines=403> */
.L_x_871:
        /* <DEDUP_REMOVED lines=370> */
.L_x_872:
        /* <DEDUP_REMOVED lines=221> */
.L_x_874:
        /* <DEDUP_REMOVED lines=19> */
.L_x_875:
        /* <DEDUP_REMOVED lines=9> */
[----:B------:R-:W-:Y:S01]  /*84e0*/  USHF.R.S32.HI UR12, URZ, 0x1f, UR41 ;  /* 0x0000001f3f0c7899 */ /* 0x000fe20008011429 */
[----:B------:R-:W-:Y:S02]  /*84f0*/  BSSY B0, `(.L_x_876) ;  /* 0x000002b000007945 */ /* 0x000fe40003800000 */
        /* <DEDUP_REMOVED lines=18> */
[----:B------:R-:W-:Y:S01]  /*8620*/  ULDC.64 UR6, c[0x0][0x3b8] ;  /* 0x0000ee0000067ab9 */ /* 0x000fe20000000a00 */
[----:B------:R-:W-:Y:S01]  /*8630*/  IMAD.WIDE.U32 R4, R4, c[0x0][0x3a0], R6 ;  /* 0x0000e80004047a25 */ /* 0x000fe200078e0006 */
[----:B------:R-:W-:-:S04]  /*8640*/  UIMAD UR6, UR12, UR6, URZ ;  /* 0x000000060c0672a4 */ /* 0x000fc8000f8e023f */
[----:B------:R-:W-:Y:S01]  /*8650*/  IADD3 R4, P0, R4, UR14, RZ ;  /* 0x0000000e04047c10 */ /* 0x000fe2000ff1e0ff */
[----:B------:R-:W-:-:S03]  /*8660*/  UIMAD UR6, UR41, UR7, UR6 ;  /* 0x00000007290672a4 */ /* 0x000fc6000f8e0206 */
        /* <DEDUP_REMOVED lines=19> */
.L_x_877:
[----:B-1-34-:R-:W-:Y:S05]  /*87a0*/  BSYNC B0 ;  /* 0x0000000000007941 */ /* 0x01afea0003800000 */
.L_x_876:
        /* <DEDUP_REMOVED lines=16> */
.L_x_879:
[----:B------:R-:W-:Y:S05]  /*88b0*/  BSYNC B0 ;  /* 0x0000000000007941 */ /* 0x000fea0003800000 */
.L_x_878:
        /* <DEDUP_REMOVED lines=28> */
.L_x_881:
[----:B------:R-:W-:Y:S05]  /*8a80*/  BSYNC B0 ;  /* 0x0000000000007941 */ /* 0x000fea0003800000 */
.L_x_880:
        /* <DEDUP_REMOVED lines=13> */
.L_x_868:
[----:B------:R-:W-:Y:S05]  /*8b60*/  BSYNC B1 ;  /* 0x0000000000017941 */ /* 0x000fea0003800000 */
.L_x_854:
        /* <DEDUP_REMOVED lines=11> */
.L_x_882:
[----:B------:R-:W-:Y:S05]  /*8c20*/  EXIT ;  /* 0x000000000000794d */ /* 0x000fea0003800000 */
.L_x_884:
        /* <DEDUP_REMOVED lines=13> */
.L_x_1599:


//--------------------- .text._ZN5flash44flash_bwd_dq_dk_dv_loop_seqk_parallel_kernelI23Flash_bwd_kernel_traitsILi192ELi64ELi64ELi8ELi4ELi2ELi2ELb1ELb1EN7cutlass6half_tE19Flash_kernel_traitsILi192ELi64ELi64ELi8ES3_EELb0ELb0ELb1ELb0ELb0ELb1ELb1EEEvNS_16Flash_bwd_paramsE --------------------------
	.section	.text._ZN5flash44flash_bwd_dq_dk_dv_loop_seqk_parallel_kernelI23Flash_bwd_kernel_traitsILi192ELi64ELi64ELi8ELi4ELi2ELi2ELb1ELb1EN7cutlass6half_tE19Flash_kernel_traitsILi192ELi64ELi64ELi8ES3_EELb0ELb0ELb1ELb0ELb0ELb1ELb1EEEvNS_16Flash_bwd_paramsE,"ax",@progbits
	.sectioninfo	@"SHI_REGISTERS=255"
	.align	128
        .global         _ZN5flash44flash_bwd_dq_dk_dv_loop_seqk_parallel_kernelI23Flash_bwd_kernel_traitsILi192ELi64ELi64ELi8ELi4ELi2ELi2ELb1ELb1EN7cutlass6half_tE19Flash_kernel_traitsILi192ELi64ELi64ELi8ES3_EELb0ELb0ELb1ELb0ELb0ELb1ELb1EEEvNS_16Flash_bwd_paramsE
        .type           _ZN5flash44flash_bwd_dq_dk_dv_loop_seqk_parallel_kernelI23Flash_bwd_kernel_traitsILi192ELi64ELi64ELi8ELi4ELi2ELi2ELb1ELb1EN7cutlass6half_tE19Flash_kernel_traitsILi192ELi64ELi64ELi8ES3_EELb0ELb0ELb1ELb0ELb0ELb1ELb1EEEvNS_16Flash_bwd_paramsE,@function
        .size           _ZN5flash44flash_bwd_dq_dk_dv_loop_seqk_parallel_kernelI23Flash_bwd_kernel_traitsILi192ELi64ELi64ELi8ELi4ELi2ELi2ELb1ELb1EN7cutlass6half_tE19Flash_kernel_traitsILi192ELi64ELi64ELi8ES3_EELb0ELb0ELb1ELb0ELb0ELb1ELb1EEEvNS_16Flash_bwd_paramsE,(.L_x_1600 - _ZN5flash44flash_bwd_dq_dk_dv_loop_seqk_parallel_kernelI23Flash_bwd_kernel_traitsILi192ELi64ELi64ELi8ELi4ELi2ELi2ELb1ELb1EN7cutlass6half_tE19Flash_kernel_traitsILi192ELi64ELi64ELi8ES3_EELb0ELb0ELb1ELb0ELb0ELb1ELb1EEEvNS_16Flash_bwd_paramsE)
        .other          _ZN5flash44flash_bwd_dq_dk_dv_loop_seqk_parallel_kernelI23Flash_bwd_kernel_traitsILi192ELi64ELi64ELi8ELi4ELi2ELi2ELb1ELb1EN7cutlass6half_tE19Flash_kernel_traitsILi192ELi64ELi64ELi8ES3_EELb0ELb0ELb1ELb0ELb0ELb1ELb1EEEvNS_16Flash_bwd_paramsE,@"STO_CUDA_ENTRY STV_DEFAULT"
_ZN5flash44flash_bwd_dq_dk_dv_loop_seqk_parallel_kernelI23Flash_bwd_kernel_traitsILi192ELi64ELi64ELi8ELi4ELi2ELi2ELb1ELb1EN7cutlass6half_tE19Flash_kernel_traitsILi192ELi64ELi64ELi8ES3_EELb0ELb0ELb1ELb0ELb0ELb1ELb1EEEvNS_16Flash_bwd_paramsE:
.text._ZN5flash44flash_bwd_dq_dk_dv_loop_seqk_parallel_kernelI23Flash_bwd_kernel_traitsILi192ELi64ELi64ELi8ELi4ELi2ELi2ELb1ELb1EN7cutlass6half_tE19Flash_kernel_traitsILi192ELi64ELi64ELi8ES3_EELb0ELb0ELb1ELb0ELb0ELb1ELb1EEEvNS_16Flash_bwd_paramsE:
        /* <DEDUP_REMOVED lines=212> */
.L_x_915:
        /* <DEDUP_REMOVED lines=53> */
.L_x_885:
        /* <DEDUP_REMOVED lines=67> */
.L_x_887:
        /* <DEDUP_REMOVED lines=18> */
.L_x_888:
        /* <DEDUP_REMOVED lines=70> */
.L_x_889:
[----:B------:R-:W-:Y:S02]  /*1a40*/  UMOV UR15, UR51 ;  /* 0x00000033000f7c82 */ /* 0x000fe40008000000 */
.L_x_890:
        /* <DEDUP_REMOVED lines=109> */
.L_x_892:
        /* <DEDUP_REMOVED lines=18> */
.L_x_893:
        /* <DEDUP_REMOVED lines=29> */
.L_x_895:
[----:B------:R-:W-:Y:S05]  /*2410*/  BSYNC B0 ;  /* 0x0000000000007941 */ /* 0x000fea0003800000 */
.L_x_894:
        /* <DEDUP_REMOVED lines=16> */
.L_x_897:
[----:B------:R-:W-:Y:S05]  /*2520*/  BSYNC B0 ;  /* 0x0000000000007941 */ /* 0x000fea0003800000 */
.L_x_896:
        /* <DEDUP_REMOVED lines=27> */
.L_x_899:
[----:B------:R-:W-:Y:S05]  /*26e0*/  BSYNC B0 ;  /* 0x0000000000007941 */ /* 0x000fea0003800000 */
.L_x_898:
        /* <DEDUP_REMOVED lines=14> */
.L_x_891:
        /* <DEDUP_REMOVED lines=249> */
.L_x_905:
[----:B------:R-:W2:Y:S01]  /*3760*/  LDL R84, [R1+0x8] ;  /* 0x0000080001547983 */ /* 0x000ea20000100800 */
[----:B------:R-:W-:Y:S02]  /*3770*/  USHF.L.U32 UR9, UR7, 0x6, URZ ;  /* 0x0000000607097899 */ /* 0x000fe4000800063f */
[----:B------:R-:W-:Y:S02]  /*3780*/  ULDC UR8, c[0x0][0x2e4] ;  /* 0x0000b90000087ab9 */ /* 0x000fe40000000800 */
[----:B------:R-:W4:Y:S01]  /*3790*/  LDL R83, [R1+0xc] ;  /* 0x00000c0001537983 */ /* 0x000f220000100800 */
[----:B------:R-:W-:Y:S04]  /*37a0*/  UISETP.GE.AND UP0, UPT, UR9, UR19, UPT ;  /* 0x000000130900728c */ /* 0x000fe8000bf06270 */
[----:B---3--:R-:W3:Y:S05]  /*37b0*/  LDL R82, [R1+0x4] ;  /* 0x0000040001527983 */ /* 0x008eea0000100800 */
[----:B------:R-:W3:Y:S05]  /*37c0*/  LDL R81, [R1+0x18] ;  /* 0x0000180001517983 */ /* 0x000eea0000100800 */
[----:B------:R-:W3:Y:S05]  /*37d0*/  LDL R80, [R1] ;  /* 0x0000000001507983 */ /* 0x000eea0000100800 */
[----:B------:R-:W0:Y:S05]  /*37e0*/  LDGDEPBAR ;  /* 0x00000000000079af */ /* 0x000e2a0000000000 */
[----:B------:R-:W3:Y:S05]  /*37f0*/  LDL R79, [R1+0x14] ;  /* 0x00001400014f7983 */ /* 0x000eea0000100800 */
[----:B------:R-:W3:Y:S05]  /*3800*/  LDL R77, [R1+0x10] ;  /* 0x00001000014d7983 */ /* 0x000eea0000100800 */
[----:B------:R-:W3:Y:S05]  /*3810*/  LDL R76, [R1+0x68] ;  /* 0x00006800014c7983 */ /* 0x000eea0000100800 */
[----:B------:R-:W3:Y:S01]  /*3820*/  LDL R78, [R1+0x64] ;  /* 0x00006400014e7983 */ /* 0x000ee20000100800 */
[----:B------:R-:W-:Y:S04]  /*3830*/  DEPBAR.LE SB0, 0x0 ;  /* 0x000080000000791a */ /* 0x000fe80000000000 */
[----:B------:R-:W-:Y:S06]  /*3840*/  BAR.SYNC.DEFER_BLOCKING 0x0 ;  /* 0x0000000000007b1d */ /* 0x000fec0000010000 */
[----:B-1----:R-:W-:Y:S05]  /*3850*/  LDSM.16.M88.4 R8, [R252+0xc000] ;  /* 0x00c00000fc08783b */ /* 0x002fea0000000200 */
[----:B------:R-:W-:Y:S05]  /*3860*/  LDSM.16.M88.4 R68, [R252+0xc800] ;  /* 0x00c80000fc44783b */ /* 0x000fea0000000200 */
[----:B--2---:R-:W2:Y:S05]  /*3870*/  LDSM.16.M88.4 R16, [R84] ;  /* 0x000000005410783b */ /* 0x004eaa0000000200 */
[----:B----4-:R-:W-:Y:S01]  /*3880*/  LDSM.16.M88.4 R72, [R83] ;  /* 0x000000005348783b */ /* 0x010fe20000000200 */
[C---:B--2---:R-:W-:Y:S03]  /*3890*/  HMMA.16816.F32 R4, R16.reuse, R8, RZ ;  /* 0x000000081004723c */ /* 0x044fe600000018ff */
[----:B---3--:R-:W-:Y:S05]  /*38a0*/  IADD3 R76, P0, R76, UR16, RZ ;  /* 0x000000104c4c7c10 */ /* 0x008fea000ff1e0ff */
[C---:B------:R-:W-:Y:S08]  /*38b0*/  HMMA.16816.F32 R8, R16.reuse, R10, RZ ;  /* 0x0000000a1008723c */ /* 0x040ff000000018ff */
[C---:B------:R-:W-:Y:S08]  /*38c0*/  HMMA.16816.F32 R12, R16.reuse, R68, RZ ;  /* 0x00000044100c723c */ /* 0x040ff000000018ff */
        /* <DEDUP_REMOVED lines=74> */
[----:B------:R2:W3:Y:S11]  /*3d70*/  LDSM.16.M88.4 R72, [R77+0x10800] ;  /* 0x010800004d48783b */ /* 0x0004f60000000200 */
[----:B------:R-:W-:Y:S04]  /*3d80*/  @!UPT UIADD3 URZ, URZ, URZ, URZ ;  /* 0x0000003f3f3ff290 */ /* 0x000fe8000fffe03f */
[----:B------:R-:W-:Y:S02]  /*3d90*/  FMUL.FTZ R4, R4, c[0x0][0x2ec] ;  /* 0x0000bb0004047a20 */ /* 0x000fe40000410000 */
[----:B------:R-:W-:Y:S02]  /*3da0*/  FMUL.FTZ R5, R5, c[0x0][0x2ec] ;  /* 0x0000bb0005057a20 */ /* 0x000fe40000410000 */
[----:B------:R-:W-:Y:S02]  /*3db0*/  FMUL.FTZ R6, R6, c[0x0][0x2ec] ;  /* 0x0000bb0006067a20 */ /* 0x000fe40000410000 */
[----:B------:R-:W-:Y:S01]  /*3dc0*/  FMUL.FTZ R7, R7, c[0x0][0x2ec] ;  /* 0x0000bb0007077a20 */ /* 0x000fe20000410000 */
[----:B--2---:R-:W-:Y:S01]  /*3dd0*/  IADD3.X R77, R78, UR15, RZ, P0, !PT ;  /* 0x0000000f4e4d7c10 */ /* 0x004fe200087fe4ff */
[----:B------:R-:W-:Y:S01]  /*3de0*/  FMUL.FTZ R8, R8, c[0x0][0x2ec] ;  /* 0x0000bb0008087a20 */ /* 0x000fe20000410000 */
[----:B------:R-:W-:Y:S01]  /*3df0*/  PLOP3.LUT P0, PT, PT, PT, UP0, 0x80, 0x0 ;  /* 0x000000000000781c */ /* 0x000fe20003f0f008 */
[----:B------:R-:W-:Y:S02]  /*3e00*/  FMUL.FTZ R9, R9, c[0x0][0x2ec] ;  /* 0x0000bb0009097a20 */ /* 0x000fe40000410000 */
[----:B------:R2:W4:Y:S01]  /*3e10*/  MUFU.TANH R81, R8 ;  /* 0x0000000800517308 */ /* 0x0005220000002400 */
[----:B------:R-:W-:Y:S02]  /*3e20*/  FMUL.FTZ R10, R10, c[0x0][0x2ec] ;  /* 0x0000bb000a0a7a20 */ /* 0x000fe40000410000 */
[----:B------:R-:W-:Y:S07]  /*3e30*/  FMUL.FTZ R11, R11, c[0x0][0x2ec] ;  /* 0x0000bb000b0b7a20 */ /* 0x000fee0000410000 */
[----:B------:R2:W1:Y:S01]  /*3e40*/  MUFU.TANH R80, R9 ;  /* 0x0000000900507308 */ /* 0x0004620000002400 */
[C---:B---3--:R-:W-:Y:S01]  /*3e50*/  HMMA.16816.F32 R12, R68.reuse, R72, R12 ;  /* 0x00000048440c723c */ /* 0x048fe2000000180c */
        /* <DEDUP_REMOVED lines=13> */
[----:B---3--:R2:W3:Y:S01]  /*3f30*/  MUFU.TANH R77, R4 ;  /* 0x00000004004d7308 */ /* 0x0084e20000002400 */
        /* <DEDUP_REMOVED lines=37> */
.L_x_901:
[----:B--234-:R-:W2:Y:S01]  /*4190*/  LDL R4, [R1+0x74] ;  /* 0x0000740001047983 */ /* 0x01cea20000100800 */
[----:B------:R-:W-:Y:S02]  /*41a0*/  UIADD3 UR11, UR6, 0x1, -UR12 ;  /* 0x00000001060b7890 */ /* 0x000fe4000fffe80c */
[----:B------:R-:W-:Y:S01]  /*41b0*/  UIADD3 UR10, -UR8, UR6, -UR12 ;  /* 0x00000006080a7290 */ /* 0x000fe2000fffe90c */
[----:B------:R-:W3:Y:S01]  /*41c0*/  LDL R70, [R1+0x78] ;  /* 0x0000780001467983 */ /* 0x000ee20000100800 */
[----:B--2---:R-:W-:Y:S01]  /*41d0*/  IADD3 R5, R4, UR9, RZ ;  /* 0x0000000904057c10 */ /* 0x004fe2000fffe0ff */
[----:B------:R-:W-:Y:S01]  /*41e0*/  UIADD3 UR9, UR11, UR41, URZ ;  /* 0x000000290b097290 */ /* 0x000fe2000fffe03f */
[----:B------:R-:W-:Y:S02]  /*41f0*/  IMAD.U32 R4, RZ, RZ, UR22 ;  /* 0x00000016ff047e24 */ /* 0x000fe4000f8e00ff */
[C---:B------:R-:W-:Y:S02]  /*4200*/  IADD3 R7, R5.reuse, UR10, RZ ;  /* 0x0000000a05077c10 */ /* 0x040fe4000fffe0ff */
        /* <DEDUP_REMOVED lines=30> */
[----:B-1----:R-:W-:Y:S02]  /*43f0*/  FSEL R17, R76, -INF , !P0 ;  /* 0xff8000004c117808 */ /* 0x002fe40004000000 */
        /* <DEDUP_REMOVED lines=34> */
.L_x_902:
[----:B------:R-:W2:Y:S01]  /*4620*/  LDL R4, [R1+0x5c] ;  /* 0x00005c0001047983 */ /* 0x000ea20000100800 */
[----:B------:R-:W-:Y:S03]  /*4630*/  UISETP.GT.AND UP0, UPT, UR7, UR17, UPT ;  /* 0x000000110700728c */ /* 0x000fe6000bf04270 */
[----:B------:R-:W3:Y:S03]  /*4640*/  LDL R70, [R1+0x60] ;  /* 0x0000600001467983 */ /* 0x000ee60000100800 */
[----:B------:R-:W-:Y:S01]  /*4650*/  PLOP3.LUT P3, PT, PT, PT, UP0, 0x80, 0x0 ;  /* 0x000000000000781c */ /* 0x000fe20003f6f008 */
        /* <DEDUP_REMOVED lines=23> */
[----:B-1----:R-:W-:Y:S05]  /*47d0*/  FSEL R4, R69, RZ, P0 ;  /* 0x000000ff45047208 */ /* 0x002fea0000000000 */
        /* <DEDUP_REMOVED lines=309> */
.L_x_903:
        /* <DEDUP_REMOVED lines=371> */
.L_x_904:
        /* <DEDUP_REMOVED lines=172> */
.L_x_906:
        /* <DEDUP_REMOVED lines=18> */
.L_x_907:
        /* <DEDUP_REMOVED lines=52> */
.L_x_909:
[----:B-1-34-:R-:W-:Y:S05]  /*8180*/  BSYNC B0 ;  /* 0x0000000000007941 */ /* 0x01afea0003800000 */
.L_x_908:
        /* <DEDUP_REMOVED lines=16> */
.L_x_911:
[----:B------:R-:W-:Y:S05]  /*8290*/  BSYNC B0 ;  /* 0x0000000000007941 */ /* 0x000fea0003800000 */
.L_x_910:
        /* <DEDUP_REMOVED lines=27> */
.L_x_913:
[----:B------:R-:W-:Y:S05]  /*8450*/  BSYNC B0 ;  /* 0x0000000000007941 */ /* 0x000fea0003800000 */
.L_x_912:
        /* <DEDUP_REMOVED lines=13> */
.L_x_900:
[----:B------:R-:W-:Y:S05]  /*8530*/  BSYNC B1 ;  /* 0x0000000000017941 */ /* 0x000fea0003800000 */
.L_x_886:
        /* <DEDUP_REMOVED lines=11> */
.L_x_914:
[----:B------:R-:W-:Y:S05]  /*85f0*/  EXIT ;  /* 0x000000000000794d */ /* 0x000fea0003800000 */
.L_x_916:
        /* <DEDUP_REMOVED lines=16> */
.L_x_1600:


//--------------------- .text._ZN5flash44flash_bwd_dq_dk_dv_loop_seqk_parallel_kernelI23Flash_bwd_kernel_traitsILi192ELi64ELi64ELi8ELi4ELi2ELi2ELb1ELb1EN7cutlass6half_tE19Flash_kernel_traitsILi192ELi64ELi64ELi8ES3_EELb1ELb0ELb1ELb1ELb0ELb0ELb0EEEvNS_16Flash_bwd_paramsE --------------------------
	.section	.text._ZN5flash44flash_bwd_dq_dk_dv_loop_seqk_parallel_kernelI23Flash_bwd_kernel_traitsILi192ELi64ELi64ELi8ELi4ELi2ELi2ELb1ELb1EN7cutlass6half_tE19Flash_kernel_traitsILi192ELi64ELi64ELi8ES3_EELb1ELb0ELb1ELb1ELb0ELb0ELb0EEEvNS_16Flash_bwd_paramsE,"ax",@progbits
	.sectioninfo	@"SHI_REGISTERS=255"
	.align	128
        .global         _ZN5flash44flash_bwd_dq_dk_dv_loop_seqk_parallel_kernelI23Flash_bwd_kernel_traitsILi192ELi64ELi64ELi8ELi4ELi2ELi2ELb1ELb1EN7cutlass6half_tE19Flash_kernel_traitsILi192ELi64ELi64ELi8ES3_EELb1ELb0ELb1ELb1ELb0ELb0ELb0EEEvNS_16Flash_bwd_paramsE
        .type           _ZN5flash44flash_bwd_dq_dk_dv_loop_seqk_parallel_kernelI23Flash_bwd_kernel_traitsILi192ELi64ELi64ELi8ELi4ELi2ELi2ELb1ELb1EN7cutlass6half_tE19Flash_kernel_traitsILi192ELi64ELi64ELi8ES3_EELb1ELb0ELb1ELb1ELb0ELb0ELb0EEEvNS_16Flash_bwd_paramsE,@function
        .size           _ZN5flash44flash_bwd_dq_dk_dv_loop_seqk_parallel_kernelI23Flash_bwd_kernel_traitsILi192ELi64ELi64ELi8ELi4ELi2ELi2ELb1ELb1EN7cutlass6half_tE19Flash_kernel_traitsILi192ELi64ELi64ELi8ES3_EELb1ELb0ELb1ELb1ELb0ELb0ELb0EEEvNS_16Flash_bwd_paramsE,(.L_x_1601 - _ZN5flash44flash_bwd_dq_dk_dv_loop_seqk_parallel_kernelI23Flash_bwd_kernel_traitsILi192ELi64ELi64ELi8ELi4ELi2ELi2ELb1ELb1EN7cutlass6half_tE19Flash_kernel_traitsILi192ELi64ELi64ELi8ES3_EELb1ELb0ELb1ELb1ELb0ELb0ELb0EEEvNS_16Flash_bwd_paramsE)
        .other          _ZN5flash44flash_bwd_dq_dk_dv_loop_seqk_parallel_kernelI23Flash_bwd_kernel_traitsILi192ELi64ELi64ELi8ELi4ELi2ELi2ELb1ELb1EN7cutlass6half_tE19Flash_kernel_traitsILi192ELi64ELi64ELi8ES3_EELb1ELb0ELb1ELb1ELb0ELb0ELb0EEEvNS_16Flash_bwd_paramsE,@"STO_CUDA_ENTRY STV_DEFAULT"
_ZN5flash44flash_bwd_dq_dk_dv_loop_seqk_parallel_kernelI23Flash_bwd_kernel_traitsILi192ELi64ELi64ELi8ELi4ELi2ELi2ELb1ELb1EN7cutlass6half_tE19Flash_kernel_traitsILi192ELi64ELi64ELi8ES3_EELb1ELb0ELb1ELb1ELb0ELb0ELb0EEEvNS_16Flash_bwd_paramsE:
.text._ZN5flash44flash_bwd_dq_dk_dv_loop_seqk_parallel_kernelI23Flash_bwd_kernel_traitsILi192ELi64ELi64ELi8ELi4ELi2ELi2ELb1ELb1EN7cutlass6half_tE19Flash_kernel_traitsILi192ELi64ELi64ELi8ES3_EELb1ELb0ELb1ELb1ELb0ELb0ELb0EEEvNS_16Flash_bwd_paramsE:
        /* <DEDUP_REMOVED lines=29> */
[----:B------:R-:W-:Y:S01]  /*01d0*/  UIMAD.WIDE UR36, UR47, UR36, URZ ;  /* 0x000000242f2472a5 */ /* 0x000fe2000f8e023f */
[CC--:B------:R-:W-:Y:S01]  /*01e0*/  LEA.HI R11, R6.reuse, R5.reuse, RZ, 0x3 ;  /* 0x00000005060b7211 */ /* 0x0c0fe200078f18ff */
[----:B------:R-:W-:Y:S01]  /*01f0*/  UIMAD UR57, UR5, UR4, UR57 ;  /* 0x00000004053972a4 */ /* 0x000fe2000f8e0239 */
[CC--:B------:R-:W-:Y:S01]  /*0200*/  LEA.HI R2, R6.reuse, R5.reuse, RZ, 0x4 ;  /* 0x0000000506027211 */ /* 0x0c0fe200078f20ff */
[----:B---3--:R-:W-:Y:S01]  /*0210*/  UIMAD UR48, UR35, UR47, URZ ;  /* 0x0000002f233072a4 */ /* 0x008fe2000f8e023f */
[CC--:B------:R-:W-:Y:S01]  /*0220*/  LEA.HI R15, R6.reuse, R5.reuse, RZ, 0x7 ;  /* 0x00000005060f7211 */ /* 0x0c0fe200078f38ff */
[----:B------:R-:W-:Y:S01]  /*0230*/  UIMAD UR47, UR47, UR12, URZ ;  /* 0x0000000c2f2f72a4 */ /* 0x000fe2000f8e023f */
[CC--:B------:R-:W-:Y:S01]  /*0240*/  LEA.HI R16, R6.reuse, R5.reuse, RZ, 0x6 ;  /* 0x0000000506107211 */ /* 0x0c0fe200078f30ff */
[----:B------:R-:W-:Y:S01]  /*0250*/  UIMAD UR4, UR32, UR13, UR35 ;  /* 0x0000000d200472a4 */ /* 0x000fe2000f8e0223 */
[----:B------:R-:W-:Y:S01]  /*0260*/  LEA.HI R6, R6, R5, RZ, 0x2 ;  /* 0x0000000506067211 */ /* 0x000fe200078f10ff */
[----:B------:R-:W-:Y:S01]  /*0270*/  ULDC UR14, c[0x0][0x1c0] ;  /* 0x00007000000e7ab9 */ /* 0x000fe20000000800 */
[----:B------:R-:W-:Y:S01]  /*0280*/  LOP3.LUT R4, R3, 0xffffffe0, RZ, 0xc0, !PT ;  /* 0xffffffe003047812 */ /* 0x000fe200078ec0ff */
[----:B------:R-:W-:Y:S01]  /*0290*/  ULDC UR11, c[0x0][0x1c0] ;  /* 0x00007000000b7ab9 */ /* 0x000fe20000000800 */
[----:B------:R-:W-:Y:S01]  /*02a0*/  LOP3.LUT R8, R11, 0xfffffff8, RZ, 0xc0, !PT ;  /* 0xfffffff80b087812 */ /* 0x000fe200078ec0ff */
[----:B------:R-:W-:Y:S01]  /*02b0*/  UIMAD UR54, UR6, UR32, URZ ;  /* 0x00000020063672a4 */ /* 0x000fe2000f8e023f */
        /* <DEDUP_REMOVED lines=11> */
[----:B------:R-:W-:Y:S01]  /*0370*/  UIMAD UR5, UR32, UR11, UR35 ;  /* 0x0000000b200572a4 */ /* 0x000fe2000f8e0223 */
[----:B------:R-:W-:Y:S01]  /*0380*/  LEA.HI R7, R12, R0, RZ, 0x2 ;  /* 0x000000000c077211 */ /* 0x000fe200078f10ff */
[----:B------:R-:W-:Y:S01]  /*0390*/  @!UP5 UIMAD UR6, UR32, UR14, UR35 ;  /* 0x0000000e2006d2a4 */ /* 0x000fe2000f8e0223 */
[----:B------:R-:W-:Y:S01]  /*03a0*/  LEA.HI R4, R2, R5, RZ, 0x1 ;  /* 0x0000000502047211 */ /* 0x000fe200078f08ff */
[----:B------:R-:W-:Y:S01]  /*03b0*/  USHF.L.U32 UR46, UR47, 0x6, URZ ;  /* 0x000000062f2e7899 */ /* 0x000fe2000800063f */
[----:B------:R-:W-:Y:S01]  /*03c0*/  LOP3.LUT R2, R3, 0xfffffffe, RZ, 0xc0, !PT ;  /* 0xfffffffe03027812 */ /* 0x000fe200078ec0ff */
[----:B------:R-:W-:Y:S01]  /*03d0*/  USHF.L.U32 UR41, UR4, 0x5, URZ ;  /* 0x0000000504297899 */ /* 0x000fe2000800063f */
[----:B------:R-:W-:Y:S01]  /*03e0*/  LOP3.LUT R7, R7, 0xfffffffc, RZ, 0xc0, !PT ;  /* 0xfffffffc07077812 */ /* 0x000fe200078ec0ff */
[----:B------:R-:W-:Y:S01]  /*03f0*/  ULDC UR51, c[0x0][0x214] ;  /* 0x0000850000337ab9 */ /* 0x000fe20000000800 */
        /* <DEDUP_REMOVED lines=12> */
[----:B------:R-:W-:Y:S01]  /*04c0*/  LEA.HI R13, R4, R9, RZ, 0x3 ;  /* 0x00000009040d7211 */ /* 0x000fe200078f18ff */
[----:B------:R-:W-:Y:S01]  /*04d0*/  STL [R1+0x50], R20 ;  /* 0x0000501401007387 */ /* 0x000fe20000100800 */
[----:B------:R-:W-:Y:S01]  /*04e0*/  LOP3.LUT R0, R0, 0xfffffff8, RZ, 0xc0, !PT ;  /* 0xfffffff800007812 */ /* 0x000fe200078ec0ff */
[----:B------:R-:W-:Y:S01]  /*04f0*/  ULDC.U8 UR10, c[0x0][0x3d0] ;  /* 0x0000f400000a7ab9 */ /* 0x000fe20000000000 */
[----:B------:R-:W-:Y:S01]  /*0500*/  SHF.R.S32.HI R7, RZ, 0x7, R15 ;  /* 0x00000007ff077819 */ /* 0x000fe2000001140f */
[----:B------:R-:W-:Y:S01]  /*0510*/  ULDC UR52, c[0x0][0x224] ;  /* 0x0000890000347ab9 */ /* 0x000fe20000000800 */
[----:B------:R-:W-:Y:S01]  /*0520*/  LOP3.LUT P4, RZ, R8, 0x4, RZ, 0xc0, !PT ;  /* 0x0000000408ff7812 */ /* 0x000fe2000788c0ff */
[----:B------:R-:W-:Y:S01]  /*0530*/  IMAD.IADD R5, R3, 0x1, -R0 ;  /* 0x0000000103057824 */ /* 0x000fe200078e0a00 */
[----:B------:R-:W-:Y:S01]  /*0540*/  LOP3.LUT R0, R2, 0x1c0, RZ, 0xc0, !PT ;  /* 0x000001c002007812 */ /* 0x000fe200078ec0ff */
[----:B------:R-:W-:Y:S01]  /*0550*/  @UP5 UIMAD UR56, UR32, UR51, URZ ;  /* 0x00000033203852a4 */ /* 0x000fe2000f8e023f */
[----:B------:R-:W-:Y:S01]  /*0560*/  SHF.R.S32.HI R3, RZ, 0x1f, R10 ;  /* 0x0000001fff037819 */ /* 0x000fe2000001140a */
[----:B------:R-:W-:Y:S01]  /*0570*/  ULDC.64 UR8, c[0x0][0x118] ;  /* 0x0000460000087ab9 */ /* 0x000fe20000000a00 */
[----:B------:R-:W-:Y:S01]  /*0580*/  LOP3.LUT R2, R0, 0x38, R20, 0xf8, !PT ;  /* 0x0000003800027812 */ /* 0x000fe200078ef814 */
[----:B------:R-:W-:Y:S01]  /*0590*/  ULOP3.LUT UR58, UR35, UR58, URZ, 0x3c, !UPT ;  /* 0x0000003a233a7292 */ /* 0x000fe2000f8e3c3f */
[----:B------:R-:W-:Y:S01]  /*05a0*/  SHF.R.U32.HI R0, RZ, 0x3, R0 ;  /* 0x00000003ff007819 */ /* 0x000fe20000011600 */
[----:B------:R-:W-:Y:S01]  /*05b0*/  USHF.R.S32.HI UR59, URZ, 0x1f, UR35 ;  /* 0x0000001f3f3b7899 */ /* 0x000fe20008011423 */
[----:B------:R-:W-:Y:S01]  /*05c0*/  LEA.HI R18, R3, R10, RZ, 0x2 ;  /* 0x0000000a03127211 */ /* 0x000fe200078f10ff */
[----:B------:R-:W-:Y:S01]  /*05d0*/  IMAD.SHL.U32 R3, R12, 0x200, RZ ;  /* 0x000002000c037824 */ /* 0x000fe200078e00ff */
[----:B------:R-:W-:Y:S01]  /*05e0*/  LOP3.LUT R10, R2, R0, RZ, 0x3c, !PT ;  /* 0x00000000020a7212 */ /* 0x000fe200078e3cff */
[----:B------:R-:W-:Y:S01]  /*05f0*/  IMAD.SHL.U32 R0, R8, 0x40, RZ ;  /* 0x0000004008007824 */ /* 0x000fe200078e00ff */
[----:B------:R-:W-:Y:S01]  /*0600*/  LOP3.LUT R2, R13, 0xfffffff8, RZ, 0xc0, !PT ;  /* 0xfffffff80d027812 */ /* 0x000fe200078ec0ff */
[----:B------:R-:W-:Y:S01]  /*0610*/  UISETP.NE.AND UP6, UPT, UR10, URZ, UPT ;  /* 0x0000003f0a00728c */ /* 0x000fe2000bfc5270 */
[----:B------:R-:W-:Y:S01]  /*0620*/  LOP3.LUT R4, R5, 0x1, RZ, 0xc0, !PT ;  /* 0x0000000105047812 */ /* 0x000fe200078ec0ff */
[----:B------:R-:W-:Y:S01]  /*0630*/  USHF.R.S32.HI UR61, URZ, 0x1f, UR32 ;  /* 0x0000001f3f3d7899 */ /* 0x000fe20008011420 */
[----:B------:R-:W-:Y:S01]  /*0640*/  LOP3.LUT R0, R0, 0x1c0, RZ, 0xc0, !PT ;  /* 0x000001c000007812 */ /* 0x000fe200078ec0ff */
[----:B------:R-:W-:Y:S01]  /*0650*/  IMAD.IADD R9, R9, 0x1, -R2 ;  /* 0x0000000109097824 */ /* 0x000fe200078e0a02 */
[----:B------:R-:W-:Y:S01]  /*0660*/  ISETP.NE.U32.AND P0, PT, R4, 0x1, PT ;  /* 0x000000010400780c */ /* 0x000fe20003f05070 */
[----:B------:R-:W-:Y:S01]  /*0670*/  IMAD.SHL.U32 R2, R14, 0x10, RZ ;  /* 0x000000100e027824 */ /* 0x000fe200078e00ff */
[----:B------:R-:W-:Y:S01]  /*0680*/  LOP3.LUT R252, R0, 0x8, R11, 0xf8, !PT ;  /* 0x0000000800fc7812 */ /* 0x000fe200078ef80b */
[----:B------:R-:W-:Y:S01]  /*0690*/  IMAD.U32 R4, RZ, RZ, UR15 ;  /* 0x0000000fff047e24 */ /* 0x000fe2000f8e00ff */
[----:B------:R-:W-:Y:S01]  /*06a0*/  LOP3.LUT P3, RZ, R8, 0x2, RZ, 0xc0, !PT ;  /* 0x0000000208ff7812 */ /* 0x000fe2000786c0ff */
[----:B------:R-:W-:Y:S01]  /*06b0*/  IMAD.SHL.U32 R4, R5, 0x40, RZ ;  /* 0x0000004005047824 */ /* 0x000fe200078e00ff */
[----:B------:R-:W-:Y:S01]  /*06c0*/  LOP3.LUT R6, R0, 0x10, R2, 0xf8, !PT ;  /* 0x0000001000067812 */ /* 0x000fe200078ef802 */
[----:B------:R-:W-:Y:S01]  /*06d0*/  IMAD R2, R7, 0x800, R3 ;  /* 0x0000080007027824 */ /* 0x000fe200078e0203 */
[----:B------:R-:W-:Y:S01]  /*06e0*/  SHF.R.U32.HI R0, RZ, 0x3, R0 ;  /* 0x00000003ff007819 */ /* 0x000fe20000011600 */
[----:B------:R-:W-:Y:S01]  /*06f0*/  USHF.R.S32.HI UR60, URZ, 0x1f, UR35 ;  /* 0x0000001f3f3c7899 */ /* 0x000fe20008011423 */
[----:B------:R-:W-:Y:S01]  /*0700*/  LOP3.LUT R6, R6, 0x8, R11, 0xf8, !PT ;  /* 0x0000000806067812 */ /* 0x000fe200078ef80b */
[----:B------:R-:W-:Y:S01]  /*0710*/  UIMAD.WIDE.U32 UR42, UR36, UR44, URZ ;  /* 0x0000002c242a72a5 */ /* 0x000fe2000f8e003f */
[----:B------:R-:W-:Y:S01]  /*0720*/  LOP3.LUT R252, R252, R0, RZ, 0x3c, !PT ;  /* 0x00000000fcfc7212 */ /* 0x000fe200078e3cff */
[----:B------:R-:W-:Y:S01]  /*0730*/  UIMAD UR53, UR37, UR44, URZ ;  /* 0x0000002c253572a4 */ /* 0x000fe2000f8e023f */
[----:B------:R-:W-:Y:S01]  /*0740*/  LOP3.LUT R3, R3, R6, R0, 0xf6, !PT ;  /* 0x0000000603037212 */ /* 0x000fe200078ef600 */
[----:B------:R-:W-:Y:S01]  /*0750*/  IMAD.SHL.U32 R6, R7, 0x20, RZ ;  /* 0x0000002007067824 */ /* 0x000fe200078e00ff */
[----:B------:R-:W-:Y:S01]  /*0760*/  LOP3.LUT R0, R4, 0x1c0, RZ, 0xc0, !PT ;  /* 0x000001c004007812 */ /* 0x000fe200078ec0ff */
[----:B------:R-:W-:Y:S01]  /*0770*/  IMAD.IADD R252, R2, 0x1, R252 ;  /* 0x0000000102fc7824 */ /* 0x000fe200078e02fc */
[----:B------:R-:W-:Y:S01]  /*0780*/  SHF.R.S32.HI R2, RZ, 0x6, R16 ;  /* 0x00000006ff027819 */ /* 0x000fe20000011410 */
[----:B------:R-:W-:Y:S01]  /*0790*/  USHF.R.S32.HI UR55, URZ, 0x1f, UR48 ;  /* 0x0000001f3f377899 */ /* 0x000fe20008011430 */
[----:B------:R-:W-:Y:S01]  /*07a0*/  R2P PR, R5, 0x6 ;  /* 0x0000000605007804 */ /* 0x000fe20000000000 */
[----:B------:R-:W-:Y:S01]  /*07b0*/  IMAD.SHL.U32 R5, R12, 0x20, RZ ;  /* 0x000000200c057824 */ /* 0x000fe200078e00ff */
[----:B------:R-:W-:Y:S01]  /*07c0*/  SHF.R.U32.HI R4, RZ, 0x3, R0 ;  /* 0x00000003ff047819 */ /* 0x000fe20000011600 */
[----:B------:R-:W-:Y:S01]  /*07d0*/  IMAD R15, R2, 0x200, R10 ;  /* 0x00000200020f7824 */ /* 0x000fe200078e020a */
[----:B------:R-:W-:Y:S01]  /*07e0*/  IADD3 R16, R20, 0x40, RZ ;  /* 0x0000004014107810 */ /* 0x000fe20007ffe0ff */
[----:B------:R-:W-:Y:S01]  /*07f0*/  IMAD.SHL.U32 R2, R2, 0x8, RZ ;  /* 0x0000000802027824 */ /* 0x000fe200078e00ff */
[C---:B------:R-:W-:Y:S01]  /*0800*/  LOP3.LUT P6, RZ, R9.reuse, 0x4, RZ, 0xc0, !PT ;  /* 0x0000000409ff7812 */ /* 0x040fe200078cc0ff */
[----:B------:R-:W-:Y:S01]  /*0810*/  UIMAD UR52, UR5, UR52, URZ ;  /* 0x00000034053472a4 */ /* 0x000fe2000f8e023f */
[----:B------:R-:W-:Y:S01]  /*0820*/  LOP3.LUT P5, RZ, R9, 0x2, RZ, 0xc0, !PT ;  /* 0x0000000209ff7812 */ /* 0x000fe200078ac0ff */
[----:B------:R-:W-:Y:S01]  /*0830*/  STL [R1+0x70], R16 ;  /* 0x0000701001007387 */ /* 0x000fe20000100800 */
[----:B------:R-:W-:Y:S01]  /*0840*/  LOP3.LUT R2, R2, 0x18, RZ, 0xc0, !PT ;  /* 0x0000001802027812 */ /* 0x000fe200078ec0ff */
[----:B------:R-:W-:-:S02]  /*0850*/  @!UP5 UIMAD UR51, UR6, UR51, URZ ;  /* 0x000000330633d2a4 */ /* 0x000fc4000f8e023f */
[----:B------:R-:W-:Y:S01]  /*0860*/  USHF.R.S32.HI UR50, URZ, 0x1f, UR46 ;  /* 0x0000001f3f327899 */ /* 0x000fe2000801142e */
[----:B------:R-:W-:Y:S01]  /*0870*/  LOP3.LUT R8, R2, 0x20, R5, 0xf8, !PT ;  /* 0x0000002002087812 */ /* 0x000fe200078ef805 */
[----:B------:R-:W-:Y:S01]  /*0880*/  USHF.R.S32.HI UR49, URZ, 0x1f, UR41 ;  /* 0x0000001f3f317899 */ /* 0x000fe20008011429 */
[----:B------:R-:W-:Y:S01]  /*0890*/  LOP3.LUT R5, R0, 0x20, R6, 0xf8, !PT ;  /* 0x0000002000057812 */ /* 0x000fe200078ef806 */
[----:B------:R-:W-:Y:S01]  /*08a0*/  IMAD.SHL.U32 R6, R9, 0x40, RZ ;  /* 0x0000004009067824 */ /* 0x000fe200078e00ff */
[----:B------:R-:W-:Y:S01]  /*08b0*/  LOP3.LUT R7, R4, R0, R2, 0x1e, !PT ;  /* 0x0000000004077212 */ /* 0x000fe200078e1e02 */
[----:B------:R-:W-:Y:S01]  /*08c0*/  IMAD.SHL.U32 R0, R17, 0x2, RZ ;  /* 0x0000000211007824 */ /* 0x000fe200078e00ff */
[----:B------:R-:W-:Y:S01]  /*08d0*/  LOP3.LUT R4, R5, R4, RZ, 0x3c, !PT ;  /* 0x0000000405047212 */ /* 0x000fe200078e3cff */
[----:B------:R-:W-:Y:S01]  /*08e0*/  IMAD.MOV.U32 R9, RZ, RZ, -0x10 ;  /* 0xfffffff0ff097424 */ /* 0x000fe200078e00ff */
[----:B------:R-:W-:Y:S01]  /*08f0*/  ULDC UR40, c[0x0][0x2e8] ;  /* 0x0000ba0000287ab9 */ /* 0x000fe20000000800 */
[----:B------:R-:W-:-:S02]  /*0900*/  IMAD R5, R19, 0x400, R0 ;  /* 0x0000040013057824 */ /* 0x000fc400078e0200 */
[----:B------:R-:W-:Y:S01]  /*0910*/  IMAD R2, R14, 0x400, R0 ;  /* 0x000004000e027824 */ /* 0x000fe200078e0200 */
[----:B------:R-:W-:Y:S01]  /*0920*/  LOP3.LUT R0, R6, 0x1c0, RZ, 0xc0, !PT ;  /* 0x000001c006007812 */ /* 0x000fe200078ec0ff */
[----:B------:R-:W-:Y:S01]  /*0930*/  IMAD.IADD R11, R5, 0x1, R4 ;  /* 0x00000001050b7824 */ /* 0x000fe200078e0204 */
[----:B------:R-:W-:Y:S01]  /*0940*/  SEL R9, R9, 0x10, !P0 ;  /* 0x0000001009097807 */ /* 0x000fe20004000000 */
[----:B------:R-:W-:Y:S02]  /*0950*/  IMAD.SHL.U32 R4, R12, 0x8, RZ ;  /* 0x000000080c047824 */ /* 0x000fe400078e00ff */
[----:B------:R-:W-:Y:S01]  /*0960*/  IMAD.IADD R10, R2, 0x1, R7 ;  /* 0x00000001020a7824 */ /* 0x000fe200078e0207 */
[----:B------:R-:W-:Y:S01]  /*0970*/  SHF.R.U32.HI R2, RZ, 0x3, R0 ;  /* 0x00000003ff027819 */ /* 0x000fe20000011600 */
[----:B------:R-:W-:Y:S01]  /*0980*/  IMAD.SHL.U32 R7, R13, 0x40, RZ ;  /* 0x000000400d077824 */ /* 0x000fe200078e00ff */
[----:B------:R-:W-:Y:S01]  /*0990*/  LOP3.LUT R4, R0, 0x8, R4, 0xf8, !PT ;  /* 0x0000000800047812 */ /* 0x000fe200078ef804 */
[----:B------:R-:W-:Y:S01]  /*09a0*/  IMAD.MOV.U32 R5, RZ, RZ, 0x20 ;  /* 0x00000020ff057424 */ /* 0x000fe200078e00ff */
[----:B------:R-:W-:Y:S01]  /*09b0*/  LOP3.LUT R0, R2, R8, R0, 0x1e, !PT ;  /* 0x0000000802007212 */ /* 0x000fe200078e1e00 */
[----:B------:R-:W-:Y:S01]  /*09c0*/  IMAD.MOV.U32 R12, RZ, RZ, 0x40 ;  /* 0x00000040ff0c7424 */ /* 0x000fe200078e00ff */
[----:B------:R-:W-:-:S02]  /*09d0*/  LOP3.LUT R7, R7, 0xfffffe00, RZ, 0xc0, !PT ;  /* 0xfffffe0007077812 */ /* 0x000fc400078ec0ff */
[----:B------:R-:W-:Y:S02]  /*09e0*/  LOP3.LUT R2, R4, R2, RZ, 0x3c, !PT ;  /* 0x0000000204027212 */ /* 0x000fe400078e3cff */
[----:B------:R-:W-:Y:S01]  /*09f0*/  SHF.R.S32.HI R4, RZ, 0x2, R18 ;  /* 0x00000002ff047819 */ /* 0x000fe20000011412 */
[--C-:B------:R-:W-:Y:S01]  /*0a00*/  IMAD R8, R14, 0x400, R7.reuse ;  /* 0x000004000e087824 */ /* 0x100fe200078e0207 */
[----:B------:R-:W-:Y:S01]  /*0a10*/  IADD3 R14, R20, 0x80, RZ ;  /* 0x00000080140e7810 */ /* 0x000fe20007ffe0ff */
[C---:B------:R-:W-:Y:S01]  /*0a20*/  IMAD R6, R19.reuse, 0x400, R7 ;  /* 0x0000040013067824 */ /* 0x040fe200078e0207 */
[----:B------:R-:W-:Y:S01]  /*0a30*/  LOP3.LUT R7, R0, R7, RZ, 0xfc, !PT ;  /* 0x0000000700077212 */ /* 0x000fe200078efcff */
[----:B------:R-:W-:Y:S01]  /*0a40*/  IMAD R13, R19, 0x10, R4 ;  /* 0x00000010130d7824 */ /* 0x000fe200078e0204 */
[----:B------:R-:W-:Y:S01]  /*0a50*/  SEL R0, R5, 0xffffffe0, !P3 ;  /* 0xffffffe005007807 */ /* 0x000fe20005800000 */
[----:B------:R-:W-:Y:S01]  /*0a60*/  IMAD.SHL.U32 R4, R15, 0x2, RZ ;  /* 0x000000020f047824 */ /* 0x000fe200078e00ff */
[----:B------:R-:W-:Y:S01]  /*0a70*/  STL [R1+0x74], R14 ;  /* 0x0000740e01007387 */ /* 0x000fe20000100800 */
[----:B------:R-:W-:Y:S01]  /*0a80*/  IMAD.IADD R6, R6, 0x1, R2 ;  /* 0x0000000106067824 */ /* 0x000fe200078e0202 */
[----:B------:R-:W-:Y:S01]  /*0a90*/  SEL R5, R5, 0xffffffe0, !P5 ;  /* 0xffffffe005057807 */ /* 0x000fe20006800000 */
[----:B------:R-:W-:Y:S01]  /*0aa0*/  IMAD R0, R252, 0x2, R0 ;  /* 0x00000002fc007824 */ /* 0x000fe200078e0200 */
[----:B------:R1:W-:Y:S01]  /*0ab0*/  STL [R1+0x3c], R13 ;  /* 0x00003c0d01007387 */ /* 0x0003e20000100800 */
[----:B------:R-:W-:Y:S01]  /*0ac0*/  IMAD.IADD R8, R2, 0x1, R8 ;  /* 0x0000000102087824 */ /* 0x000fe200078e0208 */
[----:B------:R-:W-:-:S02]  /*0ad0*/  SEL R2, R12, 0xffffffc0, !P4 ;  /* 0xffffffc00c027807 */ /* 0x000fc40006000000 */
[----:B------:R2:W-:Y:S02]  /*0ae0*/  STL [R1+0x2c], R4 ;  /* 0x00002c0401007387 */ /* 0x0005e40000100800 */
[----:B------:R-:W-:Y:S02]  /*0af0*/  LEA R8, R8, 0x12000, 0x1 ;  /* 0x0001200008087811 */ /* 0x000fe400078e08ff */
[----:B------:R-:W-:Y:S01]  /*0b00*/  STL [R1], R0 ;  /* 0x0000000001007387 */ /* 0x000fe20000100800 */
[----:B-1----:R-:W-:Y:S01]  /*0b10*/  LEA R13, R10, 0xc000, 0x1 ;  /* 0x0000c0000a0d7811 */ /* 0x002fe200078e08ff */
[C---:B--2---:R-:W-:Y:S02]  /*0b20*/  IMAD.SHL.U32 R4, R252.reuse, 0x2, RZ ;  /* 0x00000002fc047824 */ /* 0x044fe400078e00ff */
[----:B------:R-:W-:-:S03]  /*0b30*/  IMAD R252, R252, 0x2, R2 ;  /* 0x00000002fcfc7824 */ /* 0x000fc600078e0202 */
[----:B------:R1:W-:Y:S02]  /*0b40*/  STL [R1+0x4], R4 ;  /* 0x0000040401007387 */ /* 0x0003e40000100800 */
[----:B-1----:R-:W-:Y:S01]  /*0b50*/  SEL R4, R12, 0xffffffc0, !P6 ;  /* 0xffffffc00c047807 */ /* 0x002fe20007000000 */
[----:B------:R-:W-:Y:S02]  /*0b60*/  IMAD.IADD R12, R2, 0x1, R0 ;  /* 0x00000001020c7824 */ /* 0x000fe400078e0200 */
[----:B------:R-:W-:Y:S01]  /*0b70*/  IMAD.SHL.U32 R0, R11, 0x2, RZ ;  /* 0x000000020b007824 */ /* 0x000fe200078e00ff */
[----:B------:R-:W-:Y:S01]  /*0b80*/  IADD3 R11, R13, 0x40, RZ ;  /* 0x000000400d0b7810 */ /* 0x000fe20007ffe0ff */
[----:B------:R-:W-:Y:S01]  /*0b90*/  IMAD R2, R3, 0x2, R2 ;  /* 0x0000000203027824 */ /* 0x000fe200078e0202 */
[----:B------:R1:W-:Y:S01]  /*0ba0*/  STL [R1+0x10], R12 ;  /* 0x0000100c01007387 */ /* 0x0003e20000100800 */
[C---:B------:R-:W-:Y:S01]  /*0bb0*/  IMAD.IADD R10, R0.reuse, 0x1, R9 ;  /* 0x00000001000a7824 */ /* 0x040fe200078e0209 */
[----:B------:R-:W-:Y:S01]  /*0bc0*/  @P2 IADD3 R11, R13, -0x40, RZ ;  /* 0xffffffc00d0b2810 */ /* 0x000fe20007ffe0ff */
        /* <DEDUP_REMOVED lines=26> */
.L_x_963:
        /* <DEDUP_REMOVED lines=53> */
.L_x_917:
        /* <DEDUP_REMOVED lines=23> */
[----:B------:R-:W-:Y:S02]  /*1230*/  ULDC.64 UR10, c[0x0][0x178] ;  /* 0x00005e00000a7ab9 */ /* 0x000fe40000000a00 */
[----:B------:R-:W-:Y:S02]  /*1240*/  UIADD3 UR4, UR4, UR6, -UR18 ;  /* 0x0000000604047290 */ /* 0x000fe4000fffe812 */
[----:B------:R-:W-:Y:S02]  /*1250*/  UIMAD.WIDE.U32 UR6, UR32, UR10, URZ ;  /* 0x0000000a200672a5 */ /* 0x000fe4000f8e003f */
[----:B------:R-:W-:-:S02]  /*1260*/  UIMAD UR10, UR39, UR10, URZ ;  /* 0x0000000a270a72a4 */ /* 0x000fc4000f8e023f */
[----:B------:R-:W-:Y:S02]  /*1270*/  UIADD3 UR5, UR20, 0x3f, URZ ;  /* 0x0000003f14057890 */ /* 0x000fe4000fffe03f */
[----:B------:R-:W-:Y:S02]  /*1280*/  UIADD3 UR4, UR4, 0x3f, URZ ;  /* 0x0000003f04047890 */ /* 0x000fe4000fffe03f */
[----:B------:R-:W-:Y:S02]  /*1290*/  UIMAD UR15, UR32, UR11, UR10 ;  /* 0x0000000b200f72a4 */ /* 0x000fe4000f8e020a */
[----:B------:R-:W-:Y:S02]  /*12a0*/  USHF.R.S32.HI UR11, URZ, 0x1f, UR5 ;  /* 0x0000001f3f0b7899 */ /* 0x000fe40008011405 */
[----:B------:R-:W-:Y:S02]  /*12b0*/  USHF.R.S32.HI UR10, URZ, 0x1f, UR4 ;  /* 0x0000001f3f0a7899 */ /* 0x000fe40008011404 */
[----:B------:R-:W-:-:S02]  /*12c0*/  ULEA.HI UR13, UR11, UR5, URZ, 0x6 ;  /* 0x000000050b0d7291 */ /* 0x000fc4000f8f303f */
[----:B------:R-:W-:Y:S02]  /*12d0*/  ULEA.HI UR12, UR10, UR4, URZ, 0x6 ;  /* 0x000000040a0c7291 */ /* 0x000fe4000f8f303f */
[----:B-1----:R-:W-:Y:S02]  /*12e0*/  UISETP.NE.AND UP0, UPT, UR26, -0x1, UPT ;  /* 0xffffffff1a00788c */ /* 0x002fe4000bf05270 */
[----:B------:R-:W-:Y:S02]  /*12f0*/  ULDC.64 UR10, c[0x0][0x190] ;  /* 0x00006400000a7ab9 */ /* 0x000fe40000000a00 */
[----:B------:R-:W-:Y:S02]  /*1300*/  UISETP.NE.AND UP3, UPT, UR14, -0x1, UPT ;  /* 0xffffffff0e00788c */ /* 0x000fe4000bf65270 */
[----:B------:R-:W-:Y:S01]  /*1310*/  UIMAD.WIDE.U32 UR4, UR14, UR10, URZ ;  /* 0x0000000a0e0472a5 */ /* 0x000fe2000f8e003f */
[----:B------:R-:W-:Y:S01]  /*1320*/  PLOP3.LUT P0, PT, PT, PT, UP0, 0x80, 0x0 ;  /* 0x000000000000781c */ /* 0x000fe20003f0f008 */
[----:B------:R-:W-:-:S02]  /*1330*/  UIADD3 UR34, UR7, UR15, URZ ;  /* 0x0000000f07227290 */ /* 0x000fc4000fffe03f */
[----:B------:R-:W-:Y:S02]  /*1340*/  USEL UR38, UR6, UR4, !UP3 ;  /* 0x0000000406267287 */ /* 0x000fe4000d800000 */
[----:B------:R-:W-:Y:S02]  /*1350*/  UIMAD UR11, UR14, UR11, URZ ;  /* 0x0000000b0e0b72a4 */ /* 0x000fe4000f8e023f */
[----:B------:R-:W-:Y:S02]  /*1360*/  USHF.R.S32.HI UR7, URZ, 0x6, UR13 ;  /* 0x000000063f077899 */ /* 0x000fe4000801140d */
[----:B------:R-:W-:Y:S02]  /*1370*/  USHF.R.S32.HI UR4, URZ, 0x6, UR12 ;  /* 0x000000063f047899 */ /* 0x000fe4000801140c */
[----:B------:R-:W-:Y:S02]  /*1380*/  @UP0 UIADD3 UR6, UR24, UR26, URZ ;  /* 0x0000001a18060290 */ /* 0x000fe4000fffe03f */
[----:B------:R-:W-:-:S02]  /*1390*/  UISETP.LT.AND UP2, UPT, UR7, UR4, UPT ;  /* 0x000000040700728c */ /* 0x000fc4000bf41270 */
[----:B------:R-:W-:Y:S02]  /*13a0*/  @UP3 UIADD3 UR34, UR5, UR11, URZ ;  /* 0x0000000b05223290 */ /* 0x000fe4000fffe03f */
[----:B------:R-:W-:Y:S02]  /*13b0*/  USEL UR30, UR7, UR4, UP2 ;  /* 0x00000004071e7287 */ /* 0x000fe40009000000 */
[----:B------:R-:W-:Y:S02]  /*13c0*/  ULDC.64 UR10, c[0x0][0x198] ;  /* 0x00006600000a7ab9 */ /* 0x000fe40000000a00 */
        /* <DEDUP_REMOVED lines=8> */
[----:B------:R-:W-:-:S04]  /*1450*/  UIMAD UR6, UR6, UR4, URZ ;  /* 0x00000004060672a4 */ /* 0x000fc8000f8e023f */
[----:B------:R-:W-:-:S03]  /*1460*/  UIMAD UR10, UR24, UR5, UR6 ;  /* 0x00000005180a72a4 */ /* 0x000fc6000f8e0206 */
[----:B------:R-:W-:Y:S02]  /*1470*/  ULDC.64 UR6, c[0x0][0x180] ;  /* 0x0000600000067ab9 */ /* 0x000fe40000000a00 */
[----:B------:R-:W-:-:S04]  /*1480*/  UIMAD UR5, UR39, UR6, URZ ;  /* 0x00000006270572a4 */ /* 0x000fc8000f8e023f */
[----:B------:R-:W-:Y:S02]  /*1490*/  UIMAD UR7, UR32, UR7, UR5 ;  /* 0x00000007200772a4 */ /* 0x000fe4000f8e0205 */
[----:B------:R-:W-:-:S04]  /*14a0*/  UIMAD.WIDE.U32 UR4, UR24, UR4, URZ ;  /* 0x00000004180472a5 */ /* 0x000fc8000f8e003f */
[----:B------:R-:W-:-:S04]  /*14b0*/  UIADD3 UR5, UR5, UR10, URZ ;  /* 0x0000000a05057290 */ /* 0x000fc8000fffe03f */
[----:B------:R-:W-:-:S04]  /*14c0*/  UIMAD.WIDE.U32 UR4, UR32, UR6, UR4 ;  /* 0x00000006200472a5 */ /* 0x000fc8000f8e0004 */
[----:B------:R-:W-:-:S03]  /*14d0*/  UIADD3 UR27, UR5, UR7, URZ ;  /* 0x00000007051b7290 */ /* 0x000fc6000fffe03f */
[----:B------:R-:W-:Y:S02]  /*14e0*/  UMOV UR23, UR4 ;  /* 0x0000000400177c82 */ /* 0x000fe40008000000 */
.L_x_919:
        /* <DEDUP_REMOVED lines=18> */
.L_x_920:
        /* <DEDUP_REMOVED lines=11> */
[----:B------:R-:W-:-:S04]  /*16c0*/  @!UP3 UIMAD UR6, UR39, UR4, URZ ;  /* 0x000000042706b2a4 */ /* 0x000fc8000f8e023f */
[----:B------:R-:W-:Y:S01]  /*16d0*/  @!UP3 UIMAD UR6, UR32, UR5, UR6 ;  /* 0x000000052006b2a4 */ /* 0x000fe2000f8e0206 */
[----:B-1----:R-:W1:Y:S01]  /*16e0*/  MUFU.RCP R4, R4 ;  /* 0x0000000400047308 */ /* 0x002e620000001000 */
[----:B------:R-:W-:-:S04]  /*16f0*/  @!UP3 UIMAD.WIDE.U32 UR4, UR32, UR4, URZ ;  /* 0x000000042004b2a5 */ /* 0x000fc8000f8e003f */
[----:B------:R-:W-:Y:S02]  /*1700*/  @!UP3 UIADD3 UR19, UR5, UR6, URZ ;  /* 0x000000060513b290 */ /* 0x000fe4000fffe03f */
[----:B------:R-:W-:Y:S02]  /*1710*/  UIMAD UR6, UR37, UR14, URZ ;  /* 0x0000000e250672a4 */ /* 0x000fe4000f8e023f */
[----:B------:R-:W-:Y:S02]  /*1720*/  @!UP3 UMOV UR17, UR4 ;  /* 0x000000040011bc82 */ /* 0x000fe40008000000 */
[----:B------:R-:W-:Y:S01]  /*1730*/  UIMAD UR4, UR39, UR10, UR54 ;  /* 0x0000000a270472a4 */ /* 0x000fe2000f8e0236 */
[----:B------:R-:W2:Y:S03]  /*1740*/  S2UR UR10, SR_CTAID.X ;  /* 0x00000000000a79c3 */ /* 0x000ea60000002500 */
[----:B------:R-:W-:Y:S01]  /*1750*/  UIADD3 UR4, UR45, UR4, URZ ;  /* 0x000000042d047290 */ /* 0x000fe2000fffe03f */
[----:B-1----:R-:W-:-:S03]  /*1760*/  IADD3 R4, R4, 0xffffffe, RZ ;  /* 0x0ffffffe04047810 */ /* 0x002fc60007ffe0ff */
[----:B------:R-:W-:Y:S01]  /*1770*/  UIMAD UR4, UR36, UR4, UR53 ;  /* 0x00000004240472a4 */ /* 0x000fe2000f8e0235 */
[----:B------:R-:W1:Y:S03]  /*1780*/  F2I.FTZ.U32.TRUNC.NTZ R5, R4 ;  /* 0x0000000400057305 */ /* 0x000e66000021f000 */
[----:B------:R-:W-:Y:S02]  /*1790*/  UIADD3 UR12, UR43, UR4, URZ ;  /* 0x000000042b0c7290 */ /* 0x000fe4000fffe03f */
[----:B------:R-:W-:-:S04]  /*17a0*/  UIMAD.WIDE.U32 UR4, UR36, UR14, URZ ;  /* 0x0000000e240472a5 */ /* 0x000fc8000f8e003f */
[----:B------:R-:W-:Y:S02]  /*17b0*/  @UP3 UIADD3 UR12, UR5, UR6, URZ ;  /* 0x00000006050c3290 */ /* 0x000fe4000fffe03f */
[----:B------:R-:W-:Y:S02]  /*17c0*/  USEL UR16, UR42, UR4, !UP3 ;  /* 0x000000042a107287 */ /* 0x000fe4000d800000 */
[----:B------:R-:W-:Y:S01]  /*17d0*/  ULDC.64 UR6, c[0x0][0x3d8] ;  /* 0x0000f60000067ab9 */ /* 0x000fe20000000a00 */
[----:B-1----:R-:W-:Y:S01]  /*17e0*/  IMAD.MOV R4, RZ, RZ, -R5 ;  /* 0x000000ffff047224 */ /* 0x002fe200078e0a05 */
[----:B--2---:R-:W-:-:S03]  /*17f0*/  UIMAD.WIDE.U32 UR4, UR10, UR6, URZ ;  /* 0x000000060a0472a5 */ /* 0x004fc6000f8e003f */
[----:B------:R-:W-:Y:S01]  /*1800*/  IMAD R6, R4, R8, RZ ;  /* 0x0000000804067224 */ /* 0x000fe200078e02ff */
[----:B------:R-:W-:Y:S01]  /*1810*/  USEL UR15, UR4, URZ, UP6 ;  /* 0x0000003f040f7287 */ /* 0x000fe2000b000000 */
[----:B------:R-:W-:Y:S01]  /*1820*/  IMAD.MOV.U32 R4, RZ, RZ, RZ ;  /* 0x000000ffff047224 */ /* 0x000fe200078e00ff */
[----:B------:R-:W-:Y:S02]  /*1830*/  UIMAD UR7, UR10, UR7, UR5 ;  /* 0x000000070a0772a4 */ /* 0x000fe4000f8e0205 */
[----:B------:R-:W-:Y:S01]  /*1840*/  USHF.L.U64.HI UR4, UR32, 0x7, UR39 ;  /* 0x0000000720047899 */ /* 0x000fe20008010227 */
[----:B------:R-:W-:Y:S01]  /*1850*/  IMAD.HI.U32 R4, R5, R6, R4 ;  /* 0x0000000605047227 */ /* 0x000fe200078e0004 */
[----:B------:R-:W-:Y:S02]  /*1860*/  USHF.L.U32 UR10, UR32, 0x7, URZ ;  /* 0x00000007200a7899 */ /* 0x000fe4000800063f */
[----:B------:R-:W-:Y:S01]  /*1870*/  USEL UR5, UR4, URZ, UP1 ;  /* 0x0000003f04057287 */ /* 0x000fe20008800000 */
[----:B------:R-:W-:Y:S01]  /*1880*/  IMAD.MOV.U32 R5, RZ, RZ, R7 ;  /* 0x000000ffff057224 */ /* 0x000fe200078e0007 */
[----:B------:R-:W-:-:S03]  /*1890*/  USEL UR4, UR10, URZ, UP1 ;  /* 0x0000003f0a047287 */ /* 0x000fc60008800000 */
[----:B------:R-:W-:Y:S01]  /*18a0*/  IMAD.HI.U32 R4, R4, R5, RZ ;  /* 0x0000000504047227 */ /* 0x000fe200078e00ff */
[----:B------:R-:W-:Y:S02]  /*18b0*/  UIADD3 UR4, UP1, UR13, UR4, URZ ;  /* 0x000000040d047290 */ /* 0x000fe4000ff3e03f */
[----:B------:R-:W-:Y:S01]  /*18c0*/  ULDC UR10, c[0x0][0x234] ;  /* 0x00008d00000a7ab9 */ /* 0x000fe20000000800 */
[----:B------:R-:W-:Y:S01]  /*18d0*/  IMAD.MOV R6, RZ, RZ, -R4 ;  /* 0x000000ffff067224 */ /* 0x000fe200078e0a04 */
[----:B------:R-:W-:Y:S02]  /*18e0*/  UIADD3.X UR6, UR28, UR5, URZ, UP1, !UPT ;  /* 0x000000051c067290 */ /* 0x000fe40008ffe43f */
[----:B------:R-:W-:Y:S01]  /*18f0*/  UIMAD UR5, UR37, UR4, URZ ;  /* 0x00000004250572a4 */ /* 0x000fe2000f8e023f */
[----:B------:R-:W-:-:S03]  /*1900*/  IMAD R5, R8, R6, R5 ;  /* 0x0000000608057224 */ /* 0x000fc600078e0205 */
[----:B------:R-:W-:Y:S02]  /*1910*/  UIMAD UR6, UR36, UR6, UR5 ;  /* 0x00000006240672a4 */ /* 0x000fe4000f8e0205 */
[----:B------:R-:W-:Y:S01]  /*1920*/  ISETP.GT.U32.AND P1, PT, R8, R5, PT ;  /* 0x000000050800720c */ /* 0x000fe20003f24070 */
[----:B------:R-:W-:-:S04]  /*1930*/  @UP5 USEL UR5, UR56, UR14, !UP3 ;  /* 0x0000000e38055287 */ /* 0x000fc8000d800000 */
[----:B------:R-:W-:Y:S02]  /*1940*/  @UP5 UIMAD UR11, UR35, UR10, UR5 ;  /* 0x0000000a230b52a4 */ /* 0x000fe4000f8e0205 */
[----:B------:R-:W-:Y:S02]  /*1950*/  UIMAD.WIDE.U32 UR4, UR36, UR4, URZ ;  /* 0x00000004240472a5 */ /* 0x000fe4000f8e003f */
[----:B------:R-:W-:Y:S02]  /*1960*/  USEL UR10, UR7, URZ, UP6 ;  /* 0x0000003f070a7287 */ /* 0x000fe4000b000000 */
[----:B------:R-:W-:Y:S02]  /*1970*/  UIADD3 UR7, UR5, UR6, URZ ;  /* 0x0000000605077290 */ /* 0x000fe4000fffe03f */
[----:B------:R-:W-:Y:S01]  /*1980*/  @!P1 IMAD.IADD R5, R5, 0x1, -R8 ;  /* 0x0000000105059824 */ /* 0x000fe200078e0a08 */
[----:B------:R-:W-:Y:S01]  /*1990*/  @!P1 IADD3 R4, R4, 0x1, RZ ;  /* 0x0000000104049810 */ /* 0x000fe20007ffe0ff */
[----:B------:R-:W-:Y:S01]  /*19a0*/  @!UP5 UMOV UR11, UR51 ;  /* 0x00000033000bdc82 */ /* 0x000fe20008000000 */
[----:B------:R-:W-:-:S02]  /*19b0*/  ISETP.LE.AND P1, PT, RZ, UR58, PT ;  /* 0x0000003aff007c0c */ /* 0x000fc4000bf23270 */
        /* <DEDUP_REMOVED lines=13> */
.L_x_921:
[----:B------:R-:W-:Y:S02]  /*1a90*/  UMOV UR6, UR52 ;  /* 0x0000003400067c82 */ /* 0x000fe40008000000 */
.L_x_922:
[----:B------:R-:W2:Y:S04]  /*1aa0*/  LDL.64 R4, [R1+0x50] ;  /* 0x0000500001047983 */ /* 0x000ea80000100a00 */
[----:B------:R1:W2:Y:S01]  /*1ab0*/  LDL.64 R28, [R1+0x50] ;  /* 0x00005000011c7983 */ /* 0x0002a20000100a00 */
[----:B------:R-:W-:Y:S01]  /*1ac0*/  UIADD3 UR4, UP4, UP3, UR4, UR46, UR48 ;  /* 0x0000002e04047290 */ /* 0x000fe2000fb9e030 */
[----:B------:R-:W-:Y:S01]  /*1ad0*/  IMAD.U32 R10, RZ, RZ, UR13 ;  /* 0x0000000dff0a7e24 */ /* 0x000fe2000f8e00ff */
[----:B------:R-:W-:Y:S01]  /*1ae0*/  UIADD3 UR14, UR13, UR11, URZ ;  /* 0x0000000b0d0e7290 */ /* 0x000fe2000fffe03f */
[----:B------:R-:W3:Y:S01]  /*1af0*/  S2R R27, SR_TID.X ;  /* 0x00000000001b7919 */ /* 0x000ee20000002100 */
[----:B------:R-:W-:Y:S01]  /*1b00*/  UIADD3 UR22, UP2, UP1, UR15, UR4, UR16 ;  /* 0x000000040f167290 */ /* 0x000fe2000f95e010 */
[----:B------:R-:W-:Y:S01]  /*1b10*/  BSSY B1, `(.L_x_918) ;  /* 0x000086e000017945 */ /* 0x000fe20003800000 */
[----:B------:R-:W-:Y:S01]  /*1b20*/  UIADD3.X UR4, UR7, UR50, UR55, UP4, UP3 ;  /* 0x0000003207047290 */ /* 0x000fe2000a7e6437 */
[----:B------:R-:W4:Y:S01]  /*1b30*/  S2R R30, SR_TID.X ;  /* 0x00000000001e7919 */ /* 0x000f220000002100 */
[----:B------:R-:W-:-:S02]  /*1b40*/  UIADD3 UR11, UR30, -0x1, URZ ;  /* 0xffffffff1e0b7890 */ /* 0x000fc4000fffe03f */
[----:B------:R-:W-:Y:S01]  /*1b50*/  UIADD3.X UR15, UR10, UR4, UR12, UP2, UP1 ;  /* 0x000000040a0f7290 */ /* 0x000fe200097e240c */
[----:B------:R-:W5:Y:S02]  /*1b60*/  S2R R24, SR_TID.X ;  /* 0x0000000000187919 */ /* 0x000f640000002100 */
[----:B------:R-:W-:Y:S02]  /*1b70*/  ULDC.64 UR4, c[0x0][0x1a8] ;  /* 0x00006a0000047ab9 */ /* 0x000fe40000000a00 */
[----:B------:R-:W-:-:S04]  /*1b80*/  UIMAD UR4, UR59, UR4, URZ ;  /* 0x000000043b0472a4 */ /* 0x000fc8000f8e023f */
        /* <DEDUP_REMOVED lines=13> */
[----:B------:R-:W-:-:S04]  /*1c60*/  IADD3 R6, P1, R27, UR13, RZ ;  /* 0x0000000d1b067c10 */ /* 0x000fc8000ff3e0ff */
[----:B------:R-:W-:Y:S01]  /*1c70*/  IADD3.X R7, R23, UR28, RZ, P1, !PT ;  /* 0x0000001c17077c10 */ /* 0x000fe20008ffe4ff */
[----:B------:R-:W-:-:S04]  /*1c80*/  UMOV UR28, 0x4 ;  /* 0x00000004001c7882 */ /* 0x000fc80000000000 */
[----:B------:R-:W-:Y:S02]  /*1c90*/  IMAD R7, R7, c[0x0][0x190], RZ ;  /* 0x0000640007077a24 */ /* 0x000fe400078e02ff */
[----:B--2---:R-:W-:-:S05]  /*1ca0*/  IMAD.MOV.U32 R28, RZ, RZ, R4 ;  /* 0x000000ffff1c7224 */ /* 0x004fca00078e0004 */
[----:B------:R-:W-:-:S05]  /*1cb0*/  SHF.R.S32.HI R29, RZ, 0x1f, R28 ;  /* 0x0000001fff1d7819 */ /* 0x000fca000001141c */
[C---:B------:R-:W-:Y:S01]  /*1cc0*/  IMAD.WIDE.U32 R4, R6.reuse, c[0x0][0x190], R28 ;  /* 0x0000640006047a25 */ /* 0x040fe200078e001c */
[----:B------:R1:W-:Y:S03]  /*1cd0*/  STL [R1+0x54], R29 ;  /* 0x0000541d01007387 */ /* 0x0003e60000100800 */
[----:B------:R-:W-:Y:S01]  /*1ce0*/  IMAD R6, R6, c[0x0][0x194], R7 ;  /* 0x0000650006067a24 */ /* 0x000fe200078e0207 */
[----:B------:R-:W-:Y:S01]  /*1cf0*/  IADD3 R8, P1, R4, UR38, RZ ;  /* 0x0000002604087c10 */ /* 0x000fe2000ff3e0ff */
[----:B------:R-:W-:Y:S01]  /*1d00*/  ULDC UR38, c[0x0][0x2e8] ;  /* 0x0000ba0000267ab9 */ /* 0x000fe20000000800 */
[----:B------:R-:W-:Y:S02]  /*1d10*/  LEA.HI R7, R25, R24, RZ, 0x5 ;  /* 0x0000001819077211 */ /* 0x000fe400078f28ff */
[----:B------:R-:W-:Y:S02]  /*1d20*/  IADD3.X R9, R5, UR34, R6, P1, !PT ;  /* 0x0000002205097c10 */ /* 0x000fe40008ffe406 */
[----:B------:R-:W-:-:S02]  /*1d30*/  LOP3.LUT R6, R7, 0xffffffe0, RZ, 0xc0, !PT ;  /* 0xffffffe007067812 */ /* 0x000fc400078ec0ff */
[----:B------:R-:W-:Y:S01]  /*1d40*/  IADD3 R4, P1, R28, UR17, RZ ;  /* 0x000000111c047c10 */ /* 0x000fe2000ff3e0ff */
[----:B------:R-:W-:Y:S01]  /*1d50*/  ULDC.64 UR16, c[0x0][0x3c8] ;  /* 0x0000f20000107ab9 */ /* 0x000fe20000000a00 */
[----:B------:R-:W-:Y:S01]  /*1d60*/  SHF.R.S32.HI R7, RZ, 0x5, R7 ;  /* 0x00000005ff077819 */ /* 0x000fe20000011407 */
[----:B------:R-:W-:Y:S01]  /*1d70*/  IMAD.IADD R21, R24, 0x1, -R6 ;  /* 0x0000000118157824 */ /* 0x000fe200078e0a06 */
[----:B------:R-:W-:Y:S01]  /*1d80*/  IADD3.X R5, R29, UR19, RZ, P1, !PT ;  /* 0x000000131d057c10 */ /* 0x000fe20008ffe4ff */
[----:B------:R-:W-:Y:S02]  /*1d90*/  UIMAD.WIDE UR4, UR4, UR28, UR16 ;  /* 0x0000001c040472a5 */ /* 0x000fe4000f8e0210 */
[----:B------:R-:W-:Y:S02]  /*1da0*/  IMAD R6, R7, UR47, R21 ;  /* 0x0000002f07067c24 */ /* 0x000fe4000f8e0215 */
[----:B------:R-:W-:-:S03]  /*1db0*/  IMAD.WIDE.U32 R4, R10, c[0x0][0x370], R4 ;  /* 0x0000dc000a047a25 */ /* 0x000fc600078e0004 */
[C---:B------:R-:W-:Y:S01]  /*1dc0*/  IADD3 R11, P1, R6.reuse, UR22, RZ ;  /* 0x00000016060b7c10 */ /* 0x040fe2000ff3e0ff */
[----:B------:R-:W-:Y:S01]  /*1dd0*/  UMOV UR17, UR4 ;  /* 0x0000000400117c82 */ /* 0x000fe20008000000 */
[----:B------:R-:W-:Y:S01]  /*1de0*/  IADD3 R5, R5, UR7, RZ ;  /* 0x0000000705057c10 */ /* 0x000fe2000fffe0ff */
[----:B------:R-:W-:Y:S01]  /*1df0*/  UIADD3 UR4, -UR18, UR20, UR25 ;  /* 0x0000001412047290 */ /* 0x000fe2000fffe119 */
[----:B------:R-:W-:Y:S01]  /*1e00*/  LEA.HI.X.SX32 R10, R6, UR15, 0x1, P1 ;  /* 0x0000000f060a7c11 */ /* 0x000fe200088f0eff */
[----:B------:R-:W-:Y:S01]  /*1e10*/  IMAD.U32 R6, RZ, RZ, UR35 ;  /* 0x00000023ff067e24 */ /* 0x000fe2000f8e00ff */
[C---:B------:R-:W-:Y:S01]  /*1e20*/  LEA R12, P1, R11.reuse, c[0x0][0x350], 0x2 ;  /* 0x0000d4000b0c7a11 */ /* 0x040fe200078210ff */
[----:B------:R-:W-:Y:S02]  /*1e30*/  UIADD3 UR4, UR4, -UR38, URZ ;  /* 0x8000002604047290 */ /* 0x000fe4000fffe03f */
[----:B------:R-:W-:Y:S01]  /*1e40*/  IMAD.WIDE.U32 R4, R6, c[0x0][0x378], R4 ;  /* 0x0000de0006047a25 */ /* 0x000fe200078e0004 */
[----:B------:R-:W-:Y:S01]  /*1e50*/  LEA.HI.X R13, R11, c[0x0][0x354], R10, 0x2, P1 ;  /* 0x0000d5000b0d7a11 */ /* 0x000fe200008f140a */
[----:B------:R-:W-:-:S02]  /*1e60*/  USHF.R.S32.HI UR19, URZ, 0x1f, UR4 ;  /* 0x0000001f3f137899 */ /* 0x000fc40008011404 */
[----:B------:R-:W-:Y:S01]  /*1e70*/  IMAD.MOV.U32 R6, RZ, RZ, R4 ;  /* 0x000000ffff067224 */ /* 0x000fe200078e0004 */
[----:B------:R-:W-:Y:S01]  /*1e80*/  IADD3 R7, R5, UR10, RZ ;  /* 0x0000000a05077c10 */ /* 0x000fe2000fffe0ff */
[----:B------:R-:W-:Y:S01]  /*1e90*/  IMAD.U32 R5, RZ, RZ, UR35 ;  /* 0x00000023ff057e24 */ /* 0x000fe2000f8e00ff */
[----:B------:R-:W-:Y:S01]  /*1ea0*/  ULEA.HI UR19, UR19, UR4, URZ, 0x6 ;  /* 0x0000000413137291 */ /* 0x000fe2000f8f303f */
[----:B------:R1:W-:Y:S01]  /*1eb0*/  STL.64 [R1+0x30], R12 ;  /* 0x0000300c01007387 */ /* 0x0003e20000100a00 */
[----:B------:R-:W-:Y:S01]  /*1ec0*/  UMOV UR16, UR5 ;  /* 0x0000000500107c82 */ /* 0x000fe20008000000 */
[----:B------:R-:W-:Y:S01]  /*1ed0*/  IMAD.WIDE.U32 R8, R5, c[0x0][0x1a8], R8 ;  /* 0x00006a0005087a25 */ /* 0x000fe200078e0008 */
[----:B------:R-:W-:Y:S02]  /*1ee0*/  USHF.R.S32.HI UR19, URZ, 0x6, UR19 ;  /* 0x000000063f137899 */ /* 0x000fe40008011413 */
[----:B------:R-:W-:Y:S01]  /*1ef0*/  ULDC.64 UR4, c[0x0][0x200] ;  /* 0x0000800000047ab9 */ /* 0x000fe20000000a00 */
[----:B------:R-:W-:Y:S01]  /*1f00*/  IMAD R5, R23, c[0x0][0x370], RZ ;  /* 0x0000dc0017057a24 */ /* 0x000fe200078e02ff */
[----:B------:R-:W-:Y:S01]  /*1f10*/  IADD3 R20, R9, UR12, RZ ;  /* 0x0000000c09147c10 */ /* 0x000fe2000fffe0ff */
[----:B------:R-:W-:Y:S01]  /*1f20*/  IMAD.WIDE.U32 R6, R27, c[0x0][0x370], R6 ;  /* 0x0000dc001b067a25 */ /* 0x000fe200078e0006 */
[----:B------:R-:W-:Y:S01]  /*1f30*/  LEA R30, P3, R8, c[0x0][0x160], 0x1 ;  /* 0x00005800081e7a11 */ /* 0x000fe200078608ff */
[----:B------:R-:W-:-:S02]  /*1f40*/  UISETP.LT.AND UP1, UPT, URZ, UR19, UPT ;  /* 0x000000133f00728c */ /* 0x000fc4000bf21270 */
[----:B------:R-:W-:Y:S01]  /*1f50*/  IMAD R5, R27, c[0x0][0x374], R5 ;  /* 0x0000dd001b057a24 */ /* 0x000fe200078e0205 */
[----:B------:R-:W-:Y:S01]  /*1f60*/  LEA R32, P2, R6, c[0x0][0x330], 0x1 ;  /* 0x0000cc0006207a11 */ /* 0x000fe200078408ff */
[----:B------:R-:W-:Y:S01]  /*1f70*/  USEL UR19, URZ, UR19, !UP1 ;  /* 0x000000133f137287 */ /* 0x000fe2000c800000 */
[----:B------:R-:W-:Y:S01]  /*1f80*/  LEA.HI.X R31, R8, c[0x0][0x164], R20, 0x1, P3 ;  /* 0x00005900081f7a11 */ /* 0x000fe200018f0c14 */
[----:B------:R-:W-:Y:S01]  /*1f90*/  IMAD.IADD R19, R7, 0x1, R5 ;  /* 0x0000000107137824 */ /* 0x000fe200078e0205 */
[----:B------:R-:W-:Y:S02]  /*1fa0*/  UIMAD.WIDE UR14, UR14, UR28, UR4 ;  /* 0x0000001c0e0e72a5 */ /* 0x000fe4000f8e0204 */
[----:B------:R-:W-:Y:S01]  /*1fb0*/  UISETP.GT.AND UP1, UPT, UR30, UR19, UPT ;  /* 0x000000131e00728c */ /* 0x000fe2000bf24270 */
[----:B------:R1:W-:Y:S01]  /*1fc0*/  STL.64 [R1+0x48], R30 ;  /* 0x0000481e01007387 */ /* 0x0003e20000100a00 */
[----:B------:R-:W-:-:S04]  /*1fd0*/  LEA.HI.X R33, R6, c[0x0][0x334], R19, 0x1, P2 ;  /* 0x0000cd0006217a11 */ /* 0x000fc800010f0c13 */
[----:B------:R-:W-:Y:S01]  /*1fe0*/  PLOP3.LUT P1, PT, PT, PT, UP1, 0x80, 0x0 ;  /* 0x000000000000781c */ /* 0x000fe20003f2f018 */
[----:B------:R1:W-:-:S12]  /*1ff0*/  STL.64 [R1+0x40], R32 ;  /* 0x0000402001007387 */ /* 0x0003d80000100a00 */
        /* <DEDUP_REMOVED lines=11> */
[----:B------:R-:W-:-:S03]  /*20b0*/  UIMAD UR7, UR24, UR7, UR10 ;  /* 0x00000007180772a4 */ /* 0x000fc6000f8e020a */
[----:B------:R-:W-:Y:S02]  /*20c0*/  ULDC.64 UR10, c[0x0][0x388] ;  /* 0x0000e200000a7ab9 */ /* 0x000fe40000000a00 */
[----:B------:R-:W-:Y:S02]  /*20d0*/  UIADD3 UR5, UR5, UR7, URZ ;  /* 0x0000000705057290 */ /* 0x000fe4000fffe03f */
[----:B------:R-:W-:Y:S02]  /*20e0*/  UIMAD UR6, UR39, UR10, URZ ;  /* 0x0000000a270672a4 */ /* 0x000fe4000f8e023f */
[----:B------:R-:W-:Y:S02]  /*20f0*/  UIMAD.WIDE.U32 UR4, UR32, UR10, UR4 ;  /* 0x0000000a200472a5 */ /* 0x000fe4000f8e0004 */
[----:B------:R-:W-:-:S04]  /*2100*/  UIMAD UR6, UR32, UR11, UR6 ;  /* 0x0000000b200672a4 */ /* 0x000fc8000f8e0206 */
[----:B------:R-:W-:Y:S02]  /*2110*/  UIADD3 UR13, UR5, UR6, URZ ;  /* 0x00000006050d7290 */ /* 0x000fe4000fffe03f */
[----:B------:R-:W-:Y:S02]  /*2120*/  UMOV UR12, UR4 ;  /* 0x00000004000c7c82 */ /* 0x000fe40008000000 */
.L_x_924:
        /* <DEDUP_REMOVED lines=18> */
.L_x_925:
[----:B-1----:R1:W5:Y:S01]  /*2250*/  LDL R13, [R1+0x70] ;  /* 0x00007000010d7983 */ /* 0x0023620000100800 */
[----:B------:R-:W-:-:S03]  /*2260*/  ULDC.64 UR4, c[0x0][0x3a0] ;  /* 0x0000e80000047ab9 */ /* 0x000fc60000000a00 */
[----:B------:R1:W5:Y:S01]  /*2270*/  LDL R12, [R1+0x74] ;  /* 0x00007400010c7983 */ /* 0x0003620000100800 */
[----:B------:R-:W-:Y:S01]  /*2280*/  IMAD.U32 R4, RZ, RZ, UR25 ;  /* 0x00000019ff047e24 */ /* 0x000fe2000f8e00ff */
[----:B------:R-:W-:Y:S01]  /*2290*/  UIMAD UR4, UR21, UR4, URZ ;  /* 0x00000004150472a4 */ /* 0x000fe2000f8e023f */
[----:B------:R-:W-:Y:S01]  /*22a0*/  BSSY B0, `(.L_x_926) ;  /* 0x000001d000007945 */ /* 0x000fe20003800000 */
[----:B------:R-:W-:Y:S01]  /*22b0*/  ULDC.64 UR6, c[0x0][0x3b8] ;  /* 0x0000ee0000067ab9 */ /* 0x000fe20000000a00 */
[----:B------:R-:W-:Y:S01]  /*22c0*/  IMAD.WIDE.U32 R4, R4, c[0x0][0x3a0], R28 ;  /* 0x0000e80004047a25 */ /* 0x000fe200078e001c */
[----:B------:R-:W-:Y:S02]  /*22d0*/  UIMAD UR5, UR25, UR5, UR4 ;  /* 0x00000005190572a4 */ /* 0x000fe4000f8e0204 */
[----:B------:R-:W-:Y:S02]  /*22e0*/  UIMAD UR4, UR33, -0x40, UR18 ;  /* 0xffffffc0210478a4 */ /* 0x000fe4000f8e0212 */
[----:B------:R-:W-:-:S02]  /*22f0*/  IADD3 R6, P0, R4, UR12, RZ ;  /* 0x0000000c04067c10 */ /* 0x000fc4000ff1e0ff */
        /* <DEDUP_REMOVED lines=23> */
.L_x_927:
[----:B-1----:R-:W-:Y:S05]  /*2470*/  BSYNC B0 ;  /* 0x0000000000007941 */ /* 0x002fea0003800000 */
.L_x_926:
        /* <DEDUP_REMOVED lines=19> */
.L_x_929:
[----:B------:R-:W-:Y:S05]  /*25b0*/  BSYNC B0 ;  /* 0x0000000000007941 */ /* 0x000fea0003800000 */
.L_x_928:
        /* <DEDUP_REMOVED lines=30> */
.L_x_931:
[----:B------:R-:W-:Y:S05]  /*27a0*/  BSYNC B0 ;  /* 0x0000000000007941 */ /* 0x000fea0003800000 */
.L_x_930:
        /* <DEDUP_REMOVED lines=18> */
.L_x_923:
        /* <DEDUP_REMOVED lines=55> */
.L_x_934:
[----:B------:R-:W-:Y:S05]  /*2c40*/  BSYNC B0 ;  /* 0x0000000000007941 */ /* 0x000fea0003800000 */
.L_x_933:
        /* <DEDUP_REMOVED lines=42> */
.L_x_936:
[----:B------:R-:W-:Y:S05]  /*2ef0*/  BSYNC B0 ;  /* 0x0000000000007941 */ /* 0x000fea0003800000 */
.L_x_935:
        /* <DEDUP_REMOVED lines=29> */
.L_x_938:
[----:B------:R-:W-:Y:S05]  /*30d0*/  BSYNC B0 ;  /* 0x0000000000007941 */ /* 0x000fea0003800000 */
.L_x_937:
        /* <DEDUP_REMOVED lines=40> */
.L_x_940:
[----:B------:R-:W-:Y:S05]  /*3360*/  BSYNC B0 ;  /* 0x0000000000007941 */ /* 0x000fea0003800000 */
.L_x_939:
        /* <DEDUP_REMOVED lines=26> */
.L_x_942:
[----:B------:R-:W-:Y:S05]  /*3510*/  BSYNC B0 ;  /* 0x0000000000007941 */ /* 0x000fea0003800000 */
.L_x_941:
        /* <DEDUP_REMOVED lines=38> */
.L_x_944:
[----:B------:R-:W-:Y:S05]  /*3780*/  BSYNC B0 ;  /* 0x0000000000007941 */ /* 0x000fea0003800000 */
.L_x_943:
        /* <DEDUP_REMOVED lines=62> */
.L_x_946:
[----:B------:R-:W-:Y:S05]  /*3b70*/  BSYNC B0 ;  /* 0x0000000000007941 */ /* 0x000fea0003800000 */
.L_x_945:
        /* <DEDUP_REMOVED lines=39> */
.L_x_948:
[----:B------:R-:W-:Y:S05]  /*3df0*/  BSYNC B0 ;  /* 0x0000000000007941 */ /* 0x000fea0003800000 */
.L_x_947:
[----:B------:R-:W0:Y:S01]  /*3e00*/  LDGDEPBAR ;  /* 0x00000000000079af */ /* 0x000e220000000000 */
[----:B------:R-:W-:Y:S01]  /*3e10*/  ULDC.64 UR6, c[0x0][0x318] ;  /* 0x0000c60000067ab9 */ /* 0x000fe20000000a00 */
[----:B------:R-:W-:Y:S01]  /*3e20*/  IMAD.MOV.U32 R14, RZ, RZ, c[0x0][0x308] ;  /* 0x0000c200ff0e7624 */ /* 0x000fe200078e00ff */
[----:B------:R-:W-:Y:S01]  /*3e30*/  UISETP.NE.U32.AND UP1, UPT, URZ, UR6, UPT ;  /* 0x000000063f00728c */ /* 0x000fe2000bf25070 */
[----:B------:R-:W-:Y:S01]  /*3e40*/  IMAD.MOV.U32 R15, RZ, RZ, c[0x0][0x30c] ;  /* 0x0000c300ff0f7624 */ /* 0x000fe200078e00ff */
        /* <DEDUP_REMOVED lines=15> */
[----:B-1----:R1:W5:Y:S04]  /*3f40*/  @P0 LDG.E R11, [R4.64] ;  /* 0x00000008040b0981 */ /* 0x002368000c1e1900 */
[----:B------:R-:W2:Y:S01]  /*3f50*/  S2R R9, SR_TID.X ;  /* 0x0000000000097919 */ /* 0x000ea20000002100 */
[CC--:B------:R-:W-:Y:S01]  /*3f60*/  LEA.HI R6, R25.reuse, R24.reuse, RZ, 0x7 ;  /* 0x0000001819067211 */ /* 0x0c0fe200078f38ff */
[----:B------:R-:W5:Y:S01]  /*3f70*/  @P0 MUFU.RCP R12, c[0x0][0x238] ;  /* 0x00008e00000c0b08 */ /* 0x000f620000001000 */
[----:B------:R-:W-:Y:S01]  /*3f80*/  IMAD.U32 R8, RZ, RZ, UR33 ;  /* 0x00000021ff087e24 */ /* 0x000fe2000f8e00ff */
        /* <DEDUP_REMOVED lines=13> */
[----:B------:R-:W2:Y:S03]  /*4060*/  LDSM.16.M88.4 R232, [R252+0x16800] ;  /* 0x01680000fce8783b */ /* 0x000ea60000000200 */
[----:B------:R-:W-:Y:S01]  /*4070*/  IMAD R17, R9, 0x40, R10 ;  /* 0x0000004009117824 */ /* 0x000fe200078e020a */
[----:B-1----:R-:W2:Y:S01]  /*4080*/  LDG.E.64 R14, [R14.64] ;  /* 0x000000080e0e7981 */ /* 0x002ea2000c1e1b00 */
[----:B------:R-:W-:Y:S01]  /*4090*/  IMAD R13, R8, 0x2, R6 ;  /* 0x00000002080d7824 */ /* 0x000fe200078e0206 */
[----:B------:R-:W-:Y:S01]  /*40a0*/  LOP3.LUT R7, R7, 0xfffffff8, RZ, 0xc0, !PT ;  /* 0xfffffff807077812 */ /* 0x000fe200078ec0ff */
[----:B------:R-:W-:Y:S01]  /*40b0*/  UIADD3 UR21, UR25, UR20, URZ ;  /* 0x0000001419157290 */ /* 0x000fe2000fffe03f */
[----:B------:R-:W-:Y:S01]  /*40c0*/  STL [R1+0x38], R17 ;  /* 0x0000381101007387 */ /* 0x000fe20000100800 */
[----:B------:R-:W-:Y:S01]  /*40d0*/  CS2R R142, SRZ ;  /* 0x00000000008e7805 */ /* 0x000fe2000001ff00 */
[----:B------:R-:W-:Y:S01]  /*40e0*/  CS2R R140, SRZ ;  /* 0x00000000008c7805 */ /* 0x000fe2000001ff00 */
[----:B------:R-:W-:Y:S01]  /*40f0*/  IMAD.IADD R7, R24, 0x1, -R7 ;  /* 0x0000000118077824 */ /* 0x000fe200078e0a07 */
[----:B------:R-:W4:Y:S01]  /*4100*/  LDL R9, [R1+0x4] ;  /* 0x0000040001097983 */ /* 0x000f220000100800 */
[----:B------:R-:W-:Y:S01]  /*4110*/  CS2R R146, SRZ ;  /* 0x0000000000927805 */ /* 0x000fe2000001ff00 */
[----:B------:R-:W-:Y:S01]  /*4120*/  CS2R R144, SRZ ;  /* 0x0000000000907805 */ /* 0x000fe2000001ff00 */
[----:B------:R-:W-:Y:S01]  /*4130*/  CS2R R138, SRZ ;  /* 0x00000000008a7805 */ /* 0x000fe2000001ff00 */
[----:B------:R-:W-:Y:S01]  /*4140*/  LOP3.LUT P1, RZ, R7, 0x2, RZ, 0xc0, !PT ;  /* 0x0000000207ff7812 */ /* 0x000fe2000782c0ff */
[----:B------:R-:W-:Y:S01]  /*4150*/  CS2R R136, SRZ ;  /* 0x0000000000887805 */ /* 0x000fe2000001ff00 */
[----:B------:R-:W-:Y:S01]  /*4160*/  SHF.R.S32.HI R7, RZ, 0x1f, R21 ;  /* 0x0000001fff077819 */ /* 0x000fe20000011415 */
        /* <DEDUP_REMOVED lines=40> */
[----:B------:R-:W-:-:S02]  /*43f0*/  ULDC UR23, c[0x0][0x2e8] ;  /* 0x0000ba0000177ab9 */ /* 0x000fc40000000800 */
[----:B------:R-:W-:Y:S01]  /*4400*/  UMOV UR7, URZ ;  /* 0x0000003f00077c82 */ /* 0x000fe20008000000 */
[----:B-----5:R-:W-:-:S04]  /*4410*/  @P0 FMUL.FTZ R6, R11, R12 ;  /* 0x0000000c0b060220 */ /* 0x020fc80000410000 */
[----:B------:R1:W3:Y:S02]  /*4420*/  @P0 R2UR UR4, R6 ;  /* 0x00000000060403c2 */ /* 0x0002e400000e0000 */
[----:B-1----:R-:W4:Y:S01]  /*4430*/  LDL R6, [R1] ;  /* 0x0000000001067983 */ /* 0x002f220000100800 */
[----:B------:R-:W-:Y:S02]  /*4440*/  SEL R240, R240, 0xffffffe0, !P1 ;  /* 0xffffffe0f0f07807 */ /* 0x000fe40004800000 */
[----:B------:R-:W-:-:S03]  /*4450*/  IADD3 R8, P3, P2, R4, UR41, R21 ;  /* 0x0000002904087c10 */ /* 0x000fc6000fa7e015 */
[----:B------:R-:W-:Y:S01]  /*4460*/  IMAD.IADD R240, R240, 0x1, R252 ;  /* 0x00000001f0f07824 */ /* 0x000fe200078e02fc */
[----:B------:R-:W-:-:S04]  /*4470*/  IADD3.X R4, R5, UR49, R7, P3, P2 ;  /* 0x0000003105047c10 */ /* 0x000fc80009fe4407 */
[----:B------:R-:W1:Y:S04]  /*4480*/  LDSM.16.M88.4 R172, [R240+0x12000] ;  /* 0x01200000f0ac783b */ /* 0x000e680000000200 */
[----:B------:R-:W1:Y:S04]  /*4490*/  LDSM.16.M88.4 R176, [R240+0x12800] ;  /* 0x01280000f0b0783b */ /* 0x000e680000000200 */
[----:B------:R-:W1:Y:S04]  /*44a0*/  LDSM.16.M88.4 R204, [R240+0x14000] ;  /* 0x01400000f0cc783b */ /* 0x000e680000000200 */
[----:B------:R-:W1:Y:S01]  /*44b0*/  LDSM.16.M88.4 R208, [R240+0x14800] ;  /* 0x01480000f0d0783b */ /* 0x000e620000000200 */
[----:B--2---:R-:W2:Y:S03]  /*44c0*/  R2UR UR12, R15 ;  /* 0x000000000f0c73c2 */ /* 0x004ea600000e0000 */
[----:B------:R-:W1:Y:S04]  /*44d0*/  LDSM.16.M88.4 R236, [R240+0x16000] ;  /* 0x01600000f0ec783b */ /* 0x000e680000000200 */
[----:B------:R5:W-:Y:S04]  /*44e0*/  STL [R1+0x90], R4 ;  /* 0x0000900401007387 */ /* 0x000be80000100800 */
[----:B------:R-:W1:Y:S04]  /*44f0*/  LDSM.16.M88.4 R148, [R9+0x12000] ;  /* 0x012000000994783b */ /* 0x000e680000000200 */
[----:B------:R-:W1:Y:S04]  /*4500*/  LDSM.16.M88.4 R152, [R9+0x12800] ;  /* 0x012800000998783b */ /* 0x000e680000000200 */
[----:B------:R-:W1:Y:S04]  /*4510*/  LDSM.16.M88.4 R180, [R9+0x14000] ;  /* 0x0140000009b4783b */ /* 0x000e680000000200 */
[----:B------:R-:W1:Y:S04]  /*4520*/  LDSM.16.M88.4 R184, [R9+0x14800] ;  /* 0x0148000009b8783b */ /* 0x000e680000000200 */
[----:B------:R-:W1:Y:S04]  /*4530*/  LDSM.16.M88.4 R212, [R9+0x16000] ;  /* 0x0160000009d4783b */ /* 0x000e680000000200 */
[----:B------:R-:W1:Y:S01]  /*4540*/  LDSM.16.M88.4 R216, [R9+0x16800] ;  /* 0x0168000009d8783b */ /* 0x000e620000000200 */
[----:B-----5:R-:W-:-:S03]  /*4550*/  IADD3 R4, R16, -UR20, -R17 ;  /* 0x8000001410047c10 */ /* 0x020fc6000fffe811 */
[----:B------:R-:W1:Y:S01]  /*4560*/  LDSM.16.M88.4 R240, [R240+0x16800] ;  /* 0x01680000f0f0783b */ /* 0x000e620000000200 */
[----:B------:R-:W-:Y:S02]  /*4570*/  IADD3 R4, R4, UR18, RZ ;  /* 0x0000001204047c10 */ /* 0x000fe4000fffe0ff */
[----:B--2---:R-:W-:-:S03]  /*4580*/  LOP3.LUT R5, R13, UR12, RZ, 0x3c, !PT ;  /* 0x0000000c0d057c12 */ /* 0x004fc6000f8e3cff */
[----:B------:R-:W-:Y:S01]  /*4590*/  STL [R1+0x8c], R4 ;  /* 0x00008c0401007387 */ /* 0x000fe20000100800 */
[----:B------:R2:W1:Y:S01]  /*45a0*/  R2UR UR10, R14 ;  /* 0x000000000e0a73c2 */ /* 0x00046200000e0000 */
[----:B------:R-:W-:Y:S01]  /*45b0*/  UIADD3 UR22, -UR18, 0x40, UR21 ;  /* 0x0000004012167890 */ /* 0x000fe2000fffe115 */
[----:B------:R-:W-:Y:S01]  /*45c0*/  CS2R R24, SRZ ;  /* 0x0000000000187805 */ /* 0x000fe2000001ff00 */
[----:B------:R-:W-:Y:S01]  /*45d0*/  CS2R R20, SRZ ;  /* 0x0000000000147805 */ /* 0x000fe2000001ff00 */
[----:B---3--:R-:W-:Y:S02]  /*45e0*/  @UP1 UMOV UR7, UR4 ;  /* 0x0000000400071c82 */ /* 0x008fe40008000000 */
[----:B------:R-:W-:Y:S02]  /*45f0*/  UIADD3 UR22, UR22, -UR23, URZ ;  /* 0x8000001716167290 */ /* 0x000fe4000fffe03f */
[----:B------:R-:W-:Y:S02]  /*4600*/  UIADD3 UR23, UR25, 0x40, URZ ;  /* 0x0000004019177890 */ /* 0x000fe4000fffe03f */
[----:B------:R-:W-:Y:S01]  /*4610*/  ULDC UR13, c[0x0][0x2e4] ;  /* 0x0000b900000d7ab9 */ /* 0x000fe20000000800 */
[----:B----4-:R-:W3:Y:S04]  /*4620*/  LDSM.16.M88.4 R156, [R6+0x12000] ;  /* 0x01200000069c783b */ /* 0x010ee80000000200 */
[----:B------:R-:W4:Y:S04]  /*4630*/  LDSM.16.M88.4 R160, [R6+0x12800] ;  /* 0x0128000006a0783b */ /* 0x000f280000000200 */
[----:B------:R-:W1:Y:S04]  /*4640*/  LDSM.16.M88.4 R188, [R6+0x14000] ;  /* 0x0140000006bc783b */ /* 0x000e680000000200 */
[----:B------:R-:W1:Y:S04]  /*4650*/  LDSM.16.M88.4 R192, [R6+0x14800] ;  /* 0x0148000006c0783b */ /* 0x000e680000000200 */
[----:B------:R-:W1:Y:S04]  /*4660*/  LDSM.16.M88.4 R220, [R6+0x16000] ;  /* 0x0160000006dc783b */ /* 0x000e680000000200 */
[----:B------:R5:W1:Y:S02]  /*4670*/  LDSM.16.M88.4 R224, [R6+0x16800] ;  /* 0x0168000006e0783b */ /* 0x000a640000000200 */
[----:B-----5:R-:W-:-:S05]  /*4680*/  IMAD.WIDE.U32 R6, R8, -0x2daee0ad, RZ ;  /* 0xd2511f5308067825 */ /* 0x020fca00078e00ff */
[----:B------:R-:W-:Y:S01]  /*4690*/  LOP3.LUT R4, R5, R7, RZ, 0x3c, !PT ;  /* 0x0000000705047212 */ /* 0x000fe200078e3cff */
[----:B------:R2:W-:Y:S04]  /*46a0*/  STL.64 [R1+0x80], R6 ;  /* 0x0000800601007387 */ /* 0x0005e80000100a00 */
[----:B---34-:R2:W-:Y:S01]  /*46b0*/  STL [R1+0x88], R4 ;  /* 0x0000880401007387 */ /* 0x0185e20000100800 */
[----:B------:R-:W-:-:S04]  /*46c0*/  DEPBAR.LE SB1, 0x0, {2} ;  /* 0x000090040000791a */ /* 0x000fc80000000000 */
.L_x_953:
[----:B------:R-:W2:Y:S01]  /*46d0*/  LDL R79, [R1+0x4] ;  /* 0x00000400014f7983 */ /* 0x000ea20000100800 */
[----:B------:R-:W-:Y:S02]  /*46e0*/  USHF.L.U32 UR4, UR11, 0x6, URZ ;  /* 0x000000060b047899 */ /* 0x000fe4000800063f */
[----:B------:R-:W-:Y:S02]  /*46f0*/  ULDC UR6, c[0x0][0x2e4] ;  /* 0x0000b90000067ab9 */ /* 0x000fe40000000800 */
[----:B------:R-:W3:Y:S01]  /*4700*/  LDL R97, [R1+0x8] ;  /* 0x0000080001617983 */ /* 0x000ee20000100800 */
[----:B------:R-:W-:Y:S04]  /*4710*/  UISETP.GE.AND UP0, UPT, UR4, UR22, UPT ;  /* 0x000000160400728c */ /* 0x000fe8000bf06270 */
[----:B------:R-:W4:Y:S05]  /*4720*/  LDL R78, [R1] ;  /* 0x00000000014e7983 */ /* 0x000f2a0000100800 */
        /* <DEDUP_REMOVED lines=9> */
[----:B---3--:R-:W1:Y:S05]  /*47c0*/  LDSM.16.M88.4 R16, [R97] ;  /* 0x000000006110783b */ /* 0x008e6a0000000200 */
[----:B------:R-:W2:Y:S05]  /*47d0*/  LDSM.16.M88.4 R68, [R79+0xc800] ;  /* 0x00c800004f44783b */ /* 0x000eaa0000000200 */
        /* <DEDUP_REMOVED lines=79> */
[C---:B-1----:R-:W-:Y:S07]  /*4cd0*/  HMMA.16816.F32 R12, R68.reuse, R72, R12 ;  /* 0x00000048440c723c */ /* 0x042fee000000180c */
[----:B------:R-:W-:Y:S01]  /*4ce0*/  IADD3 R72, R76, UR4, RZ ;  /* 0x000000044c487c10 */ /* 0x000fe2000fffe0ff */
[----:B------:R-:W-:Y:S01]  /*4cf0*/  HMMA.16816.F32 R16, R68, R74, R16 ;  /* 0x0000004a4410723c */ /* 0x000fe20000001810 */
[----:B------:R-:W2:Y:S06]  /*4d00*/  LDL R76, [R1+0x3c] ;  /* 0x00003c00014c7983 */ /* 0x000eac0000100800 */
        /* <DEDUP_REMOVED lines=8> */
[----:B------:R-:W1:Y:S01]  /*4d90*/  I2F R74, R74 ;  /* 0x0000004a004a7306 */ /* 0x000e620000201400 */
[C---:B------:R-:W-:Y:S02]  /*4da0*/  @!P0 IADD3 R68, -R72.reuse, -0x8, RZ ;  /* 0xfffffff848448810 */ /* 0x040fe40007ffe1ff */
[C---:B------:R-:W-:Y:S02]  /*4db0*/  @!P2 IADD3 R69, -R72.reuse, 0x1, RZ ;  /* 0x000000014845a810 */ /* 0x040fe40007ffe1ff */
[----:B------:R-:W-:Y:S04]  /*4dc0*/  ISETP.GE.AND P3, PT, R75, RZ, PT ;  /* 0x000000ff4b00720c */ /* 0x000fe80003f66270 */
[C---:B------:R-:W-:Y:S01]  /*4dd0*/  @!P1 IADD3 R70, -R72.reuse, 0x8, RZ ;  /* 0x0000000848469810 */ /* 0x040fe20007ffe1ff */
[----:B------:R3:W4:Y:S08]  /*4de0*/  I2F R73, R68 ;  /* 0x0000004400497306 */ /* 0x0007300000201400 */
[----:B------:R-:W-:Y:S02]  /*4df0*/  @!P3 IADD3 R75, -R72, 0x10, RZ ;  /* 0x00000010484bb810 */ /* 0x000fe40007ffe1ff */
[----:B------:R4:W4:Y:S01]  /*4e00*/  I2F R71, R69 ;  /* 0x0000004500477306 */ /* 0x0009220000201400 */
[C---:B-1----:R-:W-:Y:S02]  /*4e10*/  FFMA.FTZ R4, R74.reuse, -UR7, R4 ;  /* 0x800000074a047c23 */ /* 0x042fe40008010004 */
[----:B------:R-:W-:Y:S01]  /*4e20*/  FFMA.FTZ R10, R74, -UR7, R10 ;  /* 0x800000074a0a7c23 */ /* 0x000fe2000801000a */
[----:B------:R-:W-:Y:S06]  /*4e30*/  IADD3 R74, R72, -0x11, RZ ;  /* 0xffffffef484a7810 */ /* 0x000fec0007ffe0ff */
[----:B------:R-:W1:Y:S01]  /*4e40*/  I2F R70, R70 ;  /* 0x0000004600467306 */ /* 0x000e620000201400 */
[----:B------:R-:W-:Y:S02]  /*4e50*/  ISETP.GE.AND P2, PT, R74, RZ, PT ;  /* 0x000000ff4a00720c */ /* 0x000fe40003f46270 */
[----:B---3--:R-:W-:Y:S01]  /*4e60*/  IADD3 R68, R72, 0x7, RZ ;  /* 0x0000000748447810 */ /* 0x008fe20007ffe0ff */
[----:B----4-:R-:W-:Y:S03]  /*4e70*/  FFMA.FTZ R6, R73, -UR7, R6 ;  /* 0x8000000749067c23 */ /* 0x010fe60008010006 */
[----:B------:R-:W-:Y:S03]  /*4e80*/  ISETP.GE.AND P0, PT, R68, RZ, PT ;  /* 0x000000ff4400720c */ /* 0x000fe60003f06270 */
[----:B------:R-:W3:Y:S01]  /*4e90*/  I2F R75, R75 ;  /* 0x0000004b004b7306 */ /* 0x000ee20000201400 */
[C---:B------:R-:W-:Y:S01]  /*4ea0*/  IADD3 R69, R72.reuse, -0x9, RZ ;  /* 0xfffffff748457810 */ /* 0x040fe20007ffe0ff */
[C---:B------:R-:W-:Y:S02]  /*4eb0*/  FFMA.FTZ R5, R71.reuse, -UR7, R5 ;  /* 0x8000000747057c23 */ /* 0x040fe40008010005 */
[C---:B------:R-:W-:Y:S01]  /*4ec0*/  @!P2 IADD3 R74, -R72.reuse, 0x11, RZ ;  /* 0x00000011484aa810 */ /* 0x040fe20007ffe1ff */
[----:B------:R-:W-:Y:S01]  /*4ed0*/  FFMA.FTZ R11, R71, -UR7, R11 ;  /* 0x80000007470b7c23 */ /* 0x000fe2000801000b */
[----:B------:R-:W-:Y:S02]  /*4ee0*/  ISETP.GE.AND P1, PT, R69, RZ, PT ;  /* 0x000000ff4500720c */ /* 0x000fe40003f26270 */
[C---:B------:R-:W-:Y:S02]  /*4ef0*/  IADD3 R71, R72.reuse, -0x18, RZ ;  /* 0xffffffe848477810 */ /* 0x040fe40007ffe0ff */
[----:B------:R-:W4:Y:S01]  /*4f00*/  I2F R74, R74 ;  /* 0x0000004a004a7306 */ /* 0x000f220000201400 */
[----:B------:R-:W-:Y:S01]  /*4f10*/  @!P0 IADD3 R68, -R72, -0x7, RZ ;  /* 0xfffffff948448810 */ /* 0x000fe20007ffe1ff */
[C---:B-1----:R-:W-:Y:S02]  /*4f20*/  FFMA.FTZ R8, R70.reuse, -UR7, R8 ;  /* 0x8000000746087c23 */ /* 0x042fe40008010008 */
[----:B------:R-:W-:Y:S01]  /*4f30*/  FFMA.FTZ R14, R70, -UR7, R14 ;  /* 0x80000007460e7c23 */ /* 0x000fe2000801000e */
[C---:B------:R-:W-:Y:S04]  /*4f40*/  IADD3 R70, R72.reuse, -0x19, RZ ;  /* 0xffffffe748467810 */ /* 0x040fe80007ffe0ff */
[----:B------:R-:W-:Y:S01]  /*4f50*/  @!P1 IADD3 R69, -R72, 0x9, RZ ;  /* 0x0000000948459810 */ /* 0x000fe20007ffe1ff */
[----:B------:R-:W1:Y:S01]  /*4f60*/  I2F R68, R68 ;  /* 0x0000004400447306 */ /* 0x000e620000201400 */
[----:B------:R-:W-:Y:S01]  /*4f70*/  ISETP.GE.AND P0, PT, R70, RZ, PT ;  /* 0x000000ff4600720c */ /* 0x000fe20003f06270 */
[----:B---3--:R-:W-:Y:S01]  /*4f80*/  FFMA.FTZ R12, R75, -UR7, R12 ;  /* 0x800000074b0c7c23 */ /* 0x008fe2000801000c */
[----:B------:R-:W-:Y:S01]  /*4f90*/  ISETP.GE.AND P1, PT, R71, RZ, PT ;  /* 0x000000ff4700720c */ /* 0x000fe20003f26270 */
[----:B------:R-:W-:Y:S06]  /*4fa0*/  FFMA.FTZ R18, R75, -UR7, R18 ;  /* 0x800000074b127c23 */ /* 0x000fec0008010012 */
[----:B------:R3:W3:Y:S04]  /*4fb0*/  I2F R73, R69 ;  /* 0x0000004500497306 */ /* 0x0006e80000201400 */
[----:B------:R-:W-:Y:S01]  /*4fc0*/  @!P0 IADD3 R70, -R72, 0x19, RZ ;  /* 0x0000001948468810 */ /* 0x000fe20007ffe1ff */
[----:B----4-:R-:W-:Y:S01]  /*4fd0*/  FFMA.FTZ R13, R74, -UR7, R13 ;  /* 0x800000074a0d7c23 */ /* 0x010fe2000801000d */
[----:B------:R-:W-:Y:S01]  /*4fe0*/  @!P1 IADD3 R71, -R72, 0x18, RZ ;  /* 0x0000001848479810 */ /* 0x000fe20007ffe1ff */
[----:B------:R-:W-:Y:S03]  /*4ff0*/  FFMA.FTZ R19, R74, -UR7, R19 ;  /* 0x800000074a137c23 */ /* 0x000fe60008010013 */
[----:B------:R-:W4:Y:S01]  /*5000*/  I2F R70, R70 ;  /* 0x0000004600467306 */ /* 0x000f220000201400 */
[----:B-1----:R-:W-:Y:S02]  /*5010*/  FFMA.FTZ R7, R68, -UR7, R7 ;  /* 0x8000000744077c23 */ /* 0x002fe40008010007 */
[----:B------:R-:W-:Y:S07]  /*5020*/  IMAD.U32 R68, RZ, RZ, UR17 ;  /* 0x00000011ff447e24 */ /* 0x000fee000f8e00ff */
[----:B------:R-:W1:Y:S01]  /*5030*/  I2F R71, R71 ;  /* 0x0000004700477306 */ /* 0x000e620000201400 */
[----:B---3--:R-:W-:Y:S02]  /*5040*/  IMAD.U32 R69, RZ, RZ, UR16 ;  /* 0x00000010ff457e24 */ /* 0x008fe4000f8e00ff */
[C---:B------:R-:W-:Y:S02]  /*5050*/  FFMA.FTZ R9, R73.reuse, -UR7, R9 ;  /* 0x8000000749097c23 */ /* 0x040fe40008010009 */
[----:B------:R-:W-:Y:S02]  /*5060*/  FFMA.FTZ R15, R73, -UR7, R15 ;  /* 0x80000007490f7c23 */ /* 0x000fe4000801000f */
[----:B----4-:R-:W-:Y:S02]  /*5070*/  FFMA.FTZ R17, R70, -UR7, R17 ;  /* 0x8000000746117c23 */ /* 0x010fe40008010011 */
[----:B-1----:R-:W-:Y:S01]  /*5080*/  FFMA.FTZ R16, R71, -UR7, R16 ;  /* 0x8000000747107c23 */ /* 0x002fe20008010010 */
[C---:B--2---:R-:W-:Y:S04]  /*5090*/  LEA R68, P0, R76.reuse, R68, 0x2 ;  /* 0x000000444c447211 */ /* 0x044fe800078010ff */
[----:B------:R-:W-:Y:S02]  /*50a0*/  LEA.HI.X.SX32 R69, R76, R69, 0x2, P0 ;  /* 0x000000454c457211 */ /* 0x000fe400000f16ff */
        /* <DEDUP_REMOVED lines=13> */
.L_x_949:
[----:B------:R-:W-:Y:S01]  /*5180*/  IADD3 R70, R76, UR4, RZ ;  /* 0x000000044c467c10 */ /* 0x000fe2000fffe0ff */
[----:B------:R-:W2:Y:S01]  /*5190*/  LDL R80, [R1+0x38] ;  /* 0x0000380001507983 */ /* 0x000ea20000100800 */
[----:B------:R-:W-:Y:S02]  /*51a0*/  UIADD3 UR4, UR18, 0x1, -UR20 ;  /* 0x0000000112047890 */ /* 0x000fe4000fffe814 */
[----:B------:R-:W-:Y:S02]  /*51b0*/  UIADD3 UR5, -UR6, UR18, -UR20 ;  /* 0x0000001206057290 */ /* 0x000fe4000fffe914 */
[----:B------:R-:W-:Y:S02]  /*51c0*/  UIADD3 UR4, UR4, UR40, URZ ;  /* 0x0000002804047290 */ /* 0x000fe4000fffe03f */
[----:B------:R-:W-:Y:S02]  /*51d0*/  UMOV UR13, UR6 ;  /* 0x00000006000d7c82 */ /* 0x000fe40008000000 */
[C---:B-1----:R-:W-:Y:S02]  /*51e0*/  IADD3 R69, R70.reuse, UR5, RZ ;  /* 0x0000000546457c10 */ /* 0x042fe4000fffe0ff */
[----:B------:R-:W-:Y:S02]  /*51f0*/  IADD3 R68, R70, UR4, RZ ;  /* 0x0000000446447c10 */ /* 0x000fe4000fffe0ff */
[----:B------:R-:W-:Y:S02]  /*5200*/  IMNMX R69, RZ, R69, !PT ;  /* 0x00000045ff457217 */ /* 0x000fe40007800200 */
[----:B------:R-:W-:Y:S02]  /*5210*/  IMNMX R68, R68, UR18, PT ;  /* 0x0000001244447c17 */ /* 0x000fe4000b800200 */
[----:B------:R-:W-:Y:S02]  /*5220*/  IADD3 R70, R70, 0x8, RZ ;  /* 0x0000000846467810 */ /* 0x000fe40007ffe0ff */
[CC--:B--2---:R-:W-:Y:S02]  /*5230*/  ISETP.GE.AND P0, PT, R80.reuse, R69.reuse, PT ;  /* 0x000000455000720c */ /* 0x0c4fe40003f06270 */
        /* <DEDUP_REMOVED lines=58> */
.L_x_950:
[----:B------:R-:W2:Y:S01]  /*55e0*/  LDL R70, [R1+0x94] ;  /* 0x0000940001467983 */ /* 0x000ea20000100800 */
[----:B------:R-:W-:Y:S01]  /*55f0*/  IMAD.U32 R68, RZ, RZ, UR11 ;  /* 0x0000000bff447e24 */ /* 0x000fe2000f8e00ff */
[----:B------:R-:W-:Y:S02]  /*5600*/  UIADD3 UR4, UR10, -0x61c88647, URZ ;  /* 0x9e3779b90a047890 */ /* 0x000fe4000fffe03f */
[----:B------:R-:W3:Y:S01]  /*5610*/  LDL R69, [R1+0x88] ;  /* 0x0000880001457983 */ /* 0x000ee20000100800 */
[----:B------:R-:W-:Y:S03]  /*5620*/  UISETP.GT.AND UP1, UPT, UR11, UR19, UPT ;  /* 0x000000130b00728c */ /* 0x000fe6000bf24270 */
[----:B------:R-:W4:Y:S04]  /*5630*/  LDL R77, [R1+0x90] ;  /* 0x00009000014d7983 */ /* 0x000f280000100800 */
[----:B------:R-:W4:Y:S06]  /*5640*/  LDL.64 R74, [R1+0x80] ;  /* 0x00008000014a7983 */ /* 0x000f2c0000100a00 */
[----:B------:R-:W4:Y:S04]  /*5650*/  LDL R79, [R1+0x68] ;  /* 0x00006800014f7983 */ /* 0x000f280000100800 */
[----:B------:R-:W4:Y:S04]  /*5660*/  LDL R78, [R1+0x6c] ;  /* 0x00006c00014e7983 */ /* 0x000f280000100800 */
[----:B------:R-:W4:Y:S04]  /*5670*/  LDL R93, [R1+0x58] ;  /* 0x00005800015d7983 */ /* 0x000f280000100800 */
[----:B------:R-:W4:Y:S04]  /*5680*/  LDL R92, [R1+0x64] ;  /* 0x00006400015c7983 */ /* 0x000f280000100800 */
[----:B------:R-:W4:Y:S04]  /*5690*/  LDL R91, [R1+0x5c] ;  /* 0x00005c00015b7983 */ /* 0x000f280000100800 */
[----:B------:R-:W4:Y:S01]  /*56a0*/  LDL R90, [R1+0x60] ;  /* 0x00006000015a7983 */ /* 0x000f220000100800 */
[----:B--2---:R-:W-:Y:S02]  /*56b0*/  IMAD R68, R68, 0x4, R70 ;  /* 0x0000000444447824 */ /* 0x004fe400078e0246 */
[----:B---3--:R-:W-:Y:S04]  /*56c0*/  IMAD.WIDE.U32 R70, R69, -0x326172a9, RZ ;  /* 0xcd9e8d5745467825 */ /* 0x008fe800078e00ff */
[----:B------:R-:W-:Y:S05]  /*56d0*/  IMAD.WIDE.U32 R68, R68, -0x326172a9, RZ ;  /* 0xcd9e8d5744447825 */ /* 0x000fea00078e00ff */
[----:B------:R-:W-:Y:S01]  /*56e0*/  LOP3.LUT R76, R71, UR4, R68, 0x96, !PT ;  /* 0x00000004474c7c12 */ /* 0x000fe2000f8e9644 */
[----:B------:R-:W-:Y:S01]  /*56f0*/  UIADD3 UR4, UR12, -0x4498517b, URZ ;  /* 0xbb67ae850c047890 */ /* 0x000fe2000fffe03f */
[----:B----4-:R-:W-:Y:S03]  /*5700*/  LOP3.LUT R68, R69, UR10, R77, 0x96, !PT ;  /* 0x0000000a45447c12 */ /* 0x010fe6000f8e964d */
[----:B------:R-:W-:Y:S01]  /*5710*/  IMAD.WIDE.U32 R76, R76, -0x2daee0ad, RZ ;  /* 0xd2511f534c4c7825 */ /* 0x000fe200078e00ff */
[----:B------:R-:W-:Y:S03]  /*5720*/  FSETP.NEU.FTZ.AND P0, PT, R79, -INF , PT ;  /* 0xff8000004f00780b */ /* 0x000fe60003f1d000 */
[----:B------:R-:W-:Y:S05]  /*5730*/  IMAD.WIDE.U32 R68, R68, -0x2daee0ad, RZ ;  /* 0xd2511f5344447825 */ /* 0x000fea00078e00ff */
[----:B------:R-:W-:Y:S01]  /*5740*/  LOP3.LUT R69, R69, UR4, R74, 0x96, !PT ;  /* 0x0000000445457c12 */ /* 0x000fe2000f8e964a */
[----:B------:R-:W-:Y:S06]  /*5750*/  UIADD3 UR4, UR12, 0x76cf5d0a, URZ ;  /* 0x76cf5d0a0c047890 */ /* 0x000fec000fffe03f */
[----:B------:R-:W-:Y:S01]  /*5760*/  LOP3.LUT R74, R77, UR4, R68, 0x96, !PT ;  /* 0x000000044d4a7c12 */ /* 0x000fe2000f8e9644 */
[----:B------:R-:W-:Y:S01]  /*5770*/  UIADD3 UR4, UR10, 0x3c6ef372, URZ ;  /* 0x3c6ef3720a047890 */ /* 0x000fe2000fffe03f */
[----:B------:R-:W-:Y:S04]  /*5780*/  IMAD.WIDE.U32 R68, R69, -0x326172a9, RZ ;  /* 0xcd9e8d5745447825 */ /* 0x000fe800078e00ff */
[----:B------:R-:W-:Y:S01]  /*5790*/  IMAD.WIDE.U32 R74, R74, -0x326172a9, RZ ;  /* 0xcd9e8d574a4a7825 */ /* 0x000fe200078e00ff */
[----:B------:R-:W-:Y:S01]  /*57a0*/  LOP3.LUT R69, R69, UR4, R70, 0x96, !PT ;  /* 0x0000000445457c12 */ /* 0x000fe2000f8e9646 */
[----:B------:R-:W-:Y:S06]  /*57b0*/  UIADD3 UR4, UR10, -0x255992d5, URZ ;  /* 0xdaa66d2b0a047890 */ /* 0x000fec000fffe03f */
        /* <DEDUP_REMOVED lines=11> */
[----:B------:R-:W-:Y:S06]  /*5870*/  UIADD3 UR4, UR10, 0x1715609d, URZ ;  /* 0x1715609d0a047890 */ /* 0x000fec000fffe03f */
[----:B------:R-:W-:Y:S01]  /*5880*/  LOP3.LUT R74, R77, UR4, R68, 0x96, !PT ;  /* 0x000000044d4a7c12 */ /* 0x000fe2000f8e9644 */
[----:B------:R-:W-:Y:S01]  /*5890*/  UIADD3 UR4, UR12, -0x56f99767, URZ ;  /* 0xa90668990c047890 */ /* 0x000fe2000fffe03f */
[----:B------:R-:W-:Y:S04]  /*58a0*/  IMAD.WIDE.U32 R68, R69, -0x2daee0ad, RZ ;  /* 0xd2511f5345447825 */ /* 0x000fe800078e00ff */
[----:B------:R-:W-:Y:S01]  /*58b0*/  IMAD.WIDE.U32 R74, R74, -0x2daee0ad, RZ ;  /* 0xd2511f534a4a7825 */ /* 0x000fe200078e00ff */
[----:B------:R-:W-:Y:S01]  /*58c0*/  LOP3.LUT R70, R69, UR4, R70, 0x96, !PT ;  /* 0x0000000445467c12 */ /* 0x000fe2000f8e9646 */
[----:B------:R-:W-:Y:S02]  /*58d0*/  UIADD3 UR4, UR12, 0x646e171e, URZ ;  /* 0x646e171e0c047890 */ /* 0x000fe4000fffe03f */
[----:B------:R-:W-:Y:S02]  /*58e0*/  FMUL.FTZ R77, R78, 1.4426950216293334961 ;  /* 0x3fb8aa3b4e4d7820 */ /* 0x000fe40000410000 */
[----:B------:R-:W-:Y:S02]  /*58f0*/  IMAD.WIDE.U32 R70, R70, -0x326172a9, RZ ;  /* 0xcd9e8d5746467825 */ /* 0x000fe400078e00ff */
[----:B------:R-:W-:Y:S01]  /*5900*/  LOP3.LUT R69, R75, UR4, R68, 0x96, !PT ;  /* 0x000000044b457c12 */ /* 0x000fe2000f8e9644 */
[----:B------:R-:W-:Y:S01]  /*5910*/  UIADD3 UR4, UR10, -0x4ab325aa, URZ ;  /* 0xb54cda560a047890 */ /* 0x000fe2000fffe03f */
[----:B------:R-:W-:Y:S05]  /*5920*/  FMUL.FTZ R68, R79, 1.4426950216293334961 ;  /* 0x3fb8aa3b4f447820 */ /* 0x000fea0000410000 */
[----:B------:R-:W-:Y:S02]  /*5930*/  FSEL R68, R68, RZ, P0 ;  /* 0x000000ff44447208 */ /* 0x000fe40000000000 */
[----:B------:R-:W-:Y:S02]  /*5940*/  FSETP.NEU.FTZ.AND P0, PT, R78, -INF , PT ;  /* 0xff8000004e00780b */ /* 0x000fe40003f1d000 */
[----:B------:R-:W-:Y:S01]  /*5950*/  LOP3.LUT R76, R71, UR4, R76, 0x96, !PT ;  /* 0x00000004474c7c12 */ /* 0x000fe2000f8e964c */
[--C-:B------:R-:W-:Y:S01]  /*5960*/  FFMA.FTZ R16, R16, c[0x0][0x23c], -R68.reuse ;  /* 0x00008f0010107a23 */ /* 0x100fe20000010844 */
[----:B------:R-:W-:Y:S01]  /*5970*/  ULDC.U8 UR4, c[0x0][0x2d8] ;  /* 0x0000b60000047ab9 */ /* 0x000fe20000000000 */
[--C-:B------:R-:W-:Y:S02]  /*5980*/  FFMA.FTZ R8, R8, c[0x0][0x23c], -R68.reuse ;  /* 0x00008f0008087a23 */ /* 0x100fe40000010844 */
[----:B------:R1:W2:Y:S01]  /*5990*/  MUFU.EX2 R89, R16 ;  /* 0x0000001000597308 */ /* 0x0002a20000000800 */
[--C-:B------:R-:W-:Y:S02]  /*59a0*/  FFMA.FTZ R12, R12, c[0x0][0x23c], -R68.reuse ;  /* 0x00008f000c0c7a23 */ /* 0x100fe40000010844 */
[--C-:B------:R-:W-:Y:S02]  /*59b0*/  FFMA.FTZ R4, R4, c[0x0][0x23c], -R68.reuse ;  /* 0x00008f0004047a23 */ /* 0x100fe40000010844 */
[--C-:B------:R-:W-:Y:S02]  /*59c0*/  FFMA.FTZ R5, R5, c[0x0][0x23c], -R68.reuse ;  /* 0x00008f0005057a23 */ /* 0x100fe40000010844 */
[--C-:B------:R-:W-:Y:S02]  /*59d0*/  FFMA.FTZ R9, R9, c[0x0][0x23c], -R68.reuse ;  /* 0x00008f0009097a23 */ /* 0x100fe40000010844 */
[--C-:B------:R-:W-:Y:S01]  /*59e0*/  FFMA.FTZ R13, R13, c[0x0][0x23c], -R68.reuse ;  /* 0x00008f000d0d7a23 */ /* 0x100fe20000010844 */
[----:B------:R3:W4:Y:S01]  /*59f0*/  MUFU.EX2 R86, R8 ;  /* 0x0000000800567308 */ /* 0x0007220000000800 */
[----:B------:R-:W-:Y:S09]  /*5a00*/  FFMA.FTZ R68, R17, c[0x0][0x23c], -R68 ;  /* 0x00008f0011447a23 */ /* 0x000ff20000010844 */
[----:B------:R2:W-:Y:S01]  /*5a10*/  MUFU.EX2 R84, R4 ;  /* 0x0000000400547308 */ /* 0x0005e20000000800 */
[----:B-1----:R-:W-:Y:S05]  /*5a20*/  FSEL R16, R77, RZ, P0 ;  /* 0x000000ff4d107208 */ /* 0x002fea0000000000 */
[--C-:B------:R-:W-:Y:S04]  /*5a30*/  FFMA.FTZ R7, R7, c[0x0][0x23c], -R16.reuse ;  /* 0x00008f0007077a23 */ /* 0x100fe80000010810 */
[----:B------:R1:W1:Y:S01]  /*5a40*/  MUFU.EX2 R87, R12 ;  /* 0x0000000c00577308 */ /* 0x0002620000000800 */
[--C-:B------:R-:W-:Y:S02]  /*5a50*/  FFMA.FTZ R6, R6, c[0x0][0x23c], -R16.reuse ;  /* 0x00008f0006067a23 */ /* 0x100fe40000010810 */
[--C-:B------:R-:W-:Y:S01]  /*5a60*/  FFMA.FTZ R19, R19, c[0x0][0x23c], -R16.reuse ;  /* 0x00008f0013137a23 */ /* 0x100fe20000010810 */
[----:B---3--:R-:W-:Y:S01]  /*5a70*/  LOP3.LUT R8, R74, 0xff, RZ, 0xc0, !PT ;  /* 0x000000ff4a087812 */ /* 0x008fe200078ec0ff */
[--C-:B------:R-:W-:Y:S02]  /*5a80*/  FFMA.FTZ R11, R11, c[0x0][0x23c], -R16.reuse ;  /* 0x00008f000b0b7a23 */ /* 0x100fe40000010810 */
[--C-:B------:R-:W-:Y:S01]  /*5a90*/  FFMA.FTZ R10, R10, c[0x0][0x23c], -R16.reuse ;  /* 0x00008f000a0a7a23 */ /* 0x100fe20000010810 */
[----:B------:R-:W-:Y:S01]  /*5aa0*/  ISETP.LE.U32.AND P6, PT, R8, UR4, PT ;  /* 0x0000000408007c0c */ /* 0x000fe2000bfc3070 */
[--C-:B------:R-:W-:Y:S01]  /*5ab0*/  FFMA.FTZ R15, R15, c[0x0][0x23c], -R16.reuse ;  /* 0x00008f000f0f7a23 */ /* 0x100fe20000010810 */
[----:B------:R3:W3:Y:S01]  /*5ac0*/  MUFU.EX2 R85, R7 ;  /* 0x0000000700557308 */ /* 0x0006e20000000800 */
[----:B------:R-:W-:Y:S01]  /*5ad0*/  LOP3.LUT R8, R70, 0xff, RZ, 0xc0, !PT ;  /* 0x000000ff46087812 */ /* 0x000fe200078ec0ff */
[--C-:B------:R-:W-:Y:S01]  /*5ae0*/  FFMA.FTZ R14, R14, c[0x0][0x23c], -R16.reuse ;  /* 0x00008f000e0e7a23 */ /* 0x100fe20000010810 */
[----:B--2---:R-:W-:Y:S01]  /*5af0*/  LOP3.LUT R4, R69, 0xff, RZ, 0xc0, !PT ;  /* 0x000000ff45047812 */ /* 0x004fe200078ec0ff */
[----:B------:R-:W-:Y:S01]  /*5b00*/  FFMA.FTZ R16, R18, c[0x0][0x23c], -R16 ;  /* 0x00008f0012107a23 */ /* 0x000fe20000010810 */
[----:B------:R-:W-:Y:S02]  /*5b10*/  ISETP.LE.U32.AND P5, PT, R8, UR4, PT ;  /* 0x0000000408007c0c */ /* 0x000fe4000bfa3070 */
[----:B------:R-:W-:Y:S03]  /*5b20*/  ISETP.LE.U32.AND P3, PT, R4, UR4, PT ;  /* 0x0000000404007c0c */ /* 0x000fe6000bf63070 */
[----:B------:R2:W-:Y:S01]  /*5b30*/  MUFU.EX2 R83, R6 ;  /* 0x0000000600537308 */ /* 0x0005e20000000800 */
[----:B------:R-:W-:Y:S01]  /*5b40*/  @!P6 FADD.FTZ R89, -R89, -RZ ;  /* 0x800000ff5959e221 */ /* 0x000fe20000010100 */
[--C-:B-1----:R-:W-:Y:S04]  /*5b50*/  SHF.R.U32.HI R12, RZ, 0x10, R74.reuse ;  /* 0x00000010ff0c7819 */ /* 0x102fe8000001164a */
[----:B------:R-:W-:Y:S02]  /*5b60*/  LOP3.LUT R4, R12, 0xff, RZ, 0xc0, !PT ;  /* 0x000000ff0c047812 */ /* 0x000fe400078ec0ff */
[----:B----4-:R-:W-:Y:S02]  /*5b70*/  @!P5 FADD.FTZ R86, -R86, -RZ ;  /* 0x800000ff5656d221 */ /* 0x010fe40000010100 */
[----:B------:R1:W-:Y:S01]  /*5b80*/  MUFU.EX2 R81, R5 ;  /* 0x0000000500517308 */ /* 0x0003e20000000800 */
[----:B------:R-:W-:Y:S01]  /*5b90*/  LOP3.LUT R12, R70, 0xffff, RZ, 0xc0, !PT ;  /* 0x0000ffff460c7812 */ /* 0x000fe200078ec0ff */
[----:B------:R-:W-:Y:S01]  /*5ba0*/  @!P3 FADD.FTZ R87, -R87, -RZ ;  /* 0x800000ff5757b221 */ /* 0x000fe20000010100 */
[----:B------:R-:W-:Y:S02]  /*5bb0*/  ISETP.LE.U32.AND P1, PT, R4, UR4, PT ;  /* 0x0000000404007c0c */ /* 0x000fe4000bf23070 */
[----:B---3--:R-:W-:Y:S02]  /*5bc0*/  SHF.R.U32.HI R7, RZ, 0x18, R74 ;  /* 0x00000018ff077819 */ /* 0x008fe4000001164a */
[--C-:B------:R-:W-:Y:S02]  /*5bd0*/  SHF.R.U32.HI R4, RZ, 0x18, R76.reuse ;  /* 0x00000018ff047819 */ /* 0x100fe4000001164c */
[----:B------:R-:W-:Y:S01]  /*5be0*/  ISETP.LE.U32.AND P0, PT, R7, UR4, PT ;  /* 0x0000000407007c0c */ /* 0x000fe2000bf03070 */
[----:B------:R-:W3:Y:S01]  /*5bf0*/  MUFU.EX2 R88, R19 ;  /* 0x0000001300587308 */ /* 0x000ee20000000800 */
[----:B------:R-:W-:Y:S02]  /*5c00*/  ISETP.LE.U32.AND P6, PT, R4, UR4, PT ;  /* 0x0000000404007c0c */ /* 0x000fe4000bfc3070 */
[----:B------:R-:W-:Y:S02]  /*5c10*/  LOP3.LUT R4, R76, 0xff, RZ, 0xc0, !PT ;  /* 0x000000ff4c047812 */ /* 0x000fe400078ec0ff */
[--C-:B--2---:R-:W-:Y:S02]  /*5c20*/  SHF.R.U32.HI R6, RZ, 0x18, R69.reuse ;  /* 0x00000018ff067819 */ /* 0x104fe40000011645 */
[----:B------:R-:W-:Y:S02]  /*5c30*/  LOP3.LUT R74, R74, 0xffff, RZ, 0xc0, !PT ;  /* 0x0000ffff4a4a7812 */ /* 0x000fe400078ec0ff */
[----:B------:R-:W-:Y:S01]  /*5c40*/  ISETP.LE.U32.AND P2, PT, R6, UR4, PT ;  /* 0x0000000406007c0c */ /* 0x000fe2000bf43070 */
[----:B------:R-:W2:Y:S01]  /*5c50*/  MUFU.EX2 R82, R9 ;  /* 0x0000000900527308 */ /* 0x000ea20000000800 */
[----:B------:R-:W-:Y:S02]  /*5c60*/  SHF.R.U32.HI R6, RZ, 0x10, R76 ;  /* 0x00000010ff067819 */ /* 0x000fe4000001164c */
[----:B------:R-:W-:Y:S01]  /*5c70*/  LOP3.LUT R76, R76, 0xffff, RZ, 0xc0, !PT ;  /* 0x0000ffff4c4c7812 */ /* 0x000fe200078ec0ff */
[----:B------:R-:W-:Y:S01]  /*5c80*/  @!P6 FADD.FTZ R85, -R85, -RZ ;  /* 0x800000ff5555e221 */ /* 0x000fe20000010100 */
[----:B-1----:R-:W-:Y:S02]  /*5c90*/  LOP3.LUT R5, R6, 0xff, RZ, 0xc0, !PT ;  /* 0x000000ff06057812 */ /* 0x002fe400078ec0ff */
[----:B------:R-:W-:Y:S02]  /*5ca0*/  SHF.R.U32.HI R76, RZ, 0x8, R76 ;  /* 0x00000008ff4c7819 */ /* 0x000fe4000001164c */
[----:B------:R-:W-:Y:S01]  /*5cb0*/  ISETP.LE.U32.AND P3, PT, R5, UR4, PT ;  /* 0x0000000405007c0c */ /* 0x000fe2000bf63070 */
[----:B------:R-:W-:Y:S01]  /*5cc0*/  MUFU.EX2 R78, R11 ;  /* 0x0000000b004e7308 */ /* 0x000fe20000000800 */
[----:B------:R-:W-:Y:S02]  /*5cd0*/  LOP3.LUT R5, R76, 0xffff, RZ, 0xc0, !PT ;  /* 0x0000ffff4c057812 */ /* 0x000fe400078ec0ff */
[----:B------:R-:W-:Y:S01]  /*5ce0*/  SHF.R.U32.HI R7, RZ, 0x18, R70 ;  /* 0x00000018ff077819 */ /* 0x000fe20000011646 */
[----:B---3--:R-:W-:Y:S01]  /*5cf0*/  @!P0 FADD.FTZ R88, -R88, -RZ ;  /* 0x800000ff58588221 */ /* 0x008fe20000010100 */
[----:B------:R-:W-:Y:S02]  /*5d00*/  ISETP.LE.U32.AND P0, PT, R4, UR4, PT ;  /* 0x0000000404007c0c */ /* 0x000fe4000bf03070 */
[----:B------:R-:W-:Y:S02]  /*5d10*/  SHF.R.U32.HI R4, RZ, 0x8, R12 ;  /* 0x00000008ff047819 */ /* 0x000fe4000001160c */
[----:B------:R-:W-:Y:S01]  /*5d20*/  ISETP.LE.U32.AND P6, PT, R5, UR4, PT ;  /* 0x0000000405007c0c */ /* 0x000fe2000bfc3070 */
[----:B------:R-:W1:Y:S01]  /*5d30*/  MUFU.EX2 R76, R10 ;  /* 0x0000000a004c7308 */ /* 0x000e620000000800 */
[----:B------:R-:W-:Y:S01]  /*5d40*/  LOP3.LUT R4, R4, 0xffff, RZ, 0xc0, !PT ;  /* 0x0000ffff04047812 */ /* 0x000fe200078ec0ff */
[----:B------:R-:W-:Y:S01]  /*5d50*/  @!P3 FADD.FTZ R83, -R83, -RZ ;  /* 0x800000ff5353b221 */ /* 0x000fe20000010100 */
[----:B------:R-:W-:Y:S02]  /*5d60*/  SHF.R.U32.HI R5, RZ, 0x8, R74 ;  /* 0x00000008ff057819 */ /* 0x000fe4000001164a */
[----:B------:R-:W-:Y:S02]  /*5d70*/  ISETP.LE.U32.AND P5, PT, R4, UR4, PT ;  /* 0x0000000404007c0c */ /* 0x000fe4000bfa3070 */
[----:B------:R-:W-:Y:S01]  /*5d80*/  SHF.R.U32.HI R70, RZ, 0x10, R70 ;  /* 0x00000010ff467819 */ /* 0x000fe20000011646 */
[----:B------:R-:W-:Y:S01]  /*5d90*/  @!P0 FADD.FTZ R84, -R84, -RZ ;  /* 0x800000ff54548221 */ /* 0x000fe20000010100 */
[----:B------:R-:W-:Y:S01]  /*5da0*/  SHF.R.U32.HI R6, RZ, 0x10, R69 ;  /* 0x00000010ff067819 */ /* 0x000fe20000011645 */
[----:B------:R-:W-:Y:S01]  /*5db0*/  MUFU.EX2 R79, R13 ;  /* 0x0000000d004f7308 */ /* 0x000fe20000000800 */
[----:B------:R-:W-:Y:S01]  /*5dc0*/  LOP3.LUT R5, R5, 0xffff, RZ, 0xc0, !PT ;  /* 0x0000ffff05057812 */ /* 0x000fe200078ec0ff */
[----:B------:R-:W-:Y:S01]  /*5dd0*/  @!P6 FADD.FTZ R81, -R81, -RZ ;  /* 0x800000ff5151e221 */ /* 0x000fe20000010100 */
[----:B------:R-:W-:Y:S02]  /*5de0*/  LOP3.LUT R69, R69, 0xffff, RZ, 0xc0, !PT ;  /* 0x0000ffff45457812 */ /* 0x000fe400078ec0ff */
[----:B------:R-:W-:Y:S02]  /*5df0*/  LOP3.LUT R4, R6, 0xff, RZ, 0xc0, !PT ;  /* 0x000000ff06047812 */ /* 0x000fe400078ec0ff */
[----:B------:R-:W-:Y:S01]  /*5e00*/  LOP3.LUT R6, R70, 0xff, RZ, 0xc0, !PT ;  /* 0x000000ff46067812 */ /* 0x000fe200078ec0ff */
[----:B--2---:R-:W-:Y:S01]  /*5e10*/  @!P5 FADD.FTZ R82, -R82, -RZ ;  /* 0x800000ff5252d221 */ /* 0x004fe20000010100 */
[----:B------:R-:W-:Y:S01]  /*5e20*/  ISETP.LE.U32.AND P3, PT, R5, UR4, PT ;  /* 0x0000000405007c0c */ /* 0x000fe2000bf63070 */
[----:B------:R-:W2:Y:S01]  /*5e30*/  MUFU.EX2 R80, R15 ;  /* 0x0000000f00507308 */ /* 0x000ea20000000800 */
[----:B------:R-:W-:Y:S02]  /*5e40*/  F2FP.RELU.PACK_AB R5, R85, R83 ;  /* 0x000000535505723e */ /* 0x000fe400000008ff */
[----:B------:R-:W-:Y:S02]  /*5e50*/  ISETP.LE.U32.AND P0, PT, R4, UR4, PT ;  /* 0x0000000404007c0c */ /* 0x000fe4000bf03070 */
[----:B------:R-:W-:Y:S01]  /*5e60*/  SHF.R.U32.HI R4, RZ, 0x8, R69 ;  /* 0x00000008ff047819 */ /* 0x000fe20000011645 */
[----:B------:R-:W-:Y:S01]  /*5e70*/  STS [R93+0x14400], R5 ;  /* 0x014400055d007388 */ /* 0x000fe20000000800 */
[----:B------:R-:W-:Y:S02]  /*5e80*/  ISETP.LE.U32.AND P5, PT, R6, UR4, PT ;  /* 0x0000000406007c0c */ /* 0x000fe4000bfa3070 */
[----:B------:R-:W-:Y:S01]  /*5e90*/  F2FP.RELU.PACK_AB R6, R81, R84 ;  /* 0x000000545106723e */ /* 0x000fe200000008ff */
[----:B------:R-:W3:Y:S01]  /*5ea0*/  MUFU.EX2 R75, R14 ;  /* 0x0000000e004b7308 */ /* 0x000ee20000000800 */
[----:B------:R-:W-:Y:S02]  /*5eb0*/  ISETP.LE.U32.AND P4, PT, R7, UR4, PT ;  /* 0x0000000407007c0c */ /* 0x000fe4000bf83070 */
[----:B------:R-:W-:Y:S01]  /*5ec0*/  LOP3.LUT R4, R4, 0xffff, RZ, 0xc0, !PT ;  /* 0x0000ffff04047812 */ /* 0x000fe200078ec0ff */
[----:B------:R4:W-:Y:S03]  /*5ed0*/  STS [R93+0x14000], R6 ;  /* 0x014000065d007388 */ /* 0x0009e60000000800 */
[----:B------:R-:W-:Y:S02]  /*5ee0*/  ISETP.LE.U32.AND P6, PT, R4, UR4, PT ;  /* 0x0000000404007c0c */ /* 0x000fe4000bfc3070 */
[----:B------:R-:W-:Y:S01]  /*5ef0*/  F2FP.RELU.PACK_AB R4, R82, R86 ;  /* 0x000000565204723e */ /* 0x000fe200000008ff */
[----:B------:R-:W4:Y:S01]  /*5f00*/  MUFU.EX2 R77, R68 ;  /* 0x00000044004d7308 */ /* 0x000f220000000800 */
[----:B-1----:R-:W-:Y:S03]  /*5f10*/  @!P5 FADD.FTZ R76, -R76, -RZ ;  /* 0x800000ff4c4cd221 */ /* 0x002fe60000010100 */
[----:B------:R1:W-:Y:S01]  /*5f20*/  STS [R92+0x14000], R4 ;  /* 0x014000045c007388 */ /* 0x0003e20000000800 */
[----:B------:R-:W-:Y:S02]  /*5f30*/  @!P4 FADD.FTZ R78, -R78, -RZ ;  /* 0x800000ff4e4ec221 */ /* 0x000fe40000010100 */
[----:B--2---:R-:W-:Y:S01]  /*5f40*/  @!P2 FADD.FTZ R80, -R80, -RZ ;  /* 0x800000ff5050a221 */ /* 0x004fe20000010100 */
[----:B------:R-:W-:Y:S02]  /*5f50*/  FSETP.GE.FTZ.AND P2, PT, R81, RZ, PT ;  /* 0x000000ff5100720b */ /* 0x000fe40003f56000 */
[----:B------:R-:W2:Y:S01]  /*5f60*/  MUFU.EX2 R74, R16 ;  /* 0x00000010004a7308 */ /* 0x000ea20000000800 */
[----:B------:R-:W-:Y:S01]  /*5f70*/  @!P6 FADD.FTZ R79, -R79, -RZ ;  /* 0x800000ff4f4fe221 */ /* 0x000fe20000010100 */
[----:B------:R-:W-:Y:S01]  /*5f80*/  F2FP.RELU.PACK_AB R8, R78, R76 ;  /* 0x0000004c4e08723e */ /* 0x000fe200000008ff */
[----:B---3--:R-:W-:Y:S01]  /*5f90*/  @!P0 FADD.FTZ R75, -R75, -RZ ;  /* 0x800000ff4b4b8221 */ /* 0x008fe20000010100 */
[----:B------:R-:W-:Y:S02]  /*5fa0*/  FSETP.GE.FTZ.AND P0, PT, R85, RZ, PT ;  /* 0x000000ff5500720b */ /* 0x000fe40003f16000 */
[----:B------:R-:W-:Y:S01]  /*5fb0*/  F2FP.RELU.PACK_AB R7, R79, R87 ;  /* 0x000000574f07723e */ /* 0x000fe200000008ff */
[----:B------:R-:W-:Y:S01]  /*5fc0*/  STS [R92+0x14400], R8 ;  /* 0x014400085c007388 */ /* 0x000fe20000000800 */
[----:B----4-:R-:W-:Y:S03]  /*5fd0*/  F2FP.RELU.PACK_AB R6, R80, R75 ;  /* 0x0000004b5006723e */ /* 0x010fe600000008ff */
[----:B------:R-:W-:Y:S01]  /*5fe0*/  STS [R91+0x14000], R7 ;  /* 0x014000075b007388 */ /* 0x000fe20000000800 */
[----:B------:R-:W-:Y:S01]  /*5ff0*/  @!P3 FADD.FTZ R77, -R77, -RZ ;  /* 0x800000ff4d4db221 */ /* 0x000fe20000010100 */
[----:B------:R-:W-:Y:S02]  /*6000*/  FSETP.GE.FTZ.AND P3, PT, R84, RZ, PT ;  /* 0x000000ff5400720b */ /* 0x000fe40003f76000 */
[----:B------:R-:W-:Y:S02]  /*6010*/  STS [R91+0x14400], R6 ;  /* 0x014400065b007388 */ /* 0x000fe40000000800 */
[----:B------:R-:W-:Y:S01]  /*6020*/  F2FP.RELU.PACK_AB R5, R77, R89 ;  /* 0x000000594d05723e */ /* 0x000fe200000008ff */
[----:B--2---:R-:W-:Y:S04]  /*6030*/  @!P1 FADD.FTZ R74, -R74, -RZ ;  /* 0x800000ff4a4a9221 */ /* 0x004fe80000010100 */
[----:B------:R-:W-:Y:S01]  /*6040*/  STS [R90+0x14000], R5 ;  /* 0x014000055a007388 */ /* 0x000fe20000000800 */
[----:B------:R-:W-:Y:S02]  /*6050*/  FSETP.GE.FTZ.AND P1, PT, R83, RZ, PT ;  /* 0x000000ff5300720b */ /* 0x000fe40003f36000 */
[----:B-1----:R-:W-:Y:S05]  /*6060*/  F2FP.RELU.PACK_AB R4, R88, R74 ;  /* 0x0000004a5804723e */ /* 0x002fea00000008ff */
        /* <DEDUP_REMOVED lines=84> */
[----:B------:R-:W-:Y:S01]  /*65b0*/  FADD.FTZ R9, -R73, R9 ;  /* 0x0000000949097221 */ /* 0x000fe20000010100 */
[----:B------:R-:W-:Y:S01]  /*65c0*/  FSETP.GE.FTZ.AND P0, PT, R87, RZ, PT ;  /* 0x000000ff5700720b */ /* 0x000fe20003f16000 */
[----:B------:R1:W-:Y:S01]  /*65d0*/  STS [R93+0x12000], R5 ;  /* 0x012000055d007388 */ /* 0x0003e20000000800 */
[----:B------:R-:W-:Y:S01]  /*65e0*/  FADD.FTZ R6, -R73, R12 ;  /* 0x0000000c49067221 */ /* 0x000fe20000010100 */
[----:B------:R-:W-:Y:S01]  /*65f0*/  FSEL R10, R8, R73, P3 ;  /* 0x00000049080a7208 */ /* 0x000fe20001800000 */
        /* <DEDUP_REMOVED lines=182> */
.L_x_951:
        /* <DEDUP_REMOVED lines=417> */
.L_x_952:
[----:B------:R-:W-:Y:S02]  /*8b70*/  UISETP.GT.AND UP0, UPT, UR11, UR19, UPT ;  /* 0x000000130b00728c */ /* 0x000fe4000bf04270 */
[----:B------:R-:W-:Y:S04]  /*8b80*/  UIADD3 UR4, UR11, -0x1, URZ ;  /* 0xffffffff0b047890 */ /* 0x000fe8000fffe03f */
[----:B------:R-:W-:Y:S03]  /*8b90*/  PLOP3.LUT P0, PT, PT, PT, UP0, 0x80, 0x0 ;  /* 0x000000000000781c */ /* 0x000fe60003f0f008 */
[----:B------:R-:W-:Y:S10]  /*8ba0*/  UMOV UR11, UR4 ;  /* 0x00000004000b7c82 */ /* 0x000ff40008000000 */
[----:B------:R-:W-:-:S05]  /*8bb0*/  @P0 BRA `(.L_x_953) ;  /* 0xffffbb1000000947 */ /* 0x000fca000383ffff */
[----:B------:R-:W2:Y:S04]  /*8bc0*/  LDL R85, [R1+0x78] ;  /* 0x0000780001557983 */ /* 0x000ea80000100800 */
[----:B------:R-:W3:Y:S01]  /*8bd0*/  LDL R84, [R1+0x7c] ;  /* 0x00007c0001547983 */ /* 0x000ee20000100800 */
[----:B------:R-:W-:Y:S01]  /*8be0*/  FMUL.FTZ R15, R49, c[0x0][0x2dc] ;  /* 0x0000b700310f7a20 */ /* 0x000fe20000410000 */
[----:B------:R-:W-:Y:S01]  /*8bf0*/  UISETP.NE.AND UP0, UPT, UR26, -0x1, UPT ;  /* 0xffffffff1a00788c */ /* 0x000fe2000bf05270 */
[----:B------:R-:W-:Y:S01]  /*8c00*/  FMUL.FTZ R69, R48, c[0x0][0x2dc] ;  /* 0x0000b70030457a20 */ /* 0x000fe20000410000 */
[----:B------:R-:W-:Y:S01]  /*8c10*/  ULDC.64 UR10, c[0x0][0x3a0] ;  /* 0x0000e800000a7ab9 */ /* 0x000fe20000000a00 */
[----:B------:R-:W-:-:S02]  /*8c20*/  FMUL.FTZ R100, R100, c[0x0][0x2e0] ;  /* 0x0000b80064647a20 */ /* 0x000fc40000410000 */
        /* <DEDUP_REMOVED lines=9> */
[----:B------:R-:W-:Y:S02]  /*8cc0*/  FMUL.FTZ R48, R103, c[0x0][0x2e0] ;  /* 0x0000b80067307a20 */ /* 0x000fe40000410000 */
        /* <DEDUP_REMOVED lines=198> */
.L_x_954:
        /* <DEDUP_REMOVED lines=18> */
.L_x_955:
[----:B------:R-:W-:Y:S01]  /*9a50*/  BAR.SYNC.DEFER_BLOCKING 0x0 ;  /* 0x0000000000007b1d */ /* 0x000fe20000010000 */
[----:B------:R-:W-:Y:S01]  /*9a60*/  USHF.R.S32.HI UR10, URZ, 0x1f, UR25 ;  /* 0x0000001f3f0a7899 */ /* 0x000fe20008011419 */
[--C-:B-1----:R-:W-:Y:S01]  /*9a70*/  SHF.R.S32.HI R7, RZ, 0x1f, R246.reuse ;  /* 0x0000001fff077819 */ /* 0x102fe200000114f6 */
[----:B------:R-:W-:Y:S02]  /*9a80*/  IMAD.U32 R4, RZ, RZ, UR25 ;  /* 0x00000019ff047e24 */ /* 0x000fe4000f8e00ff */
[----:B------:R-:W-:Y:S01]  /*9a90*/  IMAD.MOV.U32 R6, RZ, RZ, R246 ;  /* 0x000000ffff067224 */ /* 0x000fe200078e00f6 */
[----:B------:R-:W1:Y:S01]  /*9aa0*/  S2R R15, SR_TID.X ;  /* 0x00000000000f7919 */ /* 0x000e620000002100 */
[----:B------:R-:W-:Y:S01]  /*9ab0*/  ULDC.64 UR4, c[0x0][0x3a0] ;  /* 0x0000e80000047ab9 */ /* 0x000fe20000000a00 */
[----:B------:R-:W-:Y:S01]  /*9ac0*/  BSSY B0, `(.L_x_956) ;  /* 0x000002f000007945 */ /* 0x000fe20003800000 */
[----:B------:R-:W-:Y:S01]  /*9ad0*/  UIMAD UR4, UR10, UR4, URZ ;  /* 0x000000040a0472a4 */ /* 0x000fe2000f8e023f */
[----:B------:R-:W2:Y:S01]  /*9ae0*/  S2R R64, SR_TID.X ;  /* 0x0000000000407919 */ /* 0x000ea20000002100 */
[----:B------:R-:W-:Y:S01]  /*9af0*/  IMAD.WIDE.U32 R4, R4, c[0x0][0x3a0], R6 ;  /* 0x0000e80004047a25 */ /* 0x000fe200078e0006 */
[----:B------:R-:W-:-:S02]  /*9b00*/  ULDC.64 UR6, c[0x0][0x3b8] ;  /* 0x0000ee0000067ab9 */ /* 0x000fc40000000a00 */
[----:B------:R-:W-:Y:S02]  /*9b10*/  UIMAD UR5, UR25, UR5, UR4 ;  /* 0x00000005190572a4 */ /* 0x000fe4000f8e0204 */
[----:B------:R-:W-:Y:S01]  /*9b20*/  UIMAD UR4, UR33, -0x40, UR18 ;  /* 0xffffffc0210478a4 */ /* 0x000fe2000f8e0212 */
[----:B------:R-:W-:-:S03]  /*9b30*/  IADD3 R4, P0, R4, UR13, RZ ;  /* 0x0000000d04047c10 */ /* 0x000fc6000ff1e0ff */
        /* <DEDUP_REMOVED lines=39> */
.L_x_957:
[----:B------:R-:W-:Y:S05]  /*9db0*/  BSYNC B0 ;  /* 0x0000000000007941 */ /* 0x000fea0003800000 */
.L_x_956:
        /* <DEDUP_REMOVED lines=19> */
.L_x_959:
[----:B------:R-:W-:Y:S05]  /*9ef0*/  BSYNC B0 ;  /* 0x0000000000007941 */ /* 0x000fea0003800000 */
.L_x_958:
        /* <DEDUP_REMOVED lines=30> */
.L_x_961:
[----:B------:R-:W-:Y:S05]  /*a0e0*/  BSYNC B0 ;  /* 0x0000000000007941 */ /* 0x000fea0003800000 */
.L_x_960:
        /* <DEDUP_REMOVED lines=16> */
.L_x_932:
[----:B------:R-:W-:Y:S05]  /*a1f0*/  BSYNC B1 ;  /* 0x0000000000017941 */ /* 0x000fea0003800000 */
.L_x_918:
        /* <DEDUP_REMOVED lines=11> */
.L_x_962:
[----:B------:R-:W-:Y:S05]  /*a2b0*/  EXIT ;  /* 0x000000000000794d */ /* 0x000fea0003800000 */
.L_x_964:
        /* <DEDUP_REMOVED lines=12> */
.L_x_1601:


//--------------------- .text._ZN5flash44flash_bwd_dq_dk_dv_loop_seqk_parallel_kernelI23Flash_bwd_kernel_traitsILi192ELi64ELi64ELi8ELi4ELi2ELi2ELb1ELb1EN7cutlass6half_tE19Flash_kernel_traitsILi192ELi64ELi64ELi8ES3_EELb0ELb0ELb1ELb1ELb0ELb0ELb1EEEvNS_16Flash_bwd_paramsE --------------------------
	.section	.text._ZN5flash44flash_bwd_dq_dk_dv_loop_seqk_parallel_kernelI23Flash_bwd_kernel_traitsILi192ELi64ELi64ELi8ELi4ELi2ELi2ELb1ELb1EN7cutlass6half_tE19Flash_kernel_traitsILi192ELi64ELi64ELi8ES3_EELb0ELb0ELb1ELb1ELb0ELb0ELb1EEEvNS_16Flash_bwd_paramsE,"ax",@progbits
	.sectioninfo	@"SHI_REGISTERS=255"
	.align	128
        .global         _ZN5flash44flash_bwd_dq_dk_dv_loop_seqk_parallel_kernelI23Flash_bwd_kernel_traitsILi192ELi64ELi64ELi8ELi4ELi2ELi2ELb1ELb1EN7cutlass6half_tE19Flash_kernel_traitsILi192ELi64ELi64ELi8ES3_EELb0ELb0ELb1ELb1ELb0ELb0ELb1EEEvNS_16Flash_bwd_paramsE
        .type           _ZN5flash44flash_bwd_dq_dk_dv_loop_seqk_parallel_kernelI23Flash_bwd_kernel_traitsILi192ELi64ELi64ELi8ELi4ELi2ELi2ELb1ELb1EN7cutlass6half_tE19Flash_kernel_traitsILi192ELi64ELi64ELi8ES3_EELb0ELb0ELb1ELb1ELb0ELb0ELb1EEEvNS_16Flash_bwd_paramsE,@function
        .size           _ZN5flash44flash_bwd_dq_dk_dv_loop_seqk_parallel_kernelI23Flash_bwd_kernel_traitsILi192ELi64ELi64ELi8ELi4ELi2ELi2ELb1ELb1EN7cutlass6half_tE19Flash_kernel_traitsILi192ELi64ELi64ELi8ES3_EELb0ELb0ELb1ELb1ELb0ELb0ELb1EEEvNS_16Flash_bwd_paramsE,(.L_x_1602 - _ZN5flash44flash_bwd_dq_dk_dv_loop_seqk_parallel_kernelI23Flash_bwd_kernel_traitsILi192ELi64ELi64ELi8ELi4ELi2ELi2ELb1ELb1EN7cutlass6half_tE19Flash_kernel_traitsILi192ELi64ELi64ELi8ES3_EELb0ELb0ELb1ELb1ELb0ELb0ELb1EEEvNS_16Flash_bwd_paramsE)
        .other          _ZN5flash44flash_bwd_dq_dk_dv_loop_seqk_parallel_kernelI23Flash_bwd_kernel_traitsILi192ELi64ELi64ELi8ELi4ELi2ELi2ELb1ELb1EN7cutlass6half_tE19Flash_kernel_traitsILi192ELi64ELi64ELi8ES3_EELb0ELb0ELb1ELb1ELb0ELb0ELb1EEEvNS_16Flash_bwd_paramsE,@"STO_CUDA_ENTRY STV_DEFAULT"
_ZN5flash44flash_bwd_dq_dk_dv_loop_seqk_parallel_kernelI23Flash_bwd_kernel_traitsILi192ELi64ELi64ELi8ELi4ELi2ELi2ELb1ELb1EN7cutlass6half_tE19Flash_kernel_traitsILi192ELi64ELi64ELi8ES3_EELb0ELb0ELb1ELb1ELb0ELb0ELb1EEEvNS_16Flash_bwd_paramsE:
.text._ZN5flash44flash_bwd_dq_dk_dv_loop_seqk_parallel_kernelI23Flash_bwd_kernel_traitsILi192ELi64ELi64ELi8ELi4ELi2ELi2ELb1ELb1EN7cutlass6half_tE19Flash_kernel_traitsILi192ELi64ELi64ELi8ES3_EELb0ELb0ELb1ELb1ELb0ELb0ELb1EEEvNS_16Flash_bwd_paramsE:
        /* <DEDUP_REMOVED lines=210> */
.L_x_1011:
        /* <DEDUP_REMOVED lines=53> */
.L_x_965:
        /* <DEDUP_REMOVED lines=67> */
.L_x_967:
        /* <DEDUP_REMOVED lines=18> */
.L_x_968:
        /* <DEDUP_REMOVED lines=72> */
.L_x_969:
[----:B------:R-:W-:Y:S02]  /*1a40*/  UMOV UR11, UR52 ;  /* 0x00000034000b7c82 */ /* 0x000fe40008000000 */
.L_x_970:
        /* <DEDUP_REMOVED lines=111> */
.L_x_972:
        /* <DEDUP_REMOVED lines=18> */
.L_x_973:
        /* <DEDUP_REMOVED lines=34> */
.L_x_975:
[----:B-1----:R-:W-:Y:S05]  /*2480*/  BSYNC B0 ;  /* 0x0000000000007941 */ /* 0x002fea0003800000 */
.L_x_974:
        /* <DEDUP_REMOVED lines=19> */
.L_x_977:
[----:B------:R-:W-:Y:S05]  /*25c0*/  BSYNC B0 ;  /* 0x0000000000007941 */ /* 0x000fea0003800000 */
.L_x_976:
        /* <DEDUP_REMOVED lines=30> */
.L_x_979:
[----:B------:R-:W-:Y:S05]  /*27b0*/  BSYNC B0 ;  /* 0x0000000000007941 */ /* 0x000fea0003800000 */
.L_x_978:
        /* <DEDUP_REMOVED lines=18> */
.L_x_971:
        /* <DEDUP_REMOVED lines=55> */
.L_x_982:
[----:B------:R-:W-:Y:S05]  /*2c50*/  BSYNC B0 ;  /* 0x0000000000007941 */ /* 0x000fea0003800000 */
.L_x_981:
        /* <DEDUP_REMOVED lines=42> */
.L_x_984:
[----:B------:R-:W-:Y:S05]  /*2f00*/  BSYNC B0 ;  /* 0x0000000000007941 */ /* 0x000fea0003800000 */
.L_x_983:
        /* <DEDUP_REMOVED lines=29> */
.L_x_986:
[----:B------:R-:W-:Y:S05]  /*30e0*/  BSYNC B0 ;  /* 0x0000000000007941 */ /* 0x000fea0003800000 */
.L_x_985:
        /* <DEDUP_REMOVED lines=40> */
.L_x_988:
[----:B------:R-:W-:Y:S05]  /*3370*/  BSYNC B0 ;  /* 0x0000000000007941 */ /* 0x000fea0003800000 */
.L_x_987:
        /* <DEDUP_REMOVED lines=26> */
.L_x_990:
[----:B------:R-:W-:Y:S05]  /*3520*/  BSYNC B0 ;  /* 0x0000000000007941 */ /* 0x000fea0003800000 */
.L_x_989:
        /* <DEDUP_REMOVED lines=38> */
.L_x_992:
[----:B------:R-:W-:Y:S05]  /*3790*/  BSYNC B0 ;  /* 0x0000000000007941 */ /* 0x000fea0003800000 */
.L_x_991:
        /* <DEDUP_REMOVED lines=67> */
.L_x_994:
[----:B------:R-:W-:Y:S05]  /*3bd0*/  BSYNC B0 ;  /* 0x0000000000007941 */ /* 0x000fea0003800000 */
.L_x_993:
        /* <DEDUP_REMOVED lines=39> */
.L_x_996:
[----:B------:R-:W-:Y:S05]  /*3e50*/  BSYNC B0 ;  /* 0x0000000000007941 */ /* 0x000fea0003800000 */
.L_x_995:
        /* <DEDUP_REMOVED lines=122> */
.L_x_1001:
[----:B------:R-:W2:Y:S01]  /*4600*/  LDL R97, [R1+0x8] ;  /* 0x0000080001617983 */ /* 0x000ea20000100800 */
[----:B------:R-:W-:Y:S02]  /*4610*/  USHF.L.U32 UR9, UR8, 0x6, URZ ;  /* 0x0000000608097899 */ /* 0x000fe4000800063f */
[----:B------:R-:W-:Y:S01]  /*4620*/  ULDC UR10, c[0x0][0x2e4] ;  /* 0x0000b900000a7ab9 */ /* 0x000fe20000000800 */
[----:B------:R-:W3:Y:S01]  /*4630*/  LDL R96, [R1] ;  /* 0x0000000001607983 */ /* 0x000ee20000100800 */
[----:B------:R-:W-:Y:S03]  /*4640*/  UISETP.GE.AND UP0, UPT, UR9, UR20, UPT ;  /* 0x000000140900728c */ /* 0x000fe6000bf06270 */
[----:B------:R-:W4:Y:S04]  /*4650*/  LDL R95, [R1+0xc] ;  /* 0x00000c00015f7983 */ /* 0x000f280000100800 */
[----:B------:R-:W4:Y:S04]  /*4660*/  LDL R94, [R1+0x4] ;  /* 0x00000400015e7983 */ /* 0x000f280000100800 */
[----:B------:R-:W4:Y:S04]  /*4670*/  LDL R91, [R1+0x18] ;  /* 0x00001800015b7983 */ /* 0x000f280000100800 */
[----:B------:R-:W4:Y:S04]  /*4680*/  LDL R90, [R1+0x14] ;  /* 0x00001400015a7983 */ /* 0x000f280000100800 */
[----:B------:R-:W4:Y:S04]  /*4690*/  LDL R88, [R1+0x10] ;  /* 0x0000100001587983 */ /* 0x000f280000100800 */
[----:B------:R-:W0:Y:S08]  /*46a0*/  LDGDEPBAR ;  /* 0x00000000000079af */ /* 0x000e300000000000 */
[----:B------:R-:W4:Y:S04]  /*46b0*/  LDL R93, [R1+0x78] ;  /* 0x00007800015d7983 */ /* 0x000f280000100800 */
[----:B------:R-:W4:Y:S04]  /*46c0*/  LDL R92, [R1+0x74] ;  /* 0x00007400015c7983 */ /* 0x000f280000100800 */
[----:B------:R-:W4:Y:S01]  /*46d0*/  LDL R89, [R1+0x88] ;  /* 0x0000880001597983 */ /* 0x000f220000100800 */
[----:B------:R-:W-:Y:S04]  /*46e0*/  DEPBAR.LE SB0, 0x0 ;  /* 0x000080000000791a */ /* 0x000fe80000000000 */
[----:B------:R-:W-:Y:S08]  /*46f0*/  BAR.SYNC.DEFER_BLOCKING 0x0 ;  /* 0x0000000000007b1d */ /* 0x000ff00000010000 */
[----:B------:R-:W-:Y:S08]  /*4700*/  LDSM.16.M88.4 R84, [R252+0xc000] ;  /* 0x00c00000fc54783b */ /* 0x000ff00000000200 */
[----:B--2---:R-:W-:Y:S08]  /*4710*/  LDSM.16.M88.4 R16, [R97] ;  /* 0x000000006110783b */ /* 0x004ff00000000200 */
[----:B-1-3--:R-:W2:Y:S08]  /*4720*/  LDSM.16.M88.4 R8, [R96+0xc000] ;  /* 0x00c000006008783b */ /* 0x00aeb00000000200 */
[----:B------:R-:W3:Y:S08]  /*4730*/  LDSM.16.M88.4 R68, [R96+0xc800] ;  /* 0x00c800006044783b */ /* 0x000ef00000000200 */
[----:B----4-:R-:W-:Y:S08]  /*4740*/  LDSM.16.M88.4 R72, [R95] ;  /* 0x000000005f48783b */ /* 0x010ff00000000200 */
[----:B------:R-:W4:Y:S08]  /*4750*/  LDSM.16.M88.4 R76, [R94+0xc000] ;  /* 0x00c000005e4c783b */ /* 0x000f300000000200 */
[----:B------:R-:W1:Y:S01]  /*4760*/  LDSM.16.M88.4 R80, [R94+0xc800] ;  /* 0x00c800005e50783b */ /* 0x000e620000000200 */
[C---:B--2---:R-:W-:Y:S08]  /*4770*/  HMMA.16816.F32 R4, R16.reuse, R8, RZ ;  /* 0x000000081004723c */ /* 0x044ff000000018ff */
[C---:B------:R-:W-:Y:S08]  /*4780*/  HMMA.16816.F32 R8, R16.reuse, R10, RZ ;  /* 0x0000000a1008723c */ /* 0x040ff000000018ff */
[C---:B---3--:R-:W-:Y:S08]  /*4790*/  HMMA.16816.F32 R12, R16.reuse, R68, RZ ;  /* 0x00000044100c723c */ /* 0x048ff000000018ff */
[----:B------:R-:W-:Y:S01]  /*47a0*/  HMMA.16816.F32 R16, R16, R70, RZ ;  /* 0x000000461010723c */ /* 0x000fe200000018ff */
[----:B------:R-:W2:Y:S07]  /*47b0*/  LDSM.16.M88.4 R68, [R91] ;  /* 0x000000005b44783b */ /* 0x000eae0000000200 */
[C---:B----4-:R-:W-:Y:S08]  /*47c0*/  HMMA.16816.F32 R4, R72.reuse, R76, R4 ;  /* 0x0000004c4804723c */ /* 0x050ff00000001804 */
[C---:B------:R-:W-:Y:S01]  /*47d0*/  HMMA.16816.F32 R8, R72.reuse, R78, R8 ;  /* 0x0000004e4808723c */ /* 0x040fe20000001808 */
[----:B------:R-:W3:Y:S07]  /*47e0*/  LDSM.16.M88.4 R76, [R252+0xc800] ;  /* 0x00c80000fc4c783b */ /* 0x000eee0000000200 */
[C---:B-1----:R-:W-:Y:S08]  /*47f0*/  HMMA.16816.F32 R12, R72.reuse, R80, R12 ;  /* 0x00000050480c723c */ /* 0x042ff0000000180c */
[----:B------:R-:W-:Y:S01]  /*4800*/  HMMA.16816.F32 R16, R72, R82, R16 ;  /* 0x000000524810723c */ /* 0x000fe20000001810 */
[----:B------:R-:W-:Y:S07]  /*4810*/  LDSM.16.M88.4 R72, [R90] ;  /* 0x000000005a48783b */ /* 0x000fee0000000200 */
        /* <DEDUP_REMOVED lines=48> */
[----:B------:R-:W-:Y:S06]  /*4b20*/  LDSM.16.M88.4 R80, [R252+0x10000] ;  /* 0x01000000fc50783b */ /* 0x000fec0000000200 */
[----:B------:R-:W-:Y:S01]  /*4b30*/  IADD3 R68, P0, R93, UR17, RZ ;  /* 0x000000115d447c10 */ /* 0x000fe2000ff1e0ff */
[C---:B--2---:R-:W-:Y:S05]  /*4b40*/  HMMA.16816.F32 R4, R72.reuse, R84, R4 ;  /* 0x000000544804723c */ /* 0x044fea0000001804 */
[----:B------:R-:W-:Y:S03]  /*4b50*/  IADD3.X R69, R92, UR16, RZ, P0, !PT ;  /* 0x000000105c457c10 */ /* 0x000fe600087fe4ff */
[C---:B------:R-:W-:Y:S02]  /*4b60*/  HMMA.16816.F32 R8, R72.reuse, R86, R8 ;  /* 0x000000564808723c */ /* 0x040fe40000001808 */
[----:B------:R2:W5:Y:S04]  /*4b70*/  LDG.E R85, [R68.64] ;  /* 0x0000000444557981 */ /* 0x000568000c1e1900 */
[----:B------:R2:W5:Y:S02]  /*4b80*/  LDG.E R84, [R68.64+0x20] ;  /* 0x0000200444547981 */ /* 0x000564000c1e1900 */
[C---:B-1----:R-:W-:Y:S08]  /*4b90*/  HMMA.16816.F32 R12, R72.reuse, R76, R12 ;  /* 0x0000004c480c723c */ /* 0x042ff0000000180c */
[----:B------:R-:W-:Y:S01]  /*4ba0*/  HMMA.16816.F32 R16, R72, R78, R16 ;  /* 0x0000004e4810723c */ /* 0x000fe20000001810 */
[----:B------:R-:W-:Y:S08]  /*4bb0*/  LDSM.16.M88.4 R72, [R252+0x10800] ;  /* 0x01080000fc48783b */ /* 0x000ff00000000200 */
[----:B------:R-:W-:Y:S08]  /*4bc0*/  LDSM.16.M88.4 R76, [R90+0x4000] ;  /* 0x004000005a4c783b */ /* 0x000ff00000000200 */
[----:B--2---:R-:W1:Y:S02]  /*4bd0*/  LDSM.16.M88.4 R68, [R91+0x4000] ;  /* 0x004000005b44783b */ /* 0x004e640000000200 */
[C---:B-1----:R-:W-:Y:S08]  /*4be0*/  HMMA.16816.F32 R4, R68.reuse, R80, R4 ;  /* 0x000000504404723c */ /* 0x042ff00000001804 */
[C---:B------:R-:W-:Y:S01]  /*4bf0*/  HMMA.16816.F32 R8, R68.reuse, R82, R8 ;  /* 0x000000524408723c */ /* 0x040fe20000001808 */
[----:B------:R-:W1:Y:S07]  /*4c00*/  LDSM.16.M88.4 R80, [R88+0x10000] ;  /* 0x010000005850783b */ /* 0x000e6e0000000200 */
[C---:B------:R-:W-:Y:S07]  /*4c10*/  HMMA.16816.F32 R12, R68.reuse, R72, R12 ;  /* 0x00000048440c723c */ /* 0x040fee000000180c */
[----:B------:R-:W-:Y:S01]  /*4c20*/  IADD3 R72, R89, UR9, RZ ;  /* 0x0000000959487c10 */ /* 0x000fe2000fffe0ff */
[----:B------:R-:W-:Y:S01]  /*4c30*/  HMMA.16816.F32 R16, R68, R74, R16 ;  /* 0x0000004a4410723c */ /* 0x000fe20000001810 */
[----:B------:R-:W2:Y:S03]  /*4c40*/  LDSM.16.M88.4 R68, [R88+0x10800] ;  /* 0x010800005844783b */ /* 0x000ea60000000200 */
[C---:B------:R-:W-:Y:S02]  /*4c50*/  IADD3 R73, R72.reuse, 0x8, RZ ;  /* 0x0000000848497810 */ /* 0x040fe40007ffe0ff */
[----:B------:R-:W-:Y:S02]  /*4c60*/  IABS R89, R72 ;  /* 0x0000004800597213 */ /* 0x000fe40000000000 */
[----:B------:R-:W-:Y:S04]  /*4c70*/  ISETP.GE.AND P1, PT, R73, RZ, PT ;  /* 0x000000ff4900720c */ /* 0x000fe80003f26270 */
[----:B------:R-:W-:Y:S01]  /*4c80*/  I2F R89, R89 ;  /* 0x0000005900597306 */ /* 0x000fe20000201400 */
[C---:B------:R-:W-:Y:S02]  /*4c90*/  IADD3 R74, R72.reuse, 0x7, RZ ;  /* 0x00000007484a7810 */ /* 0x040fe40007ffe0ff */
[----:B------:R-:W-:Y:S02]  /*4ca0*/  IADD3 R75, R72, -0x1, RZ ;  /* 0xffffffff484b7810 */ /* 0x000fe40007ffe0ff */
[----:B------:R-:W-:Y:S04]  /*4cb0*/  ISETP.GE.AND P0, PT, R74, RZ, PT ;  /* 0x000000ff4a00720c */ /* 0x000fe80003f06270 */
[C---:B------:R-:W-:Y:S02]  /*4cc0*/  @!P1 IADD3 R73, -R72.reuse, -0x8, RZ ;  /* 0xfffffff848499810 */ /* 0x040fe40007ffe1ff */
[----:B------:R-:W-:Y:S02]  /*4cd0*/  ISETP.GE.AND P1, PT, R75, RZ, PT ;  /* 0x000000ff4b00720c */ /* 0x000fe40003f26270 */
[----:B------:R3:W-:Y:S01]  /*4ce0*/  I2F R86, R73 ;  /* 0x0000004900567306 */ /* 0x0007e20000201400 */
[C---:B-1----:R-:W-:Y:S05]  /*4cf0*/  HMMA.16816.F32 R4, R76.reuse, R80, R4 ;  /* 0x000000504c04723c */ /* 0x042fea0000001804 */
[C---:B------:R-:W-:Y:S02]  /*4d00*/  @!P0 IADD3 R74, -R72.reuse, -0x7, RZ ;  /* 0xfffffff9484a8810 */ /* 0x040fe40007ffe1ff */
[C---:B------:R-:W-:Y:S01]  /*4d10*/  IADD3 R80, R72.reuse, -0x9, RZ ;  /* 0xfffffff748507810 */ /* 0x040fe20007ffe0ff */
[C---:B------:R-:W-:Y:S01]  /*4d20*/  HMMA.16816.F32 R8, R76.reuse, R82, R8 ;  /* 0x000000524c08723c */ /* 0x040fe20000001808 */
[----:B------:R1:W-:Y:S03]  /*4d30*/  I2F R82, R74 ;  /* 0x0000004a00527306 */ /* 0x0003e60000201400 */
[----:B------:R-:W-:Y:S02]  /*4d40*/  @!P1 IADD3 R75, -R72, 0x1, RZ ;  /* 0x00000001484b9810 */ /* 0x000fe40007ffe1ff */
[----:B------:R-:W-:Y:S02]  /*4d50*/  ISETP.GE.AND P1, PT, R80, RZ, PT ;  /* 0x000000ff5000720c */ /* 0x000fe40003f26270 */
[C---:B--2---:R-:W-:Y:S03]  /*4d60*/  HMMA.16816.F32 R12, R76.reuse, R68, R12 ;  /* 0x000000444c0c723c */ /* 0x044fe6000000180c */
[----:B------:R-:W-:Y:S01]  /*4d70*/  I2F R81, R75 ;  /* 0x0000004b00517306 */ /* 0x000fe20000201400 */
[C---:B---3--:R-:W-:Y:S04]  /*4d80*/  IADD3 R73, R72.reuse, -0x8, RZ ;  /* 0xfffffff848497810 */ /* 0x048fe80007ffe0ff */
[----:B------:R-:W-:Y:S03]  /*4d90*/  HMMA.16816.F32 R16, R76, R70, R16 ;  /* 0x000000464c10723c */ /* 0x000fe60000001810 */
[----:B------:R-:W-:Y:S01]  /*4da0*/  ISETP.GE.AND P0, PT, R73, RZ, PT ;  /* 0x000000ff4900720c */ /* 0x000fe20003f06270 */
[----:B------:R-:W-:Y:S01]  /*4db0*/  FMUL.FTZ R7, R7, c[0x0][0x2ec] ;  /* 0x0000bb0007077a20 */ /* 0x000fe20000410000 */
[C---:B------:R-:W-:Y:S01]  /*4dc0*/  IADD3 R69, R72.reuse, -0x18, RZ ;  /* 0xffffffe848457810 */ /* 0x040fe20007ffe0ff */
[----:B------:R-:W-:Y:S01]  /*4dd0*/  FMUL.FTZ R5, R5, c[0x0][0x2ec] ;  /* 0x0000bb0005057a20 */ /* 0x000fe20000410000 */
[C---:B------:R-:W-:Y:S01]  /*4de0*/  IADD3 R68, R72.reuse, -0x19, RZ ;  /* 0xffffffe748447810 */ /* 0x040fe20007ffe0ff */
[----:B------:R-:W-:Y:S01]  /*4df0*/  FMUL.FTZ R11, R11, c[0x0][0x2ec] ;  /* 0x0000bb000b0b7a20 */ /* 0x000fe20000410000 */
[C---:B-1----:R-:W-:Y:S03]  /*4e00*/  IADD3 R74, R72.reuse, -0x10, RZ ;  /* 0xfffffff0484a7810 */ /* 0x042fe60007ffe0ff */
[----:B------:R-:W-:Y:S01]  /*4e10*/  @!P1 IADD3 R80, -R72, 0x9, RZ ;  /* 0x0000000948509810 */ /* 0x000fe20007ffe1ff */
[----:B------:R-:W-:Y:S01]  /*4e20*/  FMUL.FTZ R4, R4, c[0x0][0x2ec] ;  /* 0x0000bb0004047a20 */ /* 0x000fe20000410000 */
[----:B------:R-:W1:Y:S01]  /*4e30*/  MUFU.TANH R11, R11 ;  /* 0x0000000b000b7308 */ /* 0x000e620000002400 */
[----:B------:R-:W-:Y:S01]  /*4e40*/  ISETP.GE.AND P1, PT, R69, RZ, PT ;  /* 0x000000ff4500720c */ /* 0x000fe20003f26270 */
[----:B------:R-:W-:Y:S01]  /*4e50*/  FMUL.FTZ R15, R15, c[0x0][0x2ec] ;  /* 0x0000bb000f0f7a20 */ /* 0x000fe20000410000 */
[----:B------:R-:W-:Y:S01]  /*4e60*/  @!P0 IADD3 R73, -R72, 0x8, RZ ;  /* 0x0000000848498810 */ /* 0x000fe20007ffe1ff */
[----:B------:R-:W-:Y:S01]  /*4e70*/  FMUL.FTZ R13, R13, c[0x0][0x2ec] ;  /* 0x0000bb000d0d7a20 */ /* 0x000fe20000410000 */
[----:B------:R-:W-:Y:S01]  /*4e80*/  ISETP.GE.AND P0, PT, R74, RZ, PT ;  /* 0x000000ff4a00720c */ /* 0x000fe20003f06270 */
[----:B------:R-:W-:Y:S02]  /*4e90*/  FMUL.FTZ R6, R6, c[0x0][0x2ec] ;  /* 0x0000bb0006067a20 */ /* 0x000fe40000410000 */
[----:B------:R-:W-:Y:S02]  /*4ea0*/  FMUL.FTZ R10, R10, c[0x0][0x2ec] ;  /* 0x0000bb000a0a7a20 */ /* 0x000fe40000410000 */
[----:B------:R2:W-:Y:S01]  /*4eb0*/  I2F R75, R73 ;  /* 0x00000049004b7306 */ /* 0x0005e20000201400 */
[----:B------:R-:W-:Y:S02]  /*4ec0*/  FMUL.FTZ R8, R8, c[0x0][0x2ec] ;  /* 0x0000bb0008087a20 */ /* 0x000fe40000410000 */
[----:B------:R-:W-:Y:S01]  /*4ed0*/  FMUL.FTZ R9, R9, c[0x0][0x2ec] ;  /* 0x0000bb0009097a20 */ /* 0x000fe20000410000 */
[----:B------:R-:W-:Y:S01]  /*4ee0*/  @!P1 IADD3 R69, -R72, 0x18, RZ ;  /* 0x0000001848459810 */ /* 0x000fe20007ffe1ff */
[----:B------:R-:W-:Y:S02]  /*4ef0*/  FMUL.FTZ R16, R16, c[0x0][0x2ec] ;  /* 0x0000bb0010107a20 */ /* 0x000fe40000410000 */
[----:B------:R-:W-:Y:S01]  /*4f00*/  FMUL.FTZ R14, R14, c[0x0][0x2ec] ;  /* 0x0000bb000e0e7a20 */ /* 0x000fe20000410000 */
[----:B------:R-:W-:Y:S01]  /*4f10*/  @!P0 IADD3 R74, -R72, 0x10, RZ ;  /* 0x00000010484a8810 */ /* 0x000fe20007ffe1ff */
[----:B------:R-:W-:Y:S01]  /*4f20*/  FMUL.FTZ R17, R17, c[0x0][0x2ec] ;  /* 0x0000bb0011117a20 */ /* 0x000fe20000410000 */
[----:B------:R-:W-:Y:S01]  /*4f30*/  MUFU.TANH R78, R15 ;  /* 0x0000000f004e7308 */ /* 0x000fe20000002400 */
[----:B------:R-:W-:Y:S01]  /*4f40*/  ISETP.GE.AND P0, PT, R68, RZ, PT ;  /* 0x000000ff4400720c */ /* 0x000fe20003f06270 */
[----:B------:R-:W-:Y:S02]  /*4f50*/  FMUL.FTZ R12, R12, c[0x0][0x2ec] ;  /* 0x0000bb000c0c7a20 */ /* 0x000fe40000410000 */
[----:B------:R-:W-:Y:S02]  /*4f60*/  FMUL.FTZ R18, R18, c[0x0][0x2ec] ;  /* 0x0000bb0012127a20 */ /* 0x000fe40000410000 */
[----:B------:R-:W-:Y:S04]  /*4f70*/  FMUL.FTZ R19, R19, c[0x0][0x2ec] ;  /* 0x0000bb0013137a20 */ /* 0x000fe80000410000 */
[----:B------:R1:W-:Y:S01]  /*4f80*/  MUFU.TANH R83, R13 ;  /* 0x0000000d00537308 */ /* 0x0003e20000002400 */
[C---:B--2---:R-:W-:Y:S03]  /*4f90*/  IADD3 R73, R72.reuse, -0x11, RZ ;  /* 0xffffffef48497810 */ /* 0x044fe60007ffe0ff */
[C---:B------:R-:W-:Y:S02]  /*4fa0*/  @!P0 IADD3 R68, -R72.reuse, 0x19, RZ ;  /* 0x0000001948448810 */ /* 0x040fe40007ffe1ff */
[----:B------:R-:W-:Y:S04]  /*4fb0*/  ISETP.GE.AND P2, PT, R73, RZ, PT ;  /* 0x000000ff4900720c */ /* 0x000fe80003f46270 */
[----:B------:R-:W-:Y:S01]  /*4fc0*/  MUFU.TANH R77, R4 ;  /* 0x00000004004d7308 */ /* 0x000fe20000002400 */
[----:B------:R-:W-:Y:S09]  /*4fd0*/  PLOP3.LUT P0, PT, PT, PT, UP0, 0x80, 0x0 ;  /* 0x000000000000781c */ /* 0x000ff20003f0f008 */
[----:B------:R-:W-:Y:S01]  /*4fe0*/  I2F R76, R69 ;  /* 0x00000045004c7306 */ /* 0x000fe20000201400 */
[----:B------:R-:W-:Y:S01]  /*4ff0*/  @!P2 IADD3 R73, -R72, 0x11, RZ ;  /* 0x000000114849a810 */ /* 0x000fe20007ffe1ff */
[----:B-1----:R-:W-:Y:S08]  /*5000*/  FFMA.FTZ R13, R81, -UR6, R11 ;  /* 0x80000006510d7c23 */ /* 0x002ff0000801000b */
[----:B------:R-:W1:Y:S10]  /*5010*/  MUFU.TANH R72, R7 ;  /* 0x0000000700487308 */ /* 0x000e740000002400 */
[----:B------:R-:W2:Y:S10]  /*5020*/  MUFU.TANH R7, R5 ;  /* 0x0000000500077308 */ /* 0x000eb40000002400 */
[----:B------:R-:W3:Y:S01]  /*5030*/  MUFU.TANH R6, R6 ;  /* 0x0000000600067308 */ /* 0x000ee20000002400 */
[----:B-1----:R-:W-:Y:S02]  /*5040*/  FFMA.FTZ R15, R82, -UR6, R72 ;  /* 0x80000006520f7c23 */ /* 0x002fe40008010048 */
[----:B------:R-:W-:Y:S07]  /*5050*/  FFMA.FTZ R4, -R72, R72, 1 ;  /* 0x3f80000048047423 */ /* 0x000fee0000010148 */
[----:B------:R1:W-:Y:S01]  /*5060*/  MUFU.TANH R70, R8 ;  /* 0x0000000800467308 */ /* 0x0003e20000002400 */
[----:B------:R-:W-:Y:S02]  /*5070*/  FMUL.FTZ R90, R4, c[0x0][0x2ec] ;  /* 0x0000bb00045a7a20 */ /* 0x000fe40000410000 */
[----:B--2---:R-:W-:Y:S02]  /*5080*/  FFMA.FTZ R5, -R7, R7, 1 ;  /* 0x3f80000007057423 */ /* 0x004fe40000010107 */
[----:B------:R-:W-:Y:S05]  /*5090*/  FFMA.FTZ R7, R81, -UR6, R7 ;  /* 0x8000000651077c23 */ /* 0x000fea0008010007 */
[----:B------:R3:W2:Y:S10]  /*50a0*/  MUFU.TANH R69, R9 ;  /* 0x0000000900457308 */ /* 0x0006b40000002400 */
[----:B------:R4:W4:Y:S01]  /*50b0*/  MUFU.TANH R87, R16 ;  /* 0x0000001000577308 */ /* 0x0009220000002400 */
[----:B-1----:R-:W-:Y:S09]  /*50c0*/  FFMA.FTZ R8, R89, -UR6, R77 ;  /* 0x8000000659087c23 */ /* 0x002ff2000801004d */
[----:B------:R-:W1:Y:S01]  /*50d0*/  MUFU.TANH R10, R10 ;  /* 0x0000000a000a7308 */ /* 0x000e620000002400 */
[----:B---3--:R-:W-:Y:S02]  /*50e0*/  FFMA.FTZ R9, -R6, R6, 1 ;  /* 0x3f80000006097423 */ /* 0x008fe40000010106 */
[----:B--2---:R-:W-:Y:S02]  /*50f0*/  FFMA.FTZ R4, -R69, R69, 1 ;  /* 0x3f80000045047423 */ /* 0x004fe40000010145 */
[----:B------:R-:W-:Y:S05]  /*5100*/  FMUL.FTZ R91, R9, c[0x0][0x2ec] ;  /* 0x0000bb00095b7a20 */ /* 0x000fea0000410000 */
[----:B------:R1:W-:Y:S01]  /*5110*/  MUFU.TANH R79, R14 ;  /* 0x0000000e004f7308 */ /* 0x0003e20000002400 */
[----:B------:R-:W-:Y:S02]  /*5120*/  FMUL.FTZ R92, R4, c[0x0][0x2ec] ;  /* 0x0000bb00045c7a20 */ /* 0x000fe40000410000 */
[----:B----4-:R-:W-:Y:S02]  /*5130*/  FFMA.FTZ R16, R86, -UR6, R6 ;  /* 0x8000000656107c23 */ /* 0x010fe40008010006 */
[----:B------:R-:W-:Y:S02]  /*5140*/  FFMA.FTZ R6, -R77, R77, 1 ;  /* 0x3f8000004d067423 */ /* 0x000fe4000001014d */
[----:B------:R-:W-:Y:S03]  /*5150*/  FMUL.FTZ R86, R5, c[0x0][0x2ec] ;  /* 0x0000bb0005567a20 */ /* 0x000fe60000410000 */
[----:B------:R2:W3:Y:S01]  /*5160*/  MUFU.TANH R82, R17 ;  /* 0x0000001100527308 */ /* 0x0004e20000002400 */
[----:B------:R-:W-:Y:S02]  /*5170*/  FFMA.FTZ R5, -R70, R70, 1 ;  /* 0x3f80000046057423 */ /* 0x000fe40000010146 */
[----:B------:R-:W-:Y:S02]  /*5180*/  FFMA.FTZ R70, R75, -UR6, R70 ;  /* 0x800000064b467c23 */ /* 0x000fe40008010046 */
[----:B------:R-:W-:Y:S02]  /*5190*/  FMUL.FTZ R93, R5, c[0x0][0x2ec] ;  /* 0x0000bb00055d7a20 */ /* 0x000fe40000410000 */
[----:B------:R-:W-:Y:S03]  /*51a0*/  FFMA.FTZ R72, -R87, R87, 1 ;  /* 0x3f80000057487423 */ /* 0x000fe60000010157 */
[----:B------:R-:W4:Y:S01]  /*51b0*/  I2F R80, R80 ;  /* 0x0000005000507306 */ /* 0x000f220000201400 */
[----:B-1----:R-:W-:Y:S02]  /*51c0*/  FFMA.FTZ R14, R89, -UR6, R10 ;  /* 0x80000006590e7c23 */ /* 0x002fe4000801000a */
[----:B------:R-:W-:Y:S07]  /*51d0*/  FMUL.FTZ R89, R6, c[0x0][0x2ec] ;  /* 0x0000bb0006597a20 */ /* 0x000fee0000410000 */
[----:B------:R-:W1:Y:S01]  /*51e0*/  I2F R71, R68 ;  /* 0x0000004400477306 */ /* 0x000e620000201400 */
[----:B--2---:R-:W-:Y:S02]  /*51f0*/  FFMA.FTZ R17, -R10, R10, 1 ;  /* 0x3f8000000a117423 */ /* 0x004fe4000001010a */
[----:B------:R-:W-:Y:S02]  /*5200*/  FFMA.FTZ R10, -R11, R11, 1 ;  /* 0x3f8000000b0a7423 */ /* 0x000fe4000001010b */
[----:B---3--:R-:W-:Y:S05]  /*5210*/  FFMA.FTZ R5, -R82, R82, 1 ;  /* 0x3f80000052057423 */ /* 0x008fea0000010152 */
[----:B------:R2:W3:Y:S01]  /*5220*/  MUFU.TANH R68, R12 ;  /* 0x0000000c00447308 */ /* 0x0004e20000002400 */
[----:B------:R-:W-:Y:S02]  /*5230*/  FMUL.FTZ R95, R17, c[0x0][0x2ec] ;  /* 0x0000bb00115f7a20 */ /* 0x000fe40000410000 */
[----:B------:R-:W-:Y:S02]  /*5240*/  FMUL.FTZ R94, R10, c[0x0][0x2ec] ;  /* 0x0000bb000a5e7a20 */ /* 0x000fe40000410000 */
[----:B----4-:R-:W-:Y:S02]  /*5250*/  FFMA.FTZ R11, R80, -UR6, R78 ;  /* 0x80000006500b7c23 */ /* 0x010fe4000801004e */
[----:B------:R-:W-:Y:S02]  /*5260*/  FFMA.FTZ R78, -R78, R78, 1 ;  /* 0x3f8000004e4e7423 */ /* 0x000fe4000001014e */
[----:B------:R-:W-:Y:S01]  /*5270*/  FFMA.FTZ R69, R80, -UR6, R69 ;  /* 0x8000000650457c23 */ /* 0x000fe20008010045 */
[----:B------:R-:W4:Y:S01]  /*5280*/  MUFU.TANH R88, R18 ;  /* 0x0000001200587308 */ /* 0x000f220000002400 */
[----:B------:R-:W-:Y:S02]  /*5290*/  FMUL.FTZ R80, R5, c[0x0][0x2ec] ;  /* 0x0000bb0005507a20 */ /* 0x000fe40000410000 */
[----:B-1----:R-:W-:Y:S02]  /*52a0*/  FFMA.FTZ R17, R71, -UR6, R82 ;  /* 0x8000000647117c23 */ /* 0x002fe40008010052 */
[----:B------:R-:W-:Y:S05]  /*52b0*/  FMUL.FTZ R82, R72, c[0x0][0x2ec] ;  /* 0x0000bb0048527a20 */ /* 0x000fea0000410000 */
[----:B------:R-:W1:Y:S01]  /*52c0*/  MUFU.TANH R81, R19 ;  /* 0x0000001300517308 */ /* 0x000e620000002400 */
[----:B--2---:R-:W-:Y:S02]  /*52d0*/  FFMA.FTZ R12, R75, -UR6, R79 ;  /* 0x800000064b0c7c23 */ /* 0x004fe4000801004f */
[----:B------:R-:W-:Y:S02]  /*52e0*/  FFMA.FTZ R79, -R79, R79, 1 ;  /* 0x3f8000004f4f7423 */ /* 0x000fe4000001014f */
[----:B---3--:R-:W-:Y:S02]  /*52f0*/  FFMA.FTZ R77, -R68, R68, 1 ;  /* 0x3f800000444d7423 */ /* 0x008fe40000010144 */
[----:B------:R-:W-:Y:S03]  /*5300*/  FFMA.FTZ R75, -R83, R83, 1 ;  /* 0x3f800000534b7423 */ /* 0x000fe60000010153 */
[----:B------:R-:W2:Y:S01]  /*5310*/  I2F R74, R74 ;  /* 0x0000004a004a7306 */ /* 0x000ea20000201400 */
[----:B----4-:R-:W-:Y:S02]  /*5320*/  FFMA.FTZ R6, -R88, R88, 1 ;  /* 0x3f80000058067423 */ /* 0x010fe40000010158 */
[----:B------:R-:W-:Y:S02]  /*5330*/  FFMA.FTZ R18, R76, -UR6, R87 ;  /* 0x800000064c127c23 */ /* 0x000fe40008010057 */
[----:B------:R-:W-:Y:S02]  /*5340*/  FMUL.FTZ R87, R79, c[0x0][0x2ec] ;  /* 0x0000bb004f577a20 */ /* 0x000fe40000410000 */
[----:B------:R-:W-:Y:S03]  /*5350*/  FMUL.FTZ R79, R77, c[0x0][0x2ec] ;  /* 0x0000bb004d4f7a20 */ /* 0x000fe60000410000 */
[----:B------:R-:W3:Y:S01]  /*5360*/  I2F R73, R73 ;  /* 0x0000004900497306 */ /* 0x000ee20000201400 */
[----:B-1----:R-:W-:Y:S02]  /*5370*/  FFMA.FTZ R4, -R81, R81, 1 ;  /* 0x3f80000051047423 */ /* 0x002fe40000010151 */
[C---:B--2---:R-:W-:Y:S02]  /*5380*/  FFMA.FTZ R68, R74.reuse, -UR6, R68 ;  /* 0x800000064a447c23 */ /* 0x044fe40008010044 */
[----:B------:R-:W-:Y:S02]  /*5390*/  FFMA.FTZ R10, R74, -UR6, R88 ;  /* 0x800000064a0a7c23 */ /* 0x000fe40008010058 */
[----:B------:R-:W-:Y:S02]  /*53a0*/  FMUL.FTZ R88, R6, c[0x0][0x2ec] ;  /* 0x0000bb0006587a20 */ /* 0x000fe40000410000 */
[C---:B---3--:R-:W-:Y:S02]  /*53b0*/  FFMA.FTZ R19, R73.reuse, -UR6, R83 ;  /* 0x8000000649137c23 */ /* 0x048fe40008010053 */
[----:B------:R-:W-:Y:S02]  /*53c0*/  FFMA.FTZ R9, R73, -UR6, R81 ;  /* 0x8000000649097c23 */ /* 0x000fe40008010051 */
[----:B------:R-:W-:Y:S02]  /*53d0*/  FMUL.FTZ R83, R78, c[0x0][0x2ec] ;  /* 0x0000bb004e537a20 */ /* 0x000fe40000410000 */
[----:B------:R-:W-:Y:S02]  /*53e0*/  FMUL.FTZ R78, R75, c[0x0][0x2ec] ;  /* 0x0000bb004b4e7a20 */ /* 0x000fe40000410000 */
[----:B------:R-:W-:Y:S01]  /*53f0*/  FMUL.FTZ R81, R4, c[0x0][0x2ec] ;  /* 0x0000bb0004517a20 */ /* 0x000fe20000410000 */
        /* <DEDUP_REMOVED lines=10> */
.L_x_997:
[----:B------:R-:W2:Y:S01]  /*54a0*/  LDL R4, [R1+0x84] ;  /* 0x0000840001047983 */ /* 0x000ea20000100800 */
        /* <DEDUP_REMOVED lines=70> */
.L_x_998:
        /* <DEDUP_REMOVED lines=18> */
[----:B------:R-:W-:Y:S01]  /*5a30*/  FSETP.NEU.FTZ.AND P0, PT, R4, -INF , PT ;  /* 0xff8000000400780b */ /* 0x000fe20003f1d000 */
[C---:B---3--:R-:W-:Y:S03]  /*5a40*/  FMUL.FTZ R4, R6.reuse, 1.4426950216293334961 ;  /* 0x3fb8aa3b06047820 */ /* 0x048fe60000410000 */
[----:B------:R-:W-:Y:S02]  /*5a50*/  FSEL R5, R5, RZ, P0 ;  /* 0x000000ff05057208 */ /* 0x000fe40000000000 */
[----:B------:R-:W-:Y:S03]  /*5a60*/  FSETP.NEU.FTZ.AND P0, PT, R6, -INF , PT ;  /* 0xff8000000600780b */ /* 0x000fe60003f1d000 */
[--C-:B------:R-:W-:Y:S01]  /*5a70*/  FFMA.FTZ R8, R8, c[0x0][0x23c], -R5.reuse ;  /* 0x00008f0008087a23 */ /* 0x100fe20000010805 */
[----:B------:R-:W-:Y:S01]  /*5a80*/  FSEL R4, R4, RZ, P0 ;  /* 0x000000ff04047208 */ /* 0x000fe20000000000 */
[--C-:B------:R-:W-:Y:S01]  /*5a90*/  FFMA.FTZ R7, R7, c[0x0][0x23c], -R5.reuse ;  /* 0x00008f0007077a23 */ /* 0x100fe20000010805 */
[----:B------:R-:W-:Y:S01]  /*5aa0*/  PLOP3.LUT P0, PT, PT, PT, UP0, 0x80, 0x0 ;  /* 0x000000000000781c */ /* 0x000fe20003f0f008 */
[----:B------:R-:W-:Y:S01]  /*5ab0*/  MUFU.EX2 R97, R8 ;  /* 0x0000000800617308 */ /* 0x000fe20000000800 */
[--C-:B------:R-:W-:Y:S02]  /*5ac0*/  FFMA.FTZ R70, R70, c[0x0][0x23c], -R5.reuse ;  /* 0x00008f0046467a23 */ /* 0x100fe40000010805 */
[--C-:B------:R-:W-:Y:S02]  /*5ad0*/  FFMA.FTZ R16, R16, c[0x0][0x23c], -R4.reuse ;  /* 0x00008f0010107a23 */ /* 0x100fe40000010804 */
[--C-:B------:R-:W-:Y:S02]  /*5ae0*/  FFMA.FTZ R69, R69, c[0x0][0x23c], -R5.reuse ;  /* 0x00008f0045457a23 */ /* 0x100fe40000010805 */
[--C-:B------:R-:W-:Y:S02]  /*5af0*/  FFMA.FTZ R68, R68, c[0x0][0x23c], -R5.reuse ;  /* 0x00008f0044447a23 */ /* 0x100fe40000010805 */
[--C-:B------:R-:W-:Y:S01]  /*5b00*/  FFMA.FTZ R19, R19, c[0x0][0x23c], -R5.reuse ;  /* 0x00008f0013137a23 */ /* 0x100fe20000010805 */
[----:B------:R-:W1:Y:S01]  /*5b10*/  MUFU.EX2 R96, R7 ;  /* 0x0000000700607308 */ /* 0x000e620000000800 */
[--C-:B------:R-:W-:Y:S02]  /*5b20*/  FFMA.FTZ R18, R18, c[0x0][0x23c], -R5.reuse ;  /* 0x00008f0012127a23 */ /* 0x100fe40000010805 */
[----:B------:R-:W-:Y:S02]  /*5b30*/  FFMA.FTZ R5, R17, c[0x0][0x23c], -R5 ;  /* 0x00008f0011057a23 */ /* 0x000fe40000010805 */
[--C-:B------:R-:W-:Y:S02]  /*5b40*/  FFMA.FTZ R15, R15, c[0x0][0x23c], -R4.reuse ;  /* 0x00008f000f0f7a23 */ /* 0x100fe40000010804 */
[--C-:B------:R-:W-:Y:S02]  /*5b50*/  FFMA.FTZ R14, R14, c[0x0][0x23c], -R4.reuse ;  /* 0x00008f000e0e7a23 */ /* 0x100fe40000010804 */
[--C-:B------:R-:W-:Y:S01]  /*5b60*/  FFMA.FTZ R13, R13, c[0x0][0x23c], -R4.reuse ;  /* 0x00008f000d0d7a23 */ /* 0x100fe20000010804 */
[----:B------:R-:W-:Y:S01]  /*5b70*/  MUFU.EX2 R75, R16 ;  /* 0x00000010004b7308 */ /* 0x000fe20000000800 */
[--C-:B------:R-:W-:Y:S02]  /*5b80*/  FFMA.FTZ R12, R12, c[0x0][0x23c], -R4.reuse ;  /* 0x00008f000c0c7a23 */ /* 0x100fe40000010804 */
[--C-:B------:R-:W-:Y:S02]  /*5b90*/  FFMA.FTZ R11, R11, c[0x0][0x23c], -R4.reuse ;  /* 0x00008f000b0b7a23 */ /* 0x100fe40000010804 */
[--C-:B------:R-:W-:Y:S02]  /*5ba0*/  FFMA.FTZ R10, R10, c[0x0][0x23c], -R4.reuse ;  /* 0x00008f000a0a7a23 */ /* 0x100fe40000010804 */
[----:B------:R-:W-:Y:S03]  /*5bb0*/  FFMA.FTZ R4, R9, c[0x0][0x23c], -R4 ;  /* 0x00008f0009047a23 */ /* 0x000fe60000010804 */
[----:B------:R-:W2:Y:S01]  /*5bc0*/  MUFU.EX2 R73, R15 ;  /* 0x0000000f00497308 */ /* 0x000ea20000000800 */
[----:B-1----:R-:W-:Y:S05]  /*5bd0*/  F2FP.PACK_AB R6, R96, R97 ;  /* 0x000000616006723e */ /* 0x002fea00000000ff */
[----:B----4-:R1:W-:Y:S04]  /*5be0*/  STS [R101+0x14000], R6 ;  /* 0x0140000665007388 */ /* 0x0103e80000000800 */
[----:B------:R2:W-:Y:S10]  /*5bf0*/  MUFU.EX2 R247, R5 ;  /* 0x0000000500f77308 */ /* 0x0005f40000000800 */
[----:B------:R-:W-:Y:S10]  /*5c00*/  MUFU.EX2 R77, R70 ;  /* 0x00000046004d7308 */ /* 0x000ff40000000800 */
[----:B------:R-:W3:Y:S01]  /*5c10*/  MUFU.EX2 R76, R69 ;  /* 0x00000045004c7308 */ /* 0x000ee20000000800 */
[----:B--2---:R-:W-:Y:S05]  /*5c20*/  F2FP.PACK_AB R5, R73, R75 ;  /* 0x0000004b4905723e */ /* 0x004fea00000000ff */
[----:B------:R2:W-:Y:S04]  /*5c30*/  STS [R101+0x14400], R5 ;  /* 0x0144000565007388 */ /* 0x0005e80000000800 */
[----:B------:R3:W-:Y:S10]  /*5c40*/  MUFU.EX2 R98, R4 ;  /* 0x0000000400627308 */ /* 0x0007f40000000800 */
        /* <DEDUP_REMOVED lines=91> */
[----:B------:R-:W-:Y:S02]  /*6200*/  FMUL.FTZ R7, R73, R7 ;  /* 0x0000000749077220 */ /* 0x000fe40000410000 */
[C---:B------:R-:W-:Y:S02]  /*6210*/  FADD.FTZ R8, -R85.reuse, R8 ;  /* 0x0000000855087221 */ /* 0x040fe40000010100 */
[----:B------:R-:W-:Y:S02]  /*6220*/  FADD.FTZ R9, -R85, R9 ;  /* 0x0000000955097221 */ /* 0x000fe40000010100 */
[C---:B------:R-:W-:Y:S02]  /*6230*/  FADD.FTZ R10, -R84.reuse, R10 ;  /* 0x0000000a540a7221 */ /* 0x040fe40000010100 */
[----:B------:R-:W-:Y:S02]  /*6240*/  FADD.FTZ R11, -R84, R11 ;  /* 0x0000000b540b7221 */ /* 0x000fe40000010100 */
[----:B------:R-:W-:Y:S02]  /*6250*/  FMUL.FTZ R4, R89, R4 ;  /* 0x0000000459047220 */ /* 0x000fe40000410000 */
[----:B------:R-:W-:Y:S02]  /*6260*/  FMUL.FTZ R5, R86, R5 ;  /* 0x0000000556057220 */ /* 0x000fe40000410000 */
[----:B------:R-:W-:Y:S02]  /*6270*/  FMUL.FTZ R71, R77, R8 ;  /* 0x000000084d477220 */ /* 0x000fe40000410000 */
[----:B------:R-:W-:Y:S01]  /*6280*/  FMUL.FTZ R8, R76, R9 ;  /* 0x000000094c087220 */ /* 0x000fe20000410000 */
[----:B------:R-:W-:Y:S01]  /*6290*/  F2FP.PACK_AB R5, R5, R4 ;  /* 0x000000040505723e */ /* 0x000fe200000000ff */
[----:B------:R-:W-:Y:S02]  /*62a0*/  FMUL.FTZ R70, R74, R10 ;  /* 0x0000000a4a467220 */ /* 0x000fe40000410000 */
[----:B------:R-:W-:Y:S02]  /*62b0*/  FMUL.FTZ R9, R72, R11 ;  /* 0x0000000b48097220 */ /* 0x000fe40000410000 */
[----:B------:R-:W-:Y:S01]  /*62c0*/  FMUL.FTZ R11, R91, R6 ;  /* 0x000000065b0b7220 */ /* 0x000fe20000410000 */
[----:B------:R-:W-:Y:S01]  /*62d0*/  STS [R101+0x12000], R5 ;  /* 0x0120000565007388 */ /* 0x000fe20000000800 */
[----:B------:R-:W-:Y:S02]  /*62e0*/  FMUL.FTZ R10, R90, R7 ;  /* 0x000000075a0a7220 */ /* 0x000fe40000410000 */
        /* <DEDUP_REMOVED lines=9> */
[----:B------:R-:W-:Y:S02]  /*6380*/  FMUL.FTZ R69, R248, R12 ;  /* 0x0000000cf8457220 */ /* 0x000fe40000410000 */
[----:B------:R-:W-:Y:S02]  /*6390*/  FMUL.FTZ R7, R95, R70 ;  /* 0x000000465f077220 */ /* 0x000fe40000410000 */
[----:B------:R-:W-:Y:S01]  /*63a0*/  FMUL.FTZ R9, R94, R9 ;  /* 0x000000095e097220 */ /* 0x000fe20000410000 */
[----:B------:R-:W-:Y:S01]  /*63b0*/  STS [R100+0x12000], R8 ;  /* 0x0120000864007388 */ /* 0x000fe20000000800 */
[----:B------:R-:W-:Y:S02]  /*63c0*/  FMUL.FTZ R12, R246, R13 ;  /* 0x0000000df60c7220 */ /* 0x000fe40000410000 */
[----:B------:R-:W-:Y:S01]  /*63d0*/  FADD.FTZ R16, -R85, R16 ;  /* 0x0000001055107221 */ /* 0x000fe20000010100 */
[----:B------:R-:W-:Y:S01]  /*63e0*/  F2FP.PACK_AB R9, R9, R7 ;  /* 0x000000070909723e */ /* 0x000fe200000000ff */
[----:B------:R-:W-:Y:S02]  /*63f0*/  FADD.FTZ R17, -R85, R17 ;  /* 0x0000001155117221 */ /* 0x000fe40000010100 */
[----:B------:R-:W-:Y:S02]  /*6400*/  FMUL.FTZ R68, R244, R14 ;  /* 0x0000000ef4447220 */ /* 0x000fe40000410000 */
[----:B------:R-:W-:Y:S01]  /*6410*/  FMUL.FTZ R13, R79, R69 ;  /* 0x000000454f0d7220 */ /* 0x000fe20000410000 */
[----:B------:R3:W-:Y:S01]  /*6420*/  STS [R100+0x12400], R9 ;  /* 0x0124000964007388 */ /* 0x0007e20000000800 */
[----:B------:R-:W-:Y:S02]  /*6430*/  FMUL.FTZ R12, R78, R12 ;  /* 0x0000000c4e0c7220 */ /* 0x000fe40000410000 */
[----:B------:R-:W-:Y:S02]  /*6440*/  FMUL.FTZ R14, R99, R15 ;  /* 0x0000000f630e7220 */ /* 0x000fe40000410000 */
[----:B------:R-:W-:Y:S01]  /*6450*/  FADD.FTZ R18, -R84, R18 ;  /* 0x0000001254127221 */ /* 0x000fe20000010100 */
[----:B------:R-:W-:Y:S01]  /*6460*/  F2FP.PACK_AB R7, R12, R13 ;  /* 0x0000000d0c07723e */ /* 0x000fe200000000ff */
[----:B------:R-:W-:Y:S01]  /*6470*/  FADD.FTZ R19, -R84, R19 ;  /* 0x0000001354137221 */ /* 0x000fe20000010100 */
[----:B--2---:R1:W5:Y:S01]  /*6480*/  LDL.LU R101, [R1+0x94] ;  /* 0x0000940001657983 */ /* 0x0043620000300800 */
[----:B------:R-:W-:Y:S02]  /*6490*/  FMUL.FTZ R16, R249, R16 ;  /* 0x00000010f9107220 */ /* 0x000fe40000410000 */
[----:B------:R-:W-:Y:S01]  /*64a0*/  FMUL.FTZ R17, R247, R17 ;  /* 0x00000011f7117220 */ /* 0x000fe20000410000 */
[----:B------:R-:W-:Y:S01]  /*64b0*/  STS [R251+0x12000], R7 ;  /* 0x01200007fb007388 */ /* 0x000fe20000000800 */
        /* <DEDUP_REMOVED lines=9> */
[----:B------:R-:W-:Y:S01]  /*6550*/  FMUL.FTZ R10, R81, R10 ;  /* 0x0000000a510a7220 */ /* 0x000fe20000410000 */
[----:B------:R-:W-:Y:S02]  /*6560*/  F2FP.PACK_AB R5, R5, R4 ;  /* 0x000000040505723e */ /* 0x000fe400000000ff */
[----:B---3--:R1:W5:Y:S02]  /*6570*/  LDL.LU R100, [R1+0x90] ;  /* 0x0000900001647983 */ /* 0x0083640000300800 */
[----:B------:R-:W-:Y:S02]  /*6580*/  F2FP.PACK_AB R4, R10, R11 ;  /* 0x0000000b0a04723e */ /* 0x000fe400000000ff */
[----:B------:R-:W-:Y:S04]  /*6590*/  STS [R250+0x12000], R5 ;  /* 0x01200005fa007388 */ /* 0x000fe80000000800 */
[----:B------:R-:W-:Y:S04]  /*65a0*/  STS [R250+0x12400], R4 ;  /* 0x01240004fa007388 */ /* 0x000fe80000000800 */
[----:B------:R-:W-:Y:S08]  /*65b0*/  BAR.SYNC.DEFER_BLOCKING 0x0 ;  /* 0x0000000000007b1d */ /* 0x000ff00000010000 */
[----:B------:R-:W-:Y:S08]  /*65c0*/  LDSM.16.MT88.4 R4, [R3+0x14000] ;  /* 0x014000000304783b */ /* 0x000ff00000004200 */
[----:B------:R-:W2:Y:S08]  /*65d0*/  LDSM.16.MT88.4 R8, [R0+0x6000] ;  /* 0x006000000008783b */ /* 0x000eb00000004200 */
[----:B------:R-:W3:Y:S08]  /*65e0*/  LDSM.16.MT88.4 R12, [R2+0x14000] ;  /* 0x01400000020c783b */ /* 0x000ef00000004200 */
[----:B------:R-:W3:Y:S08]  /*65f0*/  LDSM.16.MT88.4 R16, [R0+0x8000] ;  /* 0x008000000010783b */ /* 0x000ef00000004200 */
[----:B------:R-:W4:Y:S06]  /*6600*/  LDL.LU.64 R96, [R1+0x30] ;  /* 0x0000300001607983 */ /* 0x000f2c0000300a00 */
        /* <DEDUP_REMOVED lines=10> */
[-C--:B------:R-:W-:Y:S07]  /*66b0*/  HMMA.16816.F32 R36, R4, R16.reuse, R36 ;  /* 0x000000100424723c */ /* 0x080fee0000001824 */
[----:B------:R-:W-:Y:S01]  /*66c0*/  LDSM.16.MT88.4 R88, [R2+0x15800] ;  /* 0x015800000258783b */ /* 0x000fe20000004200 */
[C---:B------:R-:W-:Y:S07]  /*66d0*/  HMMA.16816.F32 R40, R12.reuse, R16, R40 ;  /* 0x000000100c28723c */ /* 0x040fee0000001828 */
[----:B------:R-:W-:Y:S01]  /*66e0*/  LDSM.16.MT88.4 R92, [R0+0x9800] ;  /* 0x00980000005c783b */ /* 0x000fe20000004200 */
[-C--:B------:R-:W-:Y:S08]  /*66f0*/  HMMA.16816.F32 R44, R12, R18.reuse, R44 ;  /* 0x000000120c2c723c */ /* 0x080ff0000000182c */
        /* <DEDUP_REMOVED lines=114> */
.L_x_999:
        /* <DEDUP_REMOVED lines=418> */
.L_x_1000:
        /* <DEDUP_REMOVED lines=172> */
.L_x_1002:
        /* <DEDUP_REMOVED lines=18> */
.L_x_1003:
        /* <DEDUP_REMOVED lines=54> */
.L_x_1005:
[----:B------:R-:W-:Y:S05]  /*9780*/  BSYNC B0 ;  /* 0x0000000000007941 */ /* 0x000fea0003800000 */
.L_x_1004:
        /* <DEDUP_REMOVED lines=19> */
.L_x_1007:
[----:B------:R-:W-:Y:S05]  /*98c0*/  BSYNC B0 ;  /* 0x0000000000007941 */ /* 0x000fea0003800000 */
.L_x_1006:
        /* <DEDUP_REMOVED lines=30> */
.L_x_1009:
[----:B------:R-:W-:Y:S05]  /*9ab0*/  BSYNC B0 ;  /* 0x0000000000007941 */ /* 0x000fea0003800000 */
.L_x_1008:
        /* <DEDUP_REMOVED lines=16> */
.L_x_980:
[----:B------:R-:W-:Y:S05]  /*9bc0*/  BSYNC B1 ;  /* 0x0000000000017941 */ /* 0x000fea0003800000 */
.L_x_966:
        /* <DEDUP_REMOVED lines=11> */
.L_x_1010:
[----:B------:R-:W-:Y:S05]  /*9c80*/  EXIT ;  /* 0x000000000000794d */ /* 0x000fea0003800000 */
.L_x_1012:
        /* <DEDUP_REMOVED lines=15> */
.L_x_1602:


//--------------------- .text._ZN5flash25flash_bwd_dot_do_o_kernelILb0E23Flash_bwd_kernel_traitsILi192ELi64ELi64ELi8ELi4ELi2ELi2ELb1ELb1EN7cutlass6half_tE19Flash_kernel_traitsILi192ELi64ELi64ELi8ES3_EEEEvNS_16Flash_bwd_paramsE --------------------------
	.section	.text._ZN5flash25flash_bwd_dot_do_o_kernelILb0E23Flash_bwd_kernel_traitsILi192ELi64ELi64ELi8ELi4ELi2ELi2ELb1ELb1EN7cutlass6half_tE19Flash_kernel_traitsILi192ELi64ELi64ELi8ES3_EEEEvNS_16Flash_bwd_paramsE,"ax",@progbits
	.sectioninfo	@"SHI_REGISTERS=62"
	.align	128
        .global         _ZN5flash25flash_bwd_dot_do_o_kernelILb0E23Flash_bwd_kernel_traitsILi192ELi64ELi64ELi8ELi4ELi2ELi2ELb1ELb1EN7cutlass6half_tE19Flash_kernel_traitsILi192ELi64ELi64ELi8ES3_EEEEvNS_16Flash_bwd_paramsE
        .type           _ZN5flash25flash_bwd_dot_do_o_kernelILb0E23Flash_bwd_kernel_traitsILi192ELi64ELi64ELi8ELi4ELi2ELi2ELb1ELb1EN7cutlass6half_tE19Flash_kernel_traitsILi192ELi64ELi64ELi8ES3_EEEEvNS_16Flash_bwd_paramsE,@function
        .size           _ZN5flash25flash_bwd_dot_do_o_kernelILb0E23Flash_bwd_kernel_traitsILi192ELi64ELi64ELi8ELi4ELi2ELi2ELb1ELb1EN7cutlass6half_tE19Flash_kernel_traitsILi192ELi64ELi64ELi8ES3_EEEEvNS_16Flash_bwd_paramsE,(.L_x_1603 - _ZN5flash25flash_bwd_dot_do_o_kernelILb0E23Flash_bwd_kernel_traitsILi192ELi64ELi64ELi8ELi4ELi2ELi2ELb1ELb1EN7cutlass6half_tE19Flash_kernel_traitsILi192ELi64ELi64ELi8ES3_EEEEvNS_16Flash_bwd_paramsE)
        .other          _ZN5flash25flash_bwd_dot_do_o_kernelILb0E23Flash_bwd_kernel_traitsILi192ELi64ELi64ELi8ELi4ELi2ELi2ELb1ELb1EN7cutlass6half_tE19Flash_kernel_traitsILi192ELi64ELi64ELi8ES3_EEEEvNS_16Flash_bwd_paramsE,@"STO_CUDA_ENTRY STV_DEFAULT"
_ZN5flash25flash_bwd_dot_do_o_kernelILb0E23Flash_bwd_kernel_traitsILi192ELi64ELi64ELi8ELi4ELi2ELi2ELb1ELb1EN7cutlass6half_tE19Flash_kernel_traitsILi192ELi64ELi64ELi8ES3_EEEEvNS_16Flash_bwd_paramsE:
.text._ZN5flash25flash_bwd_dot_do_o_kernelILb0E23Flash_bwd_kernel_traitsILi192ELi64ELi64ELi8ELi4ELi2ELi2ELb1ELb1EN7cutlass6half_tE19Flash_kernel_traitsILi192ELi64ELi64ELi8ES3_EEEEvNS_16Flash_bwd_paramsE:
        /* <DEDUP_REMOVED lines=17> */
[----:B------:R-:W0:Y:S01]  /*0110*/  S2R R13, SR_CTAID.Z ;  /* 0x00000000000d7919 */ /* 0x000e220000002700 */
[----:B------:R-:W-:Y:S02]  /*0120*/  ULDC.U8 UR6, c[0x0][0x328] ;  /* 0x0000ca0000067ab9 */ /* 0x000fe40000000000 */
[----:B------:R-:W-:Y:S01]  /*0130*/  ISETP.NE.AND P0, PT, RZ, UR6, PT ;  /* 0x00000006ff007c0c */ /* 0x000fe2000bf05270 */
[----:B------:R-:W1:Y:S08]  /*0140*/  S2R R6, SR_TID.X ;  /* 0x0000000000067919 */ /* 0x000e700000002100 */
[----:B------:R-:W-:Y:S01]  /*0150*/  @P1 IMAD.WIDE.U32 R2, R9, c[0x0][0x370], RZ ;  /* 0x0000dc0009021a25 */ /* 0x000fe200078e00ff */
[----:B------:R-:W-:-:S02]  /*0160*/  @!P1 SHF.R.S32.HI R4, RZ, 0x1f, R8 ;  /* 0x0000001fff049819 */ /* 0x000fc40000011408 */
[----:B------:R-:W-:Y:S01]  /*0170*/  @!P1 SHF.R.S32.HI R21, RZ, 0x1f, R8 ;  /* 0x0000001fff159819 */ /* 0x000fe20000011408 */
[C---:B------:R-:W-:Y:S01]  /*0180*/  @P1 IMAD R17, R9.reuse, c[0x0][0x374], R3 ;  /* 0x0000dd0009111a24 */ /* 0x040fe200078e0203 */
[----:B------:R-:W-:Y:S01]  /*0190*/  @P1 MOV R33, R2 ;  /* 0x0000000200211202 */ /* 0x000fe20000000f00 */
[----:B------:R-:W-:-:S04]  /*01a0*/  @P1 IMAD.WIDE.U32 R2, R9, c[0x0][0x1e8], RZ ;  /* 0x00007a0009021a25 */ /* 0x000fc800078e00ff */
[----:B------:R-:W-:Y:S02]  /*01b0*/  @!P1 IMAD R5, R4, c[0x0][0x368], RZ ;  /* 0x0000da0004059a24 */ /* 0x000fe400078e02ff */
[----:B------:R-:W-:Y:S02]  /*01c0*/  @!P1 IMAD R21, R21, c[0x0][0x1e0], RZ ;  /* 0x0000780015159a24 */ /* 0x000fe400078e02ff */
[----:B------:R-:W-:Y:S02]  /*01d0*/  @P1 IMAD R15, R9, c[0x0][0x1ec], R3 ;  /* 0x00007b00090f1a24 */ /* 0x000fe400078e0203 */
[----:B------:R-:W-:Y:S02]  /*01e0*/  @P1 IMAD.MOV.U32 R11, RZ, RZ, R2 ;  /* 0x000000ffff0b1224 */ /* 0x000fe400078e0002 */
[C---:B------:R-:W-:Y:S02]  /*01f0*/  @!P1 IMAD R19, R8.reuse, c[0x0][0x36c], R5 ;  /* 0x0000db0008139a24 */ /* 0x040fe400078e0205 */
[----:B------:R-:W-:-:S04]  /*0200*/  @!P1 IMAD.WIDE.U32 R2, R8, c[0x0][0x368], RZ ;  /* 0x0000da0008029a25 */ /* 0x000fc800078e00ff */
[----:B------:R-:W-:Y:S01]  /*0210*/  @!P1 IMAD.WIDE.U32 R4, R8, c[0x0][0x1e0], RZ ;  /* 0x0000780008049a25 */ /* 0x000fe200078e00ff */
[----:B------:R-:W-:Y:S02]  /*0220*/  @!P1 MOV R33, R2 ;  /* 0x0000000200219202 */ /* 0x000fe40000000f00 */
[----:B------:R-:W-:Y:S01]  /*0230*/  @!P1 IADD3 R17, R3, R19, RZ ;  /* 0x0000001303119210 */ /* 0x000fe20007ffe0ff */
[----:B------:R-:W-:Y:S01]  /*0240*/  @!P1 IMAD R21, R8, c[0x0][0x1e4], R21 ;  /* 0x0000790008159a24 */ /* 0x000fe200078e0215 */
[----:B------:R-:W-:-:S04]  /*0250*/  @!P1 MOV R11, R4 ;  /* 0x00000004000b9202 */ /* 0x000fc80000000f00 */
[----:B------:R-:W-:Y:S01]  /*0260*/  @!P1 IADD3 R15, R5, R21, RZ ;  /* 0x00000015050f9210 */ /* 0x000fe20007ffe0ff */
[----:B------:R-:W-:Y:S05]  /*0270*/  @!P0 BRA `(.L_x_1013) ;  /* 0x0000007000008947 */ /* 0x000fea0003800000 */
[----:B01----:R-:W-:Y:S01]  /*0280*/  HFMA2.MMA R2, -RZ, RZ, 0, 7.62939453125e-06 ;  /* 0x00000080ff027435 */ /* 0x003fe200000001ff */
[----:B------:R-:W-:Y:S01]  /*0290*/  MOV R5, c[0x0][0x210] ;  /* 0x0000840000057a02 */ /* 0x000fe20000000f00 */
[----:B------:R-:W-:-:S04]  /*02a0*/  @!P1 IMAD R9, R8, c[0x0][0x224], RZ ;  /* 0x0000890008099a24 */ /* 0x000fc800078e02ff */
[----:B------:R-:W-:-:S04]  /*02b0*/  IMAD R3, R8, 0x80, R9 ;  /* 0x0000008008037824 */ /* 0x000fc800078e0209 */
[----:B------:R-:W-:-:S04]  /*02c0*/  IMAD R2, R2, R5, c[0x0][0x234] ;  /* 0x00008d0002027624 */ /* 0x000fc800078e0205 */
[----:B------:R-:W-:Y:S01]  /*02d0*/  IMAD R2, R2, R13, R3 ;  /* 0x0000000d02027224 */ /* 0x000fe200078e0203 */
[----:B------:R-:W-:Y:S05]  /*02e0*/  BRA `(.L_x_1014) ;  /* 0x0000002000007947 */ /* 0x000fea0003800000 */
.L_x_1013:
[----:B01----:R-:W-:-:S04]  /*02f0*/  IMAD R2, R8, c[0x0][0x1c0], R13 ;  /* 0x0000700008027a24 */ /* 0x003fc800078e020d */
[----:B------:R-:W-:-:S03]  /*0300*/  IMAD R2, R2, c[0x0][0x224], RZ ;  /* 0x0000890002027a24 */ /* 0x000fc600078e02ff */
.L_x_1014:
[----:B------:R-:W-:Y:S01]  /*0310*/  SHF.R.S32.HI R3, RZ, 0x1f, R6 ;  /* 0x0000001fff037819 */ /* 0x000fe20000011406 */
[----:B------:R-:W-:Y:S01]  /*0320*/  BSSY B0, `(.L_x_1015) ;  /* 0x0000038000007945 */ /* 0x000fe20003800000 */
[----:B------:R-:W-:Y:S01]  /*0330*/  IADD3 R5, R7, R2, RZ ;  /* 0x0000000207057210 */ /* 0x000fe20007ffe0ff */
[----:B------:R-:W-:Y:S01]  /*0340*/  CS2R R30, SRZ ;  /* 0x00000000001e7805 */ /* 0x000fe2000001ff00 */
[-C--:B------:R-:W-:Y:S01]  /*0350*/  LEA.HI R4, R3, R6.reuse, RZ, 0x3 ;  /* 0x0000000603047211 */ /* 0x080fe200078f18ff */
[----:B------:R-:W-:Y:S01]  /*0360*/  CS2R R26, SRZ ;  /* 0x00000000001a7805 */ /* 0x000fe2000001ff00 */
[----:B------:R-:W-:Y:S01]  /*0370*/  SHF.R.S32.HI R12, RZ, 0x1f, R13 ;  /* 0x0000001fff0c7819 */ /* 0x000fe2000001140d */
[----:B------:R-:W-:Y:S01]  /*0380*/  CS2R R24, SRZ ;  /* 0x0000000000187805 */ /* 0x000fe2000001ff00 */
[----:B------:R-:W-:Y:S01]  /*0390*/  LOP3.LUT R3, R4, 0x1ffffff8, RZ, 0xc0, !PT ;  /* 0x1ffffff804037812 */ /* 0x000fe200078ec0ff */
[----:B------:R-:W-:Y:S01]  /*03a0*/  CS2R R22, SRZ ;  /* 0x0000000000167805 */ /* 0x000fe2000001ff00 */
[----:B------:R-:W-:Y:S01]  /*03b0*/  SHF.R.S32.HI R4, RZ, 0x3, R4 ;  /* 0x00000003ff047819 */ /* 0x000fe20000011404 */
[----:B------:R-:W-:Y:S01]  /*03c0*/  CS2R R20, SRZ ;  /* 0x0000000000147805 */ /* 0x000fe2000001ff00 */
[----:B------:R-:W-:-:S02]  /*03d0*/  IADD3 R3, -R3, R6, RZ ;  /* 0x0000000603037210 */ /* 0x000fc40007ffe1ff */
[----:B------:R-:W-:Y:S02]  /*03e0*/  MOV R18, RZ ;  /* 0x000000ff00127202 */ /* 0x000fe40000000f00 */
[----:B------:R-:W-:Y:S02]  /*03f0*/  SHF.L.U32 R40, R3, 0x3, RZ ;  /* 0x0000000303287819 */ /* 0x000fe400000006ff */
[----:B------:R-:W-:Y:S02]  /*0400*/  SHF.R.S32.HI R3, RZ, 0x1f, R7 ;  /* 0x0000001fff037819 */ /* 0x000fe40000011407 */
[----:B------:R-:W-:-:S03]  /*0410*/  SHF.R.S32.HI R41, RZ, 0x1f, R40 ;  /* 0x0000001fff297819 */ /* 0x000fc60000011428 */
[C---:B------:R-:W-:Y:S02]  /*0420*/  IMAD R10, R3.reuse, c[0x0][0x370], RZ ;  /* 0x0000dc00030a7a24 */ /* 0x040fe400078e02ff */
[----:B------:R-:W-:Y:S02]  /*0430*/  IMAD R16, R3, c[0x0][0x1e8], RZ ;  /* 0x00007a0003107a24 */ /* 0x000fe400078e02ff */
[----:B------:R-:W-:-:S04]  /*0440*/  IMAD.WIDE.U32 R2, R7, c[0x0][0x370], R40 ;  /* 0x0000dc0007027a25 */ /* 0x000fc800078e0028 */
[----:B------:R-:W-:Y:S01]  /*0450*/  IMAD R14, R7, c[0x0][0x374], R10 ;  /* 0x0000dd00070e7a24 */ /* 0x000fe200078e020a */
[----:B------:R-:W-:Y:S01]  /*0460*/  IADD3 R32, P0, R33, R2, RZ ;  /* 0x0000000221207210 */ /* 0x000fe20007f1e0ff */
[----:B------:R-:W-:-:S03]  /*0470*/  IMAD.WIDE.U32 R8, R7, c[0x0][0x1e8], R40 ;  /* 0x00007a0007087a25 */ /* 0x000fc600078e0028 */
[----:B------:R-:W-:Y:S01]  /*0480*/  IADD3.X R33, R17, R3, R14, P0, !PT ;  /* 0x0000000311217210 */ /* 0x000fe200007fe40e */
[C---:B------:R-:W-:Y:S01]  /*0490*/  IMAD R16, R7.reuse, c[0x0][0x1ec], R16 ;  /* 0x00007b0007107a24 */ /* 0x040fe200078e0210 */
[----:B------:R-:W-:Y:S01]  /*04a0*/  IADD3 R7, -R7, R0, RZ ;  /* 0x0000000007077210 */ /* 0x000fe20007ffe1ff */
[C---:B------:R-:W-:Y:S01]  /*04b0*/  IMAD R2, R12.reuse, c[0x0][0x378], RZ ;  /* 0x0000de000c027a24 */ /* 0x040fe200078e02ff */
[----:B------:R-:W-:Y:S01]  /*04c0*/  IADD3 R10, P1, R11, R8, RZ ;  /* 0x000000080b0a7210 */ /* 0x000fe20007f3e0ff */
[----:B------:R-:W-:Y:S01]  /*04d0*/  IMAD R12, R12, c[0x0][0x1f0], RZ ;  /* 0x00007c000c0c7a24 */ /* 0x000fe200078e02ff */
[C---:B------:R-:W-:Y:S01]  /*04e0*/  ISETP.GE.AND P0, PT, R4.reuse, R7, PT ;  /* 0x000000070400720c */ /* 0x040fe20003f06270 */
[----:B------:R-:W-:Y:S01]  /*04f0*/  IMAD R35, R13, c[0x0][0x37c], R2 ;  /* 0x0000df000d237a24 */ /* 0x000fe200078e0202 */
[----:B------:R-:W-:Y:S01]  /*0500*/  IADD3.X R11, R15, R9, R16, P1, !PT ;  /* 0x000000090f0b7210 */ /* 0x000fe20000ffe410 */
[C---:B------:R-:W-:Y:S01]  /*0510*/  IMAD.WIDE.U32 R32, R13.reuse, c[0x0][0x378], R32 ;  /* 0x0000de000d207a25 */ /* 0x040fe200078e0020 */
[----:B------:R-:W-:Y:S01]  /*0520*/  IADD3 R0, R4, 0x20, RZ ;  /* 0x0000002004007810 */ /* 0x000fe20007ffe0ff */
[----:B------:R-:W-:Y:S01]  /*0530*/  CS2R R14, SRZ ;  /* 0x00000000000e7805 */ /* 0x000fe2000001ff00 */
[----:B------:R-:W-:Y:S01]  /*0540*/  SHF.R.S32.HI R3, RZ, 0x1f, R4 ;  /* 0x0000001fff037819 */ /* 0x000fe20000011404 */
[C---:B------:R-:W-:Y:S01]  /*0550*/  IMAD R45, R13.reuse, c[0x0][0x1f4], R12 ;  /* 0x00007d000d2d7a24 */ /* 0x040fe200078e020c */
[----:B------:R-:W-:Y:S01]  /*0560*/  ISETP.GE.AND P1, PT, R0, R7, PT ;  /* 0x000000070000720c */ /* 0x000fe20003f26270 */
[----:B------:R-:W-:Y:S01]  /*0570*/  IMAD.WIDE.U32 R10, R13, c[0x0][0x1f0], R10 ;  /* 0x00007c000d0a7a25 */ /* 0x000fe200078e000a */
[----:B------:R-:W-:Y:S01]  /*0580*/  IADD3 R2, R40, 0x40, RZ ;  /* 0x0000004028027810 */ /* 0x000fe20007ffe0ff */
[----:B------:R-:W-:Y:S01]  /*0590*/  CS2R R12, SRZ ;  /* 0x00000000000c7805 */ /* 0x000fe2000001ff00 */
[----:B------:R-:W-:Y:S01]  /*05a0*/  IADD3 R35, R33, R35, RZ ;  /* 0x0000002321237210 */ /* 0x000fe20007ffe0ff */
[----:B------:R-:W-:Y:S05]  /*05b0*/  @P0 BRA `(.L_x_1016) ;  /* 0x000000e000000947 */ /* 0x000fea0003800000 */
[----:B------:R-:W-:Y:S01]  /*05c0*/  IMAD R7, R3, c[0x0][0x370], RZ ;  /* 0x0000dc0003077a24 */ /* 0x000fe200078e02ff */
[C---:B------:R-:W-:Y:S01]  /*05d0*/  IADD3 R0, R40.reuse, 0x80, RZ ;  /* 0x0000008028007810 */ /* 0x040fe20007ffe0ff */
[----:B------:R-:W-:Y:S01]  /*05e0*/  IMAD.MOV.U32 R34, RZ, RZ, R32 ;  /* 0x000000ffff227224 */ /* 0x000fe200078e0020 */
[----:B------:R-:W-:Y:S01]  /*05f0*/  ISETP.GE.AND P2, PT, R40, c[0x0][0x220], PT ;  /* 0x0000880028007a0c */ /* 0x000fe20003f46270 */
[----:B------:R-:W-:Y:S01]  /*0600*/  IMAD R7, R4, c[0x0][0x374], R7 ;  /* 0x0000dd0004077a24 */ /* 0x000fe200078e0207 */
[----:B------:R-:W-:Y:S01]  /*0610*/  ISETP.GE.AND P4, PT, R0, c[0x0][0x220], PT ;  /* 0x0000880000007a0c */ /* 0x000fe20003f86270 */
[----:B------:R-:W-:Y:S01]  /*0620*/  IMAD.WIDE.U32 R8, R4, c[0x0][0x370], R34 ;  /* 0x0000dc0004087a25 */ /* 0x000fe200078e0022 */
[----:B------:R-:W-:-:S04]  /*0630*/  ISETP.GE.AND P3, PT, R2, c[0x0][0x220], PT ;  /* 0x0000880002007a0c */ /* 0x000fc80003f66270 */
[----:B------:R-:W-:Y:S02]  /*0640*/  IADD3 R7, R9, R7, RZ ;  /* 0x0000000709077210 */ /* 0x000fe40007ffe0ff */
[----:B------:R-:W-:-:S04]  /*0650*/  LEA R16, P5, R8, c[0x0][0x330], 0x1 ;  /* 0x0000cc0008107a11 */ /* 0x000fc800078a08ff */
[----:B------:R-:W-:-:S05]  /*0660*/  LEA.HI.X R17, R8, c[0x0][0x334], R7, 0x1, P5 ;  /* 0x0000cd0008117a11 */ /* 0x000fca00028f0c07 */
[----:B------:R0:W5:Y:S04]  /*0670*/  @!P2 LDG.E.128 R20, [R16.64] ;  /* 0x000000041014a981 */ /* 0x000168000c1e1d00 */
[----:B------:R0:W5:Y:S04]  /*0680*/  @!P3 LDG.E.128 R24, [R16.64+0x80] ;  /* 0x000080041018b981 */ /* 0x000168000c1e1d00 */
[----:B------:R0:W5:Y:S02]  /*0690*/  @!P4 LDG.E.128 R12, [R16.64+0x100] ;  /* 0x00010004100cc981 */ /* 0x000164000c1e1d00 */
.L_x_1016:
[----:B------:R-:W-:Y:S05]  /*06a0*/  BSYNC B0 ;  /* 0x0000000000007941 */ /* 0x000fea0003800000 */
.L_x_1015:
[----:B------:R-:W-:Y:S01]  /*06b0*/  BSSY B0, `(.L_x_1017) ;  /* 0x0000020000007945 */ /* 0x000fe20003800000 */
[----:B------:R-:W-:Y:S01]  /*06c0*/  HFMA2.MMA R19, -RZ, RZ, 0, 0 ;  /* 0x00000000ff137435 */ /* 0x000fe200000001ff */
[----:B-----5:R-:W-:Y:S01]  /*06d0*/  MOV R9, R22 ;  /* 0x0000001600097202 */ /* 0x020fe20000000f00 */
[----:B------:R-:W-:Y:S01]  /*06e0*/  IMAD.MOV.U32 R46, RZ, RZ, R23 ;  /* 0x000000ffff2e7224 */ /* 0x000fe200078e0017 */
[----:B------:R-:W-:Y:S01]  /*06f0*/  MOV R43, R20 ;  /* 0x00000014002b7202 */ /* 0x000fe20000000f00 */
[----:B------:R-:W-:Y:S01]  /*0700*/  CS2R R28, SRZ ;  /* 0x00000000001c7805 */ /* 0x000fe2000001ff00 */
[----:B------:R-:W-:Y:S01]  /*0710*/  MOV R48, R21 ;  /* 0x0000001500307202 */ /* 0x000fe20000000f00 */
[----:B------:R-:W-:Y:S01]  /*0720*/  CS2R R22, SRZ ;  /* 0x0000000000167805 */ /* 0x000fe2000001ff00 */
[----:B------:R-:W-:Y:S01]  /*0730*/  MOV R0, R26 ;  /* 0x0000001a00007202 */ /* 0x000fe20000000f00 */
[----:B------:R-:W-:Y:S01]  /*0740*/  CS2R R20, SRZ ;  /* 0x0000000000147805 */ /* 0x000fe2000001ff00 */
[----:B------:R-:W-:Y:S01]  /*0750*/  MOV R7, R27 ;  /* 0x0000001b00077202 */ /* 0x000fe20000000f00 */
[----:B0-----:R-:W-:Y:S01]  /*0760*/  CS2R R16, SRZ ;  /* 0x0000000000107805 */ /* 0x001fe2000001ff00 */
[----:B------:R-:W-:-:S02]  /*0770*/  MOV R8, R24 ;  /* 0x0000001800087202 */ /* 0x000fc40000000f00 */
[----:B------:R-:W-:Y:S01]  /*0780*/  MOV R42, R25 ;  /* 0x00000019002a7202 */ /* 0x000fe20000000f00 */
[----:B------:R-:W-:Y:S05]  /*0790*/  @P1 BRA `(.L_x_1018) ;  /* 0x0000011000001947 */ /* 0x000fea0003800000 */
[----:B------:R-:W-:Y:S02]  /*07a0*/  IADD3 R27, P2, R4, 0x20, RZ ;  /* 0x00000020041b7810 */ /* 0x000fe40007f5e0ff */
[----:B------:R-:W-:Y:S02]  /*07b0*/  MOV R25, R35 ;  /* 0x0000002300197202 */ /* 0x000fe40000000f00 */
[----:B------:R-:W-:Y:S02]  /*07c0*/  IADD3.X R24, RZ, R3, RZ, P2, !PT ;  /* 0x00000003ff187210 */ /* 0x000fe400017fe4ff */
[C---:B------:R-:W-:Y:S02]  /*07d0*/  IADD3 R33, R40.reuse, 0x80, RZ ;  /* 0x0000008028217810 */ /* 0x040fe40007ffe0ff */
[----:B------:R-:W-:Y:S01]  /*07e0*/  ISETP.GE.AND P3, PT, R40, c[0x0][0x220], PT ;  /* 0x0000880028007a0c */ /* 0x000fe20003f66270 */
[----:B------:R-:W-:Y:S01]  /*07f0*/  IMAD R26, R24, c[0x0][0x370], RZ ;  /* 0x0000dc00181a7a24 */ /* 0x000fe200078e02ff */
[----:B------:R-:W-:-:S02]  /*0800*/  MOV R24, R32 ;  /* 0x0000002000187202 */ /* 0x000fc40000000f00 */
[----:B------:R-:W-:Y:S02]  /*0810*/  ISETP.GE.AND P5, PT, R33, c[0x0][0x220], PT ;  /* 0x0000880021007a0c */ /* 0x000fe40003fa6270 */
[----:B------:R-:W-:Y:S01]  /*0820*/  ISETP.GE.AND P4, PT, R2, c[0x0][0x220], PT ;  /* 0x0000880002007a0c */ /* 0x000fe20003f86270 */
[----:B------:R-:W-:-:S04]  /*0830*/  IMAD.WIDE.U32 R24, R27, c[0x0][0x370], R24 ;  /* 0x0000dc001b187a25 */ /* 0x000fc800078e0018 */
[----:B------:R-:W-:Y:S01]  /*0840*/  IMAD R27, R27, c[0x0][0x374], R26 ;  /* 0x0000dd001b1b7a24 */ /* 0x000fe200078e021a */
[----:B------:R-:W-:-:S03]  /*0850*/  LEA R26, P2, R24, c[0x0][0x330], 0x1 ;  /* 0x0000cc00181a7a11 */ /* 0x000fc600078408ff */
[----:B------:R-:W-:-:S05]  /*0860*/  IMAD.IADD R25, R25, 0x1, R27 ;  /* 0x0000000119197824 */ /* 0x000fca00078e021b */
[----:B------:R-:W-:-:S05]  /*0870*/  LEA.HI.X R27, R24, c[0x0][0x334], R25, 0x1, P2 ;  /* 0x0000cd00181b7a11 */ /* 0x000fca00010f0c19 */
[----:B------:R0:W5:Y:S04]  /*0880*/  @!P3 LDG.E.128 R20, [R26.64] ;  /* 0x000000041a14b981 */ /* 0x000168000c1e1d00 */
[----:B------:R0:W5:Y:S04]  /*0890*/  @!P4 LDG.E.128 R28, [R26.64+0x80] ;  /* 0x000080041a1cc981 */ /* 0x000168000c1e1d00 */
[----:B------:R0:W5:Y:S02]  /*08a0*/  @!P5 LDG.E.128 R16, [R26.64+0x100] ;  /* 0x000100041a10d981 */ /* 0x000164000c1e1d00 */
.L_x_1018:
[----:B------:R-:W-:Y:S05]  /*08b0*/  BSYNC B0 ;  /* 0x0000000000007941 */ /* 0x000fea0003800000 */
.L_x_1017:
[----:B------:R-:W-:Y:S01]  /*08c0*/  BSSY B0, `(.L_x_1019) ;  /* 0x0000021000007945 */ /* 0x000fe20003800000 */
[----:B------:R-:W-:Y:S01]  /*08d0*/  HFMA2.MMA R38, -RZ, RZ, 0, 0 ;  /* 0x00000000ff267435 */ /* 0x000fe200000001ff */
[----:B-----5:R-:W-:Y:S01]  /*08e0*/  MOV R47, R30 ;  /* 0x0000001e002f7202 */ /* 0x020fe20000000f00 */
[----:B------:R-:W-:Y:S01]  /*08f0*/  IMAD.MOV.U32 R53, RZ, RZ, R20 ;  /* 0x000000ffff357224 */ /* 0x000fe200078e0014 */
[----:B------:R-:W-:Y:S01]  /*0900*/  MOV R50, R31 ;  /* 0x0000001f00327202 */ /* 0x000fe20000000f00 */
[----:B------:R-:W-:Y:S01]  /*0910*/  CS2R R34, SRZ ;  /* 0x0000000000227805 */ /* 0x000fe2000001ff00 */
[----:B------:R-:W-:Y:S01]  /*0920*/  MOV R49, R28 ;  /* 0x0000001c00317202 */ /* 0x000fe20000000f00 */
[----:B0-----:R-:W-:Y:S01]  /*0930*/  CS2R R26, SRZ ;  /* 0x00000000001a7805 */ /* 0x001fe2000001ff00 */
[----:B------:R-:W-:Y:S01]  /*0940*/  MOV R52, R29 ;  /* 0x0000001d00347202 */ /* 0x000fe20000000f00 */
[----:B------:R-:W-:Y:S01]  /*0950*/  CS2R R24, SRZ ;  /* 0x0000000000187805 */ /* 0x000fe2000001ff00 */
[----:B------:R-:W-:Y:S01]  /*0960*/  MOV R51, R22 ;  /* 0x0000001600337202 */ /* 0x000fe20000000f00 */
[----:B------:R-:W-:Y:S01]  /*0970*/  CS2R R30, SRZ ;  /* 0x00000000001e7805 */ /* 0x000fe2000001ff00 */
[----:B------:R-:W-:Y:S01]  /*0980*/  MOV R54, R23 ;  /* 0x0000001700367202 */ /* 0x000fe20000000f00 */
[----:B------:R-:W-:Y:S01]  /*0990*/  CS2R R28, SRZ ;  /* 0x00000000001c7805 */ /* 0x000fe2000001ff00 */
[----:B------:R-:W-:Y:S01]  /*09a0*/  MOV R55, R21 ;  /* 0x0000001500377202 */ /* 0x000fe20000000f00 */
[----:B------:R-:W-:Y:S01]  /*09b0*/  CS2R R22, SRZ ;  /* 0x0000000000167805 */ /* 0x000fe2000001ff00 */
[----:B------:R-:W-:Y:S01]  /*09c0*/  CS2R R20, SRZ ;  /* 0x0000000000147805 */ /* 0x000fe2000001ff00 */
[----:B------:R-:W-:Y:S01]  /*09d0*/  IADD3 R45, R11, R45, RZ ;  /* 0x0000002d0b2d7210 */ /* 0x000fe20007ffe0ff */
[----:B------:R-:W-:Y:S05]  /*09e0*/  @P0 BRA `(.L_x_1020) ;  /* 0x000000e000000947 */ /* 0x000fea0003800000 */
[----:B------:R-:W-:Y:S01]  /*09f0*/  MOV R44, R10 ;  /* 0x0000000a002c7202 */ /* 0x000fe20000000f00 */
[----:B------:R-:W-:Y:S01]  /*0a00*/  IMAD R33, R3, c[0x0][0x1e8], RZ ;  /* 0x00007a0003217a24 */ /* 0x000fe200078e02ff */
[----:B------:R-:W-:-:S02]  /*0a10*/  IADD3 R32, R40, 0x80, RZ ;  /* 0x0000008028207810 */ /* 0x000fc40007ffe0ff */
[----:B------:R-:W-:Y:S01]  /*0a20*/  ISETP.GE.AND P2, PT, R40, c[0x0][0x220], PT ;  /* 0x0000880028007a0c */ /* 0x000fe20003f46270 */
[----:B------:R-:W-:Y:S01]  /*0a30*/  IMAD.WIDE.U32 R36, R4, c[0x0][0x1e8], R44 ;  /* 0x00007a0004247a25 */ /* 0x000fe200078e002c */
[----:B------:R-:W-:Y:S02]  /*0a40*/  ISETP.GE.AND P4, PT, R32, c[0x0][0x220], PT ;  /* 0x0000880020007a0c */ /* 0x000fe40003f86270 */
[----:B------:R-:W-:Y:S01]  /*0a50*/  ISETP.GE.AND P3, PT, R2, c[0x0][0x220], PT ;  /* 0x0000880002007a0c */ /* 0x000fe20003f66270 */
[----:B------:R-:W-:Y:S01]  /*0a60*/  IMAD R33, R4, c[0x0][0x1ec], R33 ;  /* 0x00007b0004217a24 */ /* 0x000fe200078e0221 */
[----:B------:R-:W-:-:S04]  /*0a70*/  LEA R32, P0, R36, c[0x0][0x1d0], 0x1 ;  /* 0x0000740024207a11 */ /* 0x000fc800078008ff */
[----:B------:R-:W-:-:S04]  /*0a80*/  IADD3 R33, R37, R33, RZ ;  /* 0x0000002125217210 */ /* 0x000fc80007ffe0ff */
[----:B------:R-:W-:-:S05]  /*0a90*/  LEA.HI.X R33, R36, c[0x0][0x1d4], R33, 0x1, P0 ;  /* 0x0000750024217a11 */ /* 0x000fca00000f0c21 */
[----:B------:R0:W5:Y:S04]  /*0aa0*/  @!P2 LDG.E.128 R24, [R32.64] ;  /* 0x000000042018a981 */ /* 0x000168000c1e1d00 */
[----:B------:R0:W5:Y:S04]  /*0ab0*/  @!P3 LDG.E.128 R20, [R32.64+0x80] ;  /* 0x000080042014b981 */ /* 0x000168000c1e1d00 */
[----:B------:R0:W5:Y:S02]  /*0ac0*/  @!P4 LDG.E.128 R28, [R32.64+0x100] ;  /* 0x00010004201cc981 */ /* 0x000164000c1e1d00 */
.L_x_1020:
[----:B------:R-:W-:Y:S05]  /*0ad0*/  BSYNC B0 ;  /* 0x0000000000007941 */ /* 0x000fea0003800000 */
.L_x_1019:
[----:B------:R-:W-:Y:S01]  /*0ae0*/  BSSY B0, `(.L_x_1021) ;  /* 0x000001b000007945 */ /* 0x000fe20003800000 */
[----:B------:R-:W-:Y:S01]  /*0af0*/  HFMA2.MMA R39, -RZ, RZ, 0, 0 ;  /* 0x00000000ff277435 */ /* 0x000fe200000001ff */
[----:B-----5:R-:W-:Y:S01]  /*0b00*/  MOV R56, R22 ;  /* 0x0000001600387202 */ /* 0x020fe20000000f00 */
[----:B------:R-:W-:Y:S01]  /*0b10*/  IMAD.MOV.U32 R58, RZ, RZ, R23 ;  /* 0x000000ffff3a7224 */ /* 0x000fe200078e0017 */
[----:B------:R-:W-:Y:S01]  /*0b20*/  MOV R57, R20 ;  /* 0x0000001400397202 */ /* 0x000fe20000000f00 */
[----:B0-----:R-:W-:Y:S01]  /*0b30*/  CS2R R32, SRZ ;  /* 0x0000000000207805 */ /* 0x001fe2000001ff00 */
[----:B------:R-:W-:Y:S01]  /*0b40*/  MOV R59, R21 ;  /* 0x00000015003b7202 */ /* 0x000fe20000000f00 */
[----:B------:R-:W-:Y:S01]  /*0b50*/  CS2R R22, SRZ ;  /* 0x0000000000167805 */ /* 0x000fe2000001ff00 */
[----:B------:R-:W-:Y:S01]  /*0b60*/  CS2R R36, SRZ ;  /* 0x0000000000247805 */ /* 0x000fe2000001ff00 */
[----:B------:R-:W-:Y:S01]  /*0b70*/  CS2R R20, SRZ ;  /* 0x0000000000147805 */ /* 0x000fe2000001ff00 */
[----:B------:R-:W-:Y:S05]  /*0b80*/  @P1 BRA `(.L_x_1022) ;  /* 0x0000010000001947 */ /* 0x000fea0003800000 */
[----:B------:R-:W-:Y:S02]  /*0b90*/  IADD3 R41, P0, R4, 0x20, RZ ;  /* 0x0000002004297810 */ /* 0x000fe40007f1e0ff */
[----:B------:R-:W-:-:S02]  /*0ba0*/  ISETP.GE.AND P2, PT, R2, c[0x0][0x220], PT ;  /* 0x0000880002007a0c */ /* 0x000fc40003f46270 */
[----:B------:R-:W-:Y:S02]  /*0bb0*/  IADD3.X R3, RZ, R3, RZ, P0, !PT ;  /* 0x00000003ff037210 */ /* 0x000fe400007fe4ff */
[----:B------:R-:W-:Y:S02]  /*0bc0*/  MOV R11, R45 ;  /* 0x0000002d000b7202 */ /* 0x000fe40000000f00 */
[----:B------:R-:W-:Y:S01]  /*0bd0*/  ISETP.GE.AND P1, PT, R40, c[0x0][0x220], PT ;  /* 0x0000880028007a0c */ /* 0x000fe20003f26270 */
[----:B------:R-:W-:Y:S02]  /*0be0*/  IMAD R2, R3, c[0x0][0x1e8], RZ ;  /* 0x00007a0003027a24 */ /* 0x000fe400078e02ff */
[----:B------:R-:W-:-:S04]  /*0bf0*/  IMAD.WIDE.U32 R10, R41, c[0x0][0x1e8], R10 ;  /* 0x00007a00290a7a25 */ /* 0x000fc800078e000a */
[----:B------:R-:W-:Y:S01]  /*0c00*/  IMAD R3, R41, c[0x0][0x1ec], R2 ;  /* 0x00007b0029037a24 */ /* 0x000fe200078e0202 */
[----:B------:R-:W-:-:S04]  /*0c10*/  IADD3 R2, R40, 0x80, RZ ;  /* 0x0000008028027810 */ /* 0x000fc80007ffe0ff */
[----:B------:R-:W-:Y:S02]  /*0c20*/  ISETP.GE.AND P3, PT, R2, c[0x0][0x220], PT ;  /* 0x0000880002007a0c */ /* 0x000fe40003f66270 */
[----:B------:R-:W-:Y:S02]  /*0c30*/  LEA R2, P0, R10, c[0x0][0x1d0], 0x1 ;  /* 0x000074000a027a11 */ /* 0x000fe400078008ff */
[----:B------:R-:W-:-:S04]  /*0c40*/  IADD3 R3, R11, R3, RZ ;  /* 0x000000030b037210 */ /* 0x000fc80007ffe0ff */
[----:B------:R-:W-:-:S05]  /*0c50*/  LEA.HI.X R3, R10, c[0x0][0x1d4], R3, 0x1, P0 ;  /* 0x000075000a037a11 */ /* 0x000fca00000f0c03 */
[----:B------:R0:W5:Y:S04]  /*0c60*/  @!P1 LDG.E.128 R20, [R2.64] ;  /* 0x0000000402149981 */ /* 0x000168000c1e1d00 */
[----:B------:R0:W5:Y:S04]  /*0c70*/  @!P2 LDG.E.128 R32, [R2.64+0x80] ;  /* 0x000080040220a981 */ /* 0x000168000c1e1d00 */
[----:B------:R0:W5:Y:S02]  /*0c80*/  @!P3 LDG.E.128 R36, [R2.64+0x100] ;  /* 0x000100040224b981 */ /* 0x000164000c1e1d00 */
.L_x_1022:
[----:B------:R-:W-:Y:S05]  /*0c90*/  BSYNC B0 ;  /* 0x0000000000007941 */ /* 0x000fea0003800000 */
.L_x_1021:
[----:B0-----:R-:W-:Y:S01]  /*0ca0*/  HADD2.F32 R2, -RZ, R43.H1_H1 ;  /* 0x3000002bff027230 */ /* 0x001fe20000004100 */
[----:B------:R-:W-:Y:S01]  /*0cb0*/  LOP3.LUT P0, RZ, R6, 0x7, RZ, 0xc0, !PT ;  /* 0x0000000706ff7812 */ /* 0x000fe2000780c0ff */
[----:B------:R-:W-:-:S02]  /*0cc0*/  HADD2.F32 R3, -RZ, R24.H1_H1 ;  /* 0x30000018ff037230 */ /* 0x000fc40000004100 */
[----:B------:R-:W-:Y:S02]  /*0cd0*/  HADD2.F32 R43, -RZ, R43.H0_H0 ;  /* 0x2000002bff2b7230 */ /* 0x000fe40000004100 */
[----:B------:R-:W-:Y:S01]  /*0ce0*/  HADD2.F32 R24, -RZ, R24.H0_H0 ;  /* 0x20000018ff187230 */ /* 0x000fe20000004100 */
[----:B------:R-:W-:Y:S01]  /*0cf0*/  FMUL.FTZ R2, R2, R3 ;  /* 0x0000000302027220 */ /* 0x000fe20000410000 */
[----:B------:R-:W-:Y:S02]  /*0d00*/  HADD2.F32 R3, -RZ, R25.H0_H0 ;  /* 0x20000019ff037230 */ /* 0x000fe40000004100 */
[----:B------:R-:W-:Y:S01]  /*0d10*/  HADD2.F32 R4, -RZ, R53.H1_H1 ;  /* 0x30000035ff047230 */ /* 0x000fe20000004100 */
[----:B------:R-:W-:Y:S01]  /*0d20*/  FFMA.FTZ R24, R43, R24, R2 ;  /* 0x000000182b187223 */ /* 0x000fe20000010002 */
[----:B------:R-:W-:Y:S02]  /*0d30*/  HADD2.F32 R2, -RZ, R48.H0_H0 ;  /* 0x20000030ff027230 */ /* 0x000fe40000004100 */
[----:B-----5:R-:W-:-:S02]  /*0d40*/  HADD2.F32 R11, -RZ, R20.H1_H1 ;  /* 0x30000014ff0b7230 */ /* 0x020fc40000004100 */
[----:B------:R-:W-:Y:S01]  /*0d50*/  HADD2.F32 R48, -RZ, R48.H1_H1 ;  /* 0x30000030ff307230 */ /* 0x000fe20000004100 */
[----:B------:R-:W-:Y:S01]  /*0d60*/  FFMA.FTZ R24, R2, R3, R24 ;  /* 0x0000000302187223 */ /* 0x000fe20000010018 */
[----:B------:R-:W-:Y:S01]  /*0d70*/  HADD2.F32 R25, -RZ, R25.H1_H1 ;  /* 0x30000019ff197230 */ /* 0x000fe20000004100 */
[----:B------:R-:W-:Y:S01]  /*0d80*/  FMUL.FTZ R4, R4, R11 ;  /* 0x0000000b04047220 */ /* 0x000fe20000410000 */
[----:B------:R-:W-:Y:S02]  /*0d90*/  HADD2.F32 R2, -RZ, R9.H0_H0 ;  /* 0x20000009ff027230 */ /* 0x000fe40000004100 */
[----:B------:R-:W-:Y:S01]  /*0da0*/  HADD2.F32 R53, -RZ, R53.H0_H0 ;  /* 0x20000035ff357230 */ /* 0x000fe20000004100 */
[----:B------:R-:W-:Y:S01]  /*0db0*/  FFMA.FTZ R24, R48, R25, R24 ;  /* 0x0000001930187223 */ /* 0x000fe20000010018 */
[----:B------:R-:W-:Y:S02]  /*0dc0*/  HADD2.F32 R10, -RZ, R20.H0_H0 ;  /* 0x20000014ff0a7230 */ /* 0x000fe40000004100 */
[----:B------:R-:W-:-:S02]  /*0dd0*/  HADD2.F32 R3, -RZ, R26.H0_H0 ;  /* 0x2000001aff037230 */ /* 0x000fc40000004100 */
[----:B------:R-:W-:Y:S01]  /*0de0*/  HADD2.F32 R9, -RZ, R9.H1_H1 ;  /* 0x30000009ff097230 */ /* 0x000fe20000004100 */
[----:B------:R-:W-:Y:S01]  /*0df0*/  FFMA.FTZ R4, R53, R10, R4 ;  /* 0x0000000a35047223 */ /* 0x000fe20000010004 */
[----:B------:R-:W-:Y:S01]  /*0e00*/  HADD2.F32 R10, -RZ, R21.H0_H0 ;  /* 0x20000015ff0a7230 */ /* 0x000fe20000004100 */
[----:B------:R-:W-:Y:S01]  /*0e10*/  FFMA.FTZ R2, R2, R3, R24 ;  /* 0x0000000302027223 */ /* 0x000fe20000010018 */
[--C-:B------:R-:W-:Y:S02]  /*0e20*/  HADD2.F32 R3, -RZ, R55.reuse.H0_H0 ;  /* 0x20000037ff037230 */ /* 0x100fe40000004100 */
[----:B------:R-:W-:Y:S02]  /*0e30*/  HADD2.F32 R26, -RZ, R26.H1_H1 ;  /* 0x3000001aff1a7230 */ /* 0x000fe40000004100 */
[----:B------:R-:W-:Y:S01]  /*0e40*/  HADD2.F32 R55, -RZ, R55.H1_H1 ;  /* 0x30000037ff377230 */ /* 0x000fe20000004100 */
[----:B------:R-:W-:Y:S01]  /*0e50*/  FFMA.FTZ R4, R3, R10, R4 ;  /* 0x0000000a03047223 */ /* 0x000fe20000010004 */
[----:B------:R-:W-:Y:S01]  /*0e60*/  HADD2.F32 R3, -RZ, R27.H0_H0 ;  /* 0x2000001bff037230 */ /* 0x000fe20000004100 */
[----:B------:R-:W-:Y:S01]  /*0e70*/  FFMA.FTZ R9, R9, R26, R2 ;  /* 0x0000001a09097223 */ /* 0x000fe20000010002 */
[----:B------:R-:W-:-:S02]  /*0e80*/  HADD2.F32 R2, -RZ, R46.H0_H0 ;  /* 0x2000002eff027230 */ /* 0x000fc40000004100 */
[----:B------:R-:W-:Y:S02]  /*0e90*/  HADD2.F32 R21, -RZ, R21.H1_H1 ;  /* 0x30000015ff157230 */ /* 0x000fe40000004100 */
[----:B------:R-:W-:Y:S01]  /*0ea0*/  HADD2.F32 R46, -RZ, R46.H1_H1 ;  /* 0x3000002eff2e7230 */ /* 0x000fe20000004100 */
[----:B------:R-:W-:Y:S01]  /*0eb0*/  FFMA.FTZ R2, R2, R3, R9 ;  /* 0x0000000302027223 */ /* 0x000fe20000010009 */
[----:B------:R-:W-:Y:S01]  /*0ec0*/  HADD2.F32 R27, -RZ, R27.H1_H1 ;  /* 0x3000001bff1b7230 */ /* 0x000fe20000004100 */
[----:B------:R-:W-:Y:S01]  /*0ed0*/  FFMA.FTZ R4, R55, R21, R4 ;  /* 0x0000001537047223 */ /* 0x000fe20000010004 */
[--C-:B------:R-:W-:Y:S02]  /*0ee0*/  HADD2.F32 R11, -RZ, R51.reuse.H0_H0 ;  /* 0x20000033ff0b7230 */ /* 0x100fe40000004100 */
[----:B------:R-:W-:Y:S01]  /*0ef0*/  HADD2.F32 R10, -RZ, R22.H0_H0 ;  /* 0x20000016ff0a7230 */ /* 0x000fe20000004100 */
[----:B------:R-:W-:Y:S01]  /*0f00*/  FFMA.FTZ R27, R46, R27, R2 ;  /* 0x0000001b2e1b7223 */ /* 0x000fe20000010002 */
[----:B------:R-:W-:-:S02]  /*0f10*/  HADD2.F32 R51, -RZ, R51.H1_H1 ;  /* 0x30000033ff337230 */ /* 0x000fc40000004100 */
[----:B------:R-:W-:Y:S01]  /*0f20*/  HADD2.F32 R22, -RZ, R22.H1_H1 ;  /* 0x30000016ff167230 */ /* 0x000fe20000004100 */
[----:B------:R-:W-:Y:S01]  /*0f30*/  FFMA.FTZ R4, R11, R10, R4 ;  /* 0x0000000a0b047223 */ /* 0x000fe20000010004 */
[----:B------:R-:W-:Y:S02]  /*0f40*/  HADD2.F32 R2, -RZ, R8.H0_H0 ;  /* 0x20000008ff027230 */ /* 0x000fe40000004100 */
[----:B------:R-:W-:Y:S01]  /*0f50*/  HADD2.F32 R3, -RZ, R57.H0_H0 ;  /* 0x20000039ff037230 */ /* 0x000fe20000004100 */
[----:B------:R-:W-:Y:S01]  /*0f60*/  FFMA.FTZ R4, R51, R22, R4 ;  /* 0x0000001633047223 */ /* 0x000fe20000010004 */
[----:B------:R-:W-:Y:S02]  /*0f70*/  HADD2.F32 R9, -RZ, R54.H0_H0 ;  /* 0x20000036ff097230 */ /* 0x000fe40000004100 */
        /* <DEDUP_REMOVED lines=8> */
[----:B------:R-:W-:Y:S02]  /*1000*/  HADD2.F32 R9, -RZ, R54.H1_H1 ;  /* 0x30000036ff097230 */ /* 0x000fe40000004100 */
[----:B------:R-:W-:Y:S01]  /*1010*/  HADD2.F32 R23, -RZ, R23.H1_H1 ;  /* 0x30000017ff177230 */ /* 0x000fe20000004100 */
[----:B------:R-:W-:Y:S01]  /*1020*/  FFMA.FTZ R2, R2, R3, R8 ;  /* 0x0000000302027223 */ /* 0x000fe20000010008 */
[----:B------:R-:W-:-:S02]  /*1030*/  HADD2.F32 R42, -RZ, R42.H1_H1 ;  /* 0x3000002aff2a7230 */ /* 0x000fc40000004100 */
[----:B------:R-:W-:Y:S01]  /*1040*/  HADD2.F32 R59, -RZ, R59.H1_H1 ;  /* 0x3000003bff3b7230 */ /* 0x000fe20000004100 */
[----:B------:R-:W-:Y:S01]  /*1050*/  FFMA.FTZ R4, R9, R23, R4 ;  /* 0x0000001709047223 */ /* 0x000fe20000010004 */
[--C-:B------:R-:W-:Y:S02]  /*1060*/  HADD2.F32 R3, -RZ, R49.reuse.H0_H0 ;  /* 0x20000031ff037230 */ /* 0x100fe40000004100 */
        /* <DEDUP_REMOVED lines=8> */
[----:B------:R-:W-:Y:S02]  /*10f0*/  HADD2.F32 R22, -RZ, R0.H1_H1 ;  /* 0x30000000ff167230 */ /* 0x000fe40000004100 */
        /* <DEDUP_REMOVED lines=11> */
[--C-:B------:R-:W-:Y:S02]  /*11b0*/  HADD2.F32 R21, -RZ, R29.reuse.H0_H0 ;  /* 0x2000001dff157230 */ /* 0x100fe40000004100 */
[----:B------:R-:W-:Y:S01]  /*11c0*/  HADD2.F32 R20, -RZ, R29.H1_H1 ;  /* 0x3000001dff147230 */ /* 0x000fe20000004100 */
[----:B------:R-:W-:Y:S01]  /*11d0*/  FFMA.FTZ R22, R22, R25, R42 ;  /* 0x0000001916167223 */ /* 0x000fe2000001002a */
[----:B------:R-:W-:-:S02]  /*11e0*/  HADD2.F32 R7, -RZ, R7.H1_H1 ;  /* 0x30000007ff077230 */ /* 0x000fc40000004100 */
[--C-:B------:R-:W-:Y:S02]  /*11f0*/  HADD2.F32 R29, -RZ, R47.reuse.H0_H0 ;  /* 0x2000002fff1d7230 */ /* 0x100fe40000004100 */
[----:B------:R-:W-:Y:S02]  /*1200*/  HADD2.F32 R26, -RZ, R34.H0_H0 ;  /* 0x20000022ff1a7230 */ /* 0x000fe40000004100 */
[----:B------:R-:W-:Y:S02]  /*1210*/  HADD2.F32 R58, -RZ, R58.H1_H1 ;  /* 0x3000003aff3a7230 */ /* 0x000fe40000004100 */
[----:B------:R-:W-:Y:S01]  /*1220*/  HADD2.F32 R8, -RZ, R12.H0_H0 ;  /* 0x2000000cff087230 */ /* 0x000fe20000004100 */
[----:B------:R-:W-:Y:S01]  /*1230*/  FFMA.FTZ R24, R29, R26, R24 ;  /* 0x0000001a1d187223 */ /* 0x000fe20000010018 */
        /* <DEDUP_REMOVED lines=8> */
[----:B------:R-:W-:Y:S02]  /*12c0*/  HADD2.F32 R25, -RZ, R50.H0_H0 ;  /* 0x20000032ff197230 */ /* 0x000fe40000004100 */
[----:B------:R-:W-:Y:S01]  /*12d0*/  HADD2.F32 R22, -RZ, R35.H0_H0 ;  /* 0x20000023ff167230 */ /* 0x000fe20000004100 */
[----:B------:R-:W-:Y:S01]  /*12e0*/  FFMA.FTZ R7, R12, R23, R7 ;  /* 0x000000170c077223 */ /* 0x000fe20000010007 */
[----:B------:R-:W-:-:S02]  /*12f0*/  HADD2.F32 R4, -RZ, R13.H0_H0 ;  /* 0x2000000dff047230 */ /* 0x000fc40000004100 */
[----:B------:R-:W-:Y:S01]  /*1300*/  HADD2.F32 R27, -RZ, R50.H1_H1 ;  /* 0x30000032ff1b7230 */ /* 0x000fe20000004100 */
[----:B------:R-:W-:Y:S01]  /*1310*/  FFMA.FTZ R24, R25, R22, R24 ;  /* 0x0000001619187223 */ /* 0x000fe20000010018 */
[----:B------:R-:W-:Y:S01]  /*1320*/  HADD2.F32 R35, -RZ, R35.H1_H1 ;  /* 0x30000023ff237230 */ /* 0x000fe20000004100 */
[----:B------:R-:W-:Y:S01]  /*1330*/  FFMA.FTZ R4, R4, R21, R7 ;  /* 0x0000001504047223 */ /* 0x000fe20000010007 */
[----:B------:R-:W-:Y:S02]  /*1340*/  HADD2.F32 R13, -RZ, R13.H1_H1 ;  /* 0x3000000dff0d7230 */ /* 0x000fe40000004100 */
[----:B------:R-:W-:Y:S01]  /*1350*/  HADD2.F32 R23, -RZ, R16.H0_H0 ;  /* 0x20000010ff177230 */ /* 0x000fe20000004100 */
[----:B------:R-:W-:Y:S01]  /*1360*/  FFMA.FTZ R24, R27, R35, R24 ;  /* 0x000000231b187223 */ /* 0x000fe20000010018 */
[----:B------:R-:W-:Y:S01]  /*1370*/  HADD2.F32 R8, -RZ, R36.H0_H0 ;  /* 0x20000024ff087230 */ /* 0x000fe20000004100 */
[----:B------:R-:W-:Y:S01]  /*1380*/  FFMA.FTZ R4, R13, R20, R4 ;  /* 0x000000140d047223 */ /* 0x000fe20000010004 */
[----:B------:R-:W-:-:S02]  /*1390*/  HADD2.F32 R3, -RZ, R14.H0_H0 ;  /* 0x2000000eff037230 */ /* 0x000fc40000004100 */
[----:B------:R-:W-:Y:S01]  /*13a0*/  HADD2.F32 R10, -RZ, R30.H0_H0 ;  /* 0x2000001eff0a7230 */ /* 0x000fe20000004100 */
[----:B------:R-:W-:Y:S01]  /*13b0*/  FFMA.FTZ R24, R23, R8, R24 ;  /* 0x0000000817187223 */ /* 0x000fe20000010018 */
[----:B------:R-:W-:Y:S02]  /*13c0*/  HADD2.F32 R7, -RZ, R16.H1_H1 ;  /* 0x30000010ff077230 */ /* 0x000fe40000004100 */
[----:B------:R-:W-:Y:S01]  /*13d0*/  HADD2.F32 R36, -RZ, R36.H1_H1 ;  /* 0x30000024ff247230 */ /* 0x000fe20000004100 */
[----:B------:R-:W-:Y:S01]  /*13e0*/  FFMA.FTZ R3, R3, R10, R4 ;  /* 0x0000000a03037223 */ /* 0x000fe20000010004 */
[----:B------:R-:W-:Y:S02]  /*13f0*/  HADD2.F32 R14, -RZ, R14.H1_H1 ;  /* 0x3000000eff0e7230 */ /* 0x000fe40000004100 */
[----:B------:R-:W-:Y:S01]  /*1400*/  HADD2.F32 R11, -RZ, R30.H1_H1 ;  /* 0x3000001eff0b7230 */ /* 0x000fe20000004100 */
[----:B------:R-:W-:Y:S01]  /*1410*/  FFMA.FTZ R24, R7, R36, R24 ;  /* 0x0000002407187223 */ /* 0x000fe20000010018 */
[----:B------:R-:W-:-:S02]  /*1420*/  HADD2.F32 R13, -RZ, R17.H0_H0 ;  /* 0x20000011ff0d7230 */ /* 0x000fc40000004100 */
[----:B------:R-:W-:Y:S01]  /*1430*/  HADD2.F32 R8, -RZ, R37.H0_H0 ;  /* 0x20000025ff087230 */ /* 0x000fe20000004100 */
        /* <DEDUP_REMOVED lines=16> */
[----:B------:R-:W-:-:S02]  /*1540*/  HADD2.F32 R7, -RZ, R19.H0_H0 ;  /* 0x20000013ff077230 */ /* 0x000fc40000004100 */
[----:B------:R-:W-:Y:S01]  /*1550*/  HADD2.F32 R2, -RZ, R39.H0_H0 ;  /* 0x20000027ff027230 */ /* 0x000fe20000004100 */
[----:B------:R-:W-:Y:S01]  /*1560*/  FFMA.FTZ R24, R3, R38, R24 ;  /* 0x0000002603187223 */ /* 0x000fe20000010018 */
[----:B------:R-:W-:Y:S01]  /*1570*/  HADD2.F32 R19, -RZ, R19.H1_H1 ;  /* 0x30000013ff137230 */ /* 0x000fe20000004100 */
[----:B------:R-:W0:Y:S01]  /*1580*/  SHFL.BFLY PT, R3, R0, 0x4, 0x1f ;  /* 0x0c801f0000037f89 */ /* 0x000e2200000e0000 */
[----:B------:R-:W-:Y:S01]  /*1590*/  HADD2.F32 R39, -RZ, R39.H1_H1 ;  /* 0x30000027ff277230 */ /* 0x000fe20000004100 */
[----:B------:R-:W-:-:S04]  /*15a0*/  FFMA.FTZ R24, R7, R2, R24 ;  /* 0x0000000207187223 */ /* 0x000fc80000010018 */
[----:B------:R-:W-:-:S05]  /*15b0*/  FFMA.FTZ R24, R19, R39, R24 ;  /* 0x0000002713187223 */ /* 0x000fca0000010018 */
[----:B------:R-:W1:Y:S01]  /*15c0*/  SHFL.BFLY PT, R7, R24, 0x4, 0x1f ;  /* 0x0c801f0018077f89 */ /* 0x000e6200000e0000 */
[----:B0-----:R-:W-:-:S05]  /*15d0*/  FADD.FTZ R3, R0, R3 ;  /* 0x0000000300037221 */ /* 0x001fca0000010000 */
[----:B------:R-:W0:Y:S01]  /*15e0*/  SHFL.BFLY PT, R2, R3, 0x2, 0x1f ;  /* 0x0c401f0003027f89 */ /* 0x000e2200000e0000 */
[----:B-1----:R-:W-:-:S05]  /*15f0*/  FADD.FTZ R8, R24, R7 ;  /* 0x0000000718087221 */ /* 0x002fca0000010000 */
[----:B------:R-:W1:Y:S01]  /*1600*/  SHFL.BFLY PT, R9, R8, 0x2, 0x1f ;  /* 0x0c401f0008097f89 */ /* 0x000e6200000e0000 */
[----:B0-----:R-:W-:Y:S01]  /*1610*/  FADD.FTZ R4, R3, R2 ;  /* 0x0000000203047221 */ /* 0x001fe20000010000 */
[----:B------:R-:W-:Y:S02]  /*1620*/  SHF.R.S32.HI R2, RZ, 0x1f, R5 ;  /* 0x0000001fff027819 */ /* 0x000fe40000011405 */
[----:B------:R-:W-:Y:S02]  /*1630*/  LEA.HI R5, P1, R6, R5, RZ, 0x1d ;  /* 0x0000000506057211 */ /* 0x000fe4000783e8ff */
[----:B------:R-:W0:Y:S02]  /*1640*/  SHFL.BFLY PT, R7, R4, 0x1, 0x1f ;  /* 0x0c201f0004077f89 */ /* 0x000e2400000e0000 */
[----:B------:R-:W-:Y:S02]  /*1650*/  IADD3.X R6, RZ, R2, RZ, P1, !PT ;  /* 0x00000002ff067210 */ /* 0x000fe40000ffe4ff */
[----:B------:R-:W-:Y:S01]  /*1660*/  LEA R2, P1, R5, c[0x0][0x3c8], 0x2 ;  /* 0x0000f20005027a11 */ /* 0x000fe200078210ff */
[----:B-1----:R-:W-:-:S03]  /*1670*/  FADD.FTZ R9, R8, R9 ;  /* 0x0000000908097221 */ /* 0x002fc60000010000 */
[----:B------:R-:W-:Y:S02]  /*1680*/  LEA.HI.X R3, R5, c[0x0][0x3cc], R6, 0x2, P1 ;  /* 0x0000f30005037a11 */ /* 0x000fe400008f1406 */
[----:B------:R-:W1:Y:S01]  /*1690*/  SHFL.BFLY PT, R0, R9, 0x1, 0x1f ;  /* 0x0c201f0009007f89 */ /* 0x000e6200000e0000 */
[----:B0-----:R-:W-:-:S04]  /*16a0*/  FADD.FTZ R7, R4, R7 ;  /* 0x0000000704077221 */ /* 0x001fc80000010000 */
[----:B------:R-:W-:-:S05]  /*16b0*/  FMUL.FTZ R7, R7, c[0x0][0x2d4] ;  /* 0x0000b50007077a20 */ /* 0x000fca0000410000 */
[----:B------:R0:W-:Y:S01]  /*16c0*/  @!P0 STG.E [R2.64], R7 ;  /* 0x0000000702008986 */ /* 0x0001e2000c101904 */
[----:B-1----:R-:W-:Y:S01]  /*16d0*/  FADD.FTZ R0, R9, R0 ;  /* 0x0000000009007221 */ /* 0x002fe20000010000 */
[----:B------:R-:W-:Y:S06]  /*16e0*/  @P0 EXIT ;  /* 0x000000000000094d */ /* 0x000fec0003800000 */
[----:B------:R-:W-:-:S05]  /*16f0*/  FMUL.FTZ R5, R0, c[0x0][0x2d4] ;  /* 0x0000b50000057a20 */ /* 0x000fca0000410000 */
[----:B------:R-:W-:Y:S01]  /*1700*/  STG.E [R2.64+0x80], R5 ;  /* 0x0000800502007986 */ /* 0x000fe2000c101904 */
[----:B------:R-:W-:Y:S05]  /*1710*/  EXIT ;  /* 0x000000000000794d */ /* 0x000fea0003800000 */
.L_x_1023:
        /* <DEDUP_REMOVED lines=14> */
.L_x_1603:


//--------------------- .text._ZN5flash25flash_bwd_dot_do_o_kernelILb1E23Flash_bwd_kernel_traitsILi192ELi64ELi64ELi8ELi4ELi2ELi2ELb1ELb1EN7cutlass6half_tE19Flash_kernel_traitsILi192ELi64ELi64ELi8ES3_EEEEvNS_16Flash_bwd_paramsE --------------------------
	.section	.text._ZN5flash25flash_bwd_dot_do_o_kernelILb1E23Flash_bwd_kernel_traitsILi192ELi64ELi64ELi8ELi4ELi2ELi2ELb1ELb1EN7cutlass6half_tE19Flash_kernel_traitsILi192ELi64ELi64ELi8ES3_EEEEvNS_16Flash_bwd_paramsE,"ax",@progbits
	.sectioninfo	@"SHI_REGISTERS=65"
	.align	128
        .global         _ZN5flash25flash_bwd_dot_do_o_kernelILb1E23Flash_bwd_kernel_traitsILi192ELi64ELi64ELi8ELi4ELi2ELi2ELb1ELb1EN7cutlass6half_tE19Flash_kernel_traitsILi192ELi64ELi64ELi8ES3_EEEEvNS_16Flash_bwd_paramsE
        .type           _ZN5flash25flash_bwd_dot_do_o_kernelILb1E23Flash_bwd_kernel_traitsILi192ELi64ELi64ELi8ELi4ELi2ELi2ELb1ELb1EN7cutlass6half_tE19Flash_kernel_traitsILi192ELi64ELi64ELi8ES3_EEEEvNS_16Flash_bwd_paramsE,@function
        .size           _ZN5flash25flash_bwd_dot_do_o_kernelILb1E23Flash_bwd_kernel_traitsILi192ELi64ELi64ELi8ELi4ELi2ELi2ELb1ELb1EN7cutlass6half_tE19Flash_kernel_traitsILi192ELi64ELi64ELi8ES3_EEEEvNS_16Flash_bwd_paramsE,(.L_x_1604 - _ZN5flash25flash_bwd_dot_do_o_kernelILb1E23Flash_bwd_kernel_traitsILi192ELi64ELi64ELi8ELi4ELi2ELi2ELb1ELb1EN7cutlass6half_tE19Flash_kernel_traitsILi192ELi64ELi64ELi8ES3_EEEEvNS_16Flash_bwd_paramsE)
        .other          _ZN5flash25flash_bwd_dot_do_o_kernelILb1E23Flash_bwd_kernel_traitsILi192ELi64ELi64ELi8ELi4ELi2ELi2ELb1ELb1EN7cutlass6half_tE19Flash_kernel_traitsILi192ELi64ELi64ELi8ES3_EEEEvNS_16Flash_bwd_paramsE,@"STO_CUDA_ENTRY STV_DEFAULT"
_ZN5flash25flash_bwd_dot_do_o_kernelILb1E23Flash_bwd_kernel_traitsILi192ELi64ELi64ELi8ELi4ELi2ELi2ELb1ELb1EN7cutlass6half_tE19Flash_kernel_traitsILi192ELi64ELi64ELi8ES3_EEEEvNS_16Flash_bwd_paramsE:
.text._ZN5flash25flash_bwd_dot_do_o_kernelILb1E23Flash_bwd_kernel_traitsILi192ELi64ELi64ELi8ELi4ELi2ELi2ELb1ELb1EN7cutlass6half_tE19Flash_kernel_traitsILi192ELi64ELi64ELi8ES3_EEEEvNS_16Flash_bwd_paramsE:
        /* <DEDUP_REMOVED lines=11> */
[----:B0-----:R-:W-:Y:S01]  /*00b0*/  IMAD.SHL.U32 R5, R5, 0x40, RZ ;  /* 0x0000004005057824 */ /* 0x001fe200078e00ff */
[----:B--2---:R-:W-:-:S02]  /*00c0*/  @P0 IADD3 R8, R8, -R7, RZ ;  /* 0x8000000708080210 */ /* 0x004fc40007ffe0ff */
[----:B------:R-:W-:-:S04]  /*00d0*/  @!P0 MOV R8, c[0x0][0x214] ;  /* 0x0000850000088a02 */ /* 0x000fc80000000f00 */
[----:B------:R-:W-:-:S13]  /*00e0*/  ISETP.GT.AND P1, PT, R8, R5, PT ;  /* 0x000000050800720c */ /* 0x000fda0003f24270 */
[----:B------:R-:W-:Y:S05]  /*00f0*/  @!P1 EXIT ;  /* 0x000000000000994d */ /* 0x000fea0003800000 */
[----:B------:R-:W-:Y:S01]  /*0100*/  ISETP.NE.AND P1, PT, R7, -0x1, PT ;  /* 0xffffffff0700780c */ /* 0x000fe20003f25270 */
[----:B------:R-:W-:Y:S01]  /*0110*/  IMAD.WIDE R2, R12, 0x80, RZ ;  /* 0x000000800c027825 */ /* 0x000fe200078e02ff */
[----:B------:R-:W-:Y:S01]  /*0120*/  MOV R36, c[0x0][0x1c0] ;  /* 0x0000700000247a02 */ /* 0x000fe20000000f00 */
[----:B------:R-:W0:Y:S01]  /*0130*/  S2R R38, SR_TID.X ;  /* 0x0000000000267919 */ /* 0x000e220000002100 */
[----:B------:R-:W-:Y:S02]  /*0140*/  ULDC.U8 UR6, c[0x0][0x328] ;  /* 0x0000ca0000067ab9 */ /* 0x000fe40000000000 */
[----:B------:R-:W-:Y:S02]  /*0150*/  SEL R18, R2, RZ, P0 ;  /* 0x000000ff02127207 */ /* 0x000fe40000000000 */
[----:B------:R-:W-:Y:S02]  /*0160*/  SEL R19, R3, RZ, P0 ;  /* 0x000000ff03137207 */ /* 0x000fe40000000000 */
[----:B------:R-:W-:-:S03]  /*0170*/  SHF.R.S32.HI R3, RZ, 0x1f, R36 ;  /* 0x0000001fff037819 */ /* 0x000fc60000011424 */
[C---:B------:R-:W-:Y:S01]  /*0180*/  @P1 IMAD.WIDE.U32 R10, R7.reuse, c[0x0][0x370], RZ ;  /* 0x0000dc00070a1a25 */ /* 0x040fe200078e00ff */
[--C-:B------:R-:W-:Y:S02]  /*0190*/  @!P1 SHF.R.S32.HI R0, RZ, 0x1f, R12.reuse ;  /* 0x0000001fff009819 */ /* 0x100fe4000001140c */
[----:B------:R-:W-:Y:S01]  /*01a0*/  @!P1 SHF.R.S32.HI R20, RZ, 0x1f, R12 ;  /* 0x0000001fff149819 */ /* 0x000fe2000001140c */
[----:B------:R-:W-:Y:S01]  /*01b0*/  @P1 IMAD R2, R7, c[0x0][0x374], R11 ;  /* 0x0000dd0007021a24 */ /* 0x000fe200078e020b */
[----:B------:R-:W-:Y:S01]  /*01c0*/  @P1 MOV R4, R10 ;  /* 0x0000000a00041202 */ /* 0x000fe20000000f00 */
[----:B------:R-:W-:Y:S01]  /*01d0*/  IMAD.WIDE R10, R12, c[0x0][0x224], RZ ;  /* 0x000089000c0a7a25 */ /* 0x000fe200078e02ff */
[----:B------:R-:W-:Y:S02]  /*01e0*/  @P1 MOV R21, R7 ;  /* 0x0000000700151202 */ /* 0x000fe40000000f00 */
[----:B------:R-:W-:Y:S01]  /*01f0*/  @!P1 MOV R21, 0xffffffff ;  /* 0xffffffff00159802 */ /* 0x000fe20000000f00 */
[----:B------:R-:W-:-:S02]  /*0200*/  @!P1 IMAD R9, R0, c[0x0][0x368], RZ ;  /* 0x0000da0000099a24 */ /* 0x000fc400078e02ff */
[----:B------:R-:W-:Y:S02]  /*0210*/  IMAD R11, R11, c[0x0][0x1c0], RZ ;  /* 0x000070000b0b7a24 */ /* 0x000fe400078e02ff */
[----:B------:R-:W-:-:S04]  /*0220*/  @!P1 IMAD.WIDE.U32 R14, R12, c[0x0][0x368], RZ ;  /* 0x0000da000c0e9a25 */ /* 0x000fc800078e00ff */
[----:B------:R-:W-:Y:S02]  /*0230*/  @!P1 IMAD R9, R12, c[0x0][0x36c], R9 ;  /* 0x0000db000c099a24 */ /* 0x000fe400078e0209 */
[----:B------:R-:W-:Y:S02]  /*0240*/  IMAD R13, R10, R3, R11 ;  /* 0x000000030a0d7224 */ /* 0x000fe400078e020b */
[----:B------:R-:W-:Y:S01]  /*0250*/  @!P1 IMAD R3, R20, c[0x0][0x1e0], RZ ;  /* 0x0000780014039a24 */ /* 0x000fe200078e02ff */
[----:B------:R-:W-:Y:S01]  /*0260*/  @!P1 IADD3 R2, R15, R9, RZ ;  /* 0x000000090f029210 */ /* 0x000fe20007ffe0ff */
[----:B------:R-:W-:Y:S01]  /*0270*/  @!P1 IMAD.MOV.U32 R4, RZ, RZ, R14 ;  /* 0x000000ffff049224 */ /* 0x000fe200078e000e */
[----:B------:R-:W-:Y:S01]  /*0280*/  SHF.R.S32.HI R20, RZ, 0x1f, R5 ;  /* 0x0000001fff147819 */ /* 0x000fe20000011405 */
[----:B------:R-:W-:-:S04]  /*0290*/  @P1 IMAD.WIDE.U32 R16, R7, c[0x0][0x1e8], RZ ;  /* 0x00007a0007101a25 */ /* 0x000fc800078e00ff */
[----:B------:R-:W-:Y:S01]  /*02a0*/  @!P1 IMAD.WIDE.U32 R14, R12, c[0x0][0x1e0], RZ ;  /* 0x000078000c0e9a25 */ /* 0x000fe200078e00ff */
[----:B------:R-:W-:-:S03]  /*02b0*/  @P1 MOV R6, R16 ;  /* 0x0000001000061202 */ /* 0x000fc60000000f00 */
[----:B------:R-:W-:Y:S01]  /*02c0*/  @!P1 IMAD R9, R12, c[0x0][0x1e4], R3 ;  /* 0x000079000c099a24 */ /* 0x000fe200078e0203 */
[----:B------:R-:W-:Y:S01]  /*02d0*/  @!P1 MOV R6, R14 ;  /* 0x0000000e00069202 */ /* 0x000fe20000000f00 */
[----:B------:R-:W-:Y:S01]  /*02e0*/  IMAD.WIDE.U32 R10, R10, c[0x0][0x1c0], RZ ;  /* 0x000070000a0a7a25 */ /* 0x000fe200078e00ff */
[----:B------:R-:W1:Y:S03]  /*02f0*/  S2R R3, SR_CTAID.Z ;  /* 0x0000000000037919 */ /* 0x000e660000002700 */
[----:B------:R-:W-:Y:S01]  /*0300*/  @P1 IMAD R0, R7, c[0x0][0x1ec], R17 ;  /* 0x00007b0007001a24 */ /* 0x000fe200078e0211 */
[----:B------:R-:W-:Y:S01]  /*0310*/  @!P1 IADD3 R0, R15, R9, RZ ;  /* 0x000000090f009210 */ /* 0x000fe20007ffe0ff */
[----:B------:R-:W-:Y:S01]  /*0320*/  IMAD.MOV.U32 R9, RZ, RZ, c[0x0][0x22c] ;  /* 0x00008b00ff097624 */ /* 0x000fe200078e00ff */
[----:B------:R-:W-:Y:S01]  /*0330*/  IADD3 R11, R11, R13, RZ ;  /* 0x0000000d0b0b7210 */ /* 0x000fe20007ffe0ff */
[----:B------:R-:W-:Y:S01]  /*0340*/  IMAD.WIDE R14, R36, c[0x0][0x22c], RZ ;  /* 0x00008b00240e7a25 */ /* 0x000fe200078e02ff */
[----:B------:R-:W-:-:S02]  /*0350*/  IADD3 R13, P0, R5, R18, RZ ;  /* 0x00000012050d7210 */ /* 0x000fc40007f1e0ff */
[----:B------:R-:W-:Y:S01]  /*0360*/  SHF.R.S32.HI R9, RZ, 0x1f, R9 ;  /* 0x0000001fff097819 */ /* 0x000fe20000011409 */
[----:B------:R-:W-:Y:S01]  /*0370*/  IMAD R11, R11, c[0x0][0x22c], RZ ;  /* 0x00008b000b0b7a24 */ /* 0x000fe200078e02ff */
[----:B------:R-:W-:Y:S01]  /*0380*/  MOV R17, RZ ;  /* 0x000000ff00117202 */ /* 0x000fe20000000f00 */
[----:B------:R-:W-:Y:S02]  /*0390*/  IMAD R16, R15, R21, RZ ;  /* 0x000000150f107224 */ /* 0x000fe400078e02ff */
[----:B------:R-:W-:Y:S01]  /*03a0*/  IMAD R11, R9, R10, R11 ;  /* 0x0000000a090b7224 */ /* 0x000fe200078e020b */
[----:B------:R-:W-:Y:S01]  /*03b0*/  IADD3.X R9, R20, R19, RZ, P0, !PT ;  /* 0x0000001314097210 */ /* 0x000fe200007fe4ff */
[----:B------:R-:W-:Y:S01]  /*03c0*/  IMAD R23, R14, R17, R16 ;  /* 0x000000110e177224 */ /* 0x000fe200078e0210 */
[----:B------:R-:W-:Y:S01]  /*03d0*/  ISETP.NE.AND P0, PT, RZ, UR6, PT ;  /* 0x00000006ff007c0c */ /* 0x000fe2000bf05270 */
[----:B------:R-:W-:-:S04]  /*03e0*/  IMAD.WIDE.U32 R16, R10, c[0x0][0x22c], RZ ;  /* 0x00008b000a107a25 */ /* 0x000fc800078e00ff */
[----:B------:R-:W-:-:S04]  /*03f0*/  IMAD.WIDE.U32 R18, R14, R21, RZ ;  /* 0x000000150e127225 */ /* 0x000fc800078e00ff */
[-C--:B------:R-:W-:Y:S02]  /*0400*/  IMAD R21, R9, R14.reuse, RZ ;  /* 0x0000000e09157224 */ /* 0x080fe400078e02ff */
[----:B------:R-:W-:Y:S01]  /*0410*/  IMAD.IADD R22, R17, 0x1, R11 ;  /* 0x0000000111167824 */ /* 0x000fe200078e020b */
[----:B------:R-:W-:Y:S01]  /*0420*/  @P1 IADD3 R22, R19, R23, RZ ;  /* 0x0000001713161210 */ /* 0x000fe20007ffe0ff */
[----:B-1----:R-:W-:Y:S02]  /*0430*/  IMAD R9, R3, c[0x0][0x22c], RZ ;  /* 0x00008b0003097a24 */ /* 0x002fe400078e02ff */
[----:B------:R-:W-:Y:S01]  /*0440*/  IMAD.WIDE.U32 R10, R13, R14, RZ ;  /* 0x0000000e0d0a7225 */ /* 0x000fe200078e00ff */
[----:B------:R-:W-:-:S03]  /*0450*/  SHF.R.S32.HI R14, RZ, 0x1f, R3 ;  /* 0x0000001fff0e7819 */ /* 0x000fc60000011403 */
[----:B------:R-:W-:Y:S01]  /*0460*/  IMAD R17, R15, R13, R21 ;  /* 0x0000000d0f117224 */ /* 0x000fe200078e0215 */
[----:B------:R-:W-:Y:S02]  /*0470*/  SEL R21, R16, R18, !P1 ;  /* 0x0000001210157207 */ /* 0x000fe40004800000 */
[----:B------:R-:W-:Y:S02]  /*0480*/  SHF.R.S32.HI R16, RZ, 0x1f, R9 ;  /* 0x0000001fff107819 */ /* 0x000fe40000011409 */
[----:B------:R-:W-:Y:S01]  /*0490*/  IADD3 R17, R11, R17, RZ ;  /* 0x000000110b117210 */ /* 0x000fe20007ffe0ff */
[----:B------:R-:W-:Y:S05]  /*04a0*/  @!P0 BRA `(.L_x_1024) ;  /* 0x0000007000008947 */ /* 0x000fea0003800000 */
[----:B0-----:R-:W-:Y:S01]  /*04b0*/  HFMA2.MMA R13, -RZ, RZ, 0, 7.62939453125e-06 ;  /* 0x00000080ff0d7435 */ /* 0x001fe200000001ff */
[----:B------:R-:W-:Y:S01]  /*04c0*/  @!P1 IMAD R7, R12, c[0x0][0x224], RZ ;  /* 0x000089000c079a24 */ /* 0x000fe200078e02ff */
[----:B------:R-:W-:-:S03]  /*04d0*/  MOV R18, c[0x0][0x210] ;  /* 0x0000840000127a02 */ /* 0x000fc60000000f00 */
[----:B------:R-:W-:-:S05]  /*04e0*/  IMAD R7, R12, 0x80, R7 ;  /* 0x000000800c077824 */ /* 0x000fca00078e0207 */
[----:B------:R-:W-:-:S04]  /*04f0*/  IMAD R12, R13, R18, c[0x0][0x234] ;  /* 0x00008d000d0c7624 */ /* 0x000fc800078e0212 */
[----:B------:R-:W-:Y:S01]  /*0500*/  IMAD R12, R12, R3, R7 ;  /* 0x000000030c0c7224 */ /* 0x000fe200078e0207 */
[----:B------:R-:W-:Y:S05]  /*0510*/  BRA `(.L_x_1025) ;  /* 0x0000002000007947 */ /* 0x000fea0003800000 */
.L_x_1024:
[----:B0-----:R-:W-:-:S04]  /*0520*/  IMAD R12, R12, c[0x0][0x1c0], R3 ;  /* 0x000070000c0c7a24 */ /* 0x001fc800078e0203 */
[----:B------:R-:W-:Y:S02]  /*0530*/  IMAD R12, R12, c[0x0][0x224], RZ ;  /* 0x000089000c0c7a24 */ /* 0x000fe400078e02ff */
.L_x_1025:
[----:B------:R-:W-:Y:S01]  /*0540*/  SHF.R.S32.HI R7, RZ, 0x1f, R38 ;  /* 0x0000001fff077819 */ /* 0x000fe20000011426 */
[----:B------:R-:W-:Y:S01]  /*0550*/  IMAD R36, R36, c[0x0][0x22c], RZ ;  /* 0x00008b0024247a24 */ /* 0x000fe200078e02ff */
[----:B------:R-:W-:Y:S01]  /*0560*/  IADD3 R18, P0, P1, R10, R21, R9 ;  /* 0x000000150a127210 */ /* 0x000fe2000791e009 */
[C---:B------:R-:W-:Y:S01]  /*0570*/  IMAD R10, R20.reuse, c[0x0][0x370], RZ ;  /* 0x0000dc00140a7a24 */ /* 0x040fe200078e02ff */
[CC--:B------:R-:W-:Y:S01]  /*0580*/  LEA.HI R13, R7.reuse, R38.reuse, RZ, 0x4 ;  /* 0x00000026070d7211 */ /* 0x0c0fe200078f20ff */
[----:B------:R-:W-:Y:S01]  /*0590*/  IMAD R20, R20, c[0x0][0x1e8], RZ ;  /* 0x00007a0014147a24 */ /* 0x000fe200078e02ff */
[----:B------:R-:W-:Y:S01]  /*05a0*/  LEA.HI R7, R7, R38, RZ, 0x3 ;  /* 0x0000002607077211 */ /* 0x000fe200078f18ff */
[----:B------:R-:W-:Y:S01]  /*05b0*/  IMAD.IADD R35, R5, 0x1, R12 ;  /* 0x0000000105237824 */ /* 0x000fe200078e020c */
[----:B------:R-:W-:Y:S01]  /*05c0*/  LOP3.LUT R15, R13, 0x3ffffff0, RZ, 0xc0, !PT ;  /* 0x3ffffff00d0f7812 */ /* 0x000fe200078ec0ff */
[----:B------:R-:W-:Y:S01]  /*05d0*/  BSSY B0, `(.L_x_1026) ;  /* 0x000003b000007945 */ /* 0x000fe20003800000 */
[----:B------:R-:W-:-:S02]  /*05e0*/  LOP3.LUT R11, R7, 0x1ffffff8, RZ, 0xc0, !PT ;  /* 0x1ffffff8070b7812 */ /* 0x000fc400078ec0ff */
[-C--:B------:R-:W-:Y:S02]  /*05f0*/  IADD3 R15, -R15, R38.reuse, RZ ;  /* 0x000000260f0f7210 */ /* 0x080fe40007ffe1ff */
[----:B------:R-:W-:Y:S02]  /*0600*/  IADD3 R11, -R11, R38, RZ ;  /* 0x000000260b0b7210 */ /* 0x000fe40007ffe1ff */
[----:B------:R-:W-:Y:S02]  /*0610*/  SHF.R.S32.HI R13, RZ, 0x4, R13 ;  /* 0x00000004ff0d7819 */ /* 0x000fe4000001140d */
[----:B------:R-:W-:Y:S02]  /*0620*/  SHF.L.U32 R30, R11, 0x3, RZ ;  /* 0x000000030b1e7819 */ /* 0x000fe400000006ff */
[----:B------:R-:W-:Y:S02]  /*0630*/  SHF.L.U32 R15, R15, 0x2, RZ ;  /* 0x000000020f0f7819 */ /* 0x000fe400000006ff */
[----:B------:R-:W-:-:S02]  /*0640*/  SHF.R.S32.HI R31, RZ, 0x1f, R30 ;  /* 0x0000001fff1f7819 */ /* 0x000fc4000001141e */
[----:B------:R-:W-:Y:S01]  /*0650*/  IADD3.X R16, R17, R22, R16, P0, P1 ;  /* 0x0000001611107210 */ /* 0x000fe200007e2410 */
[----:B------:R-:W-:Y:S01]  /*0660*/  IMAD R13, R13, R36, R15 ;  /* 0x000000240d0d7224 */ /* 0x000fe200078e020f */
[C---:B------:R-:W-:Y:S01]  /*0670*/  IADD3 R17, -R5.reuse, R8, RZ ;  /* 0x0000000805117210 */ /* 0x040fe20007ffe1ff */
[----:B------:R-:W-:Y:S01]  /*0680*/  IMAD.WIDE.U32 R8, R5, c[0x0][0x370], R30 ;  /* 0x0000dc0005087a25 */ /* 0x000fe200078e001e */
[----:B------:R-:W-:Y:S01]  /*0690*/  SHF.R.S32.HI R34, RZ, 0x3, R7 ;  /* 0x00000003ff227819 */ /* 0x000fe20000011407 */
[----:B------:R-:W-:Y:S01]  /*06a0*/  CS2R R22, SRZ ;  /* 0x0000000000167805 */ /* 0x000fe2000001ff00 */
[----:B------:R-:W-:Y:S01]  /*06b0*/  IADD3 R12, P2, R13, R18, RZ ;  /* 0x000000120d0c7210 */ /* 0x000fe20007f5e0ff */
[C---:B------:R-:W-:Y:S01]  /*06c0*/  IMAD R15, R5.reuse, c[0x0][0x374], R10 ;  /* 0x0000dd00050f7a24 */ /* 0x040fe200078e020a */
[----:B------:R-:W-:Y:S01]  /*06d0*/  IADD3 R24, P3, R4, R8, RZ ;  /* 0x0000000804187210 */ /* 0x000fe20007f7e0ff */
[C---:B------:R-:W-:Y:S01]  /*06e0*/  IMAD.WIDE.U32 R10, R5.reuse, c[0x0][0x1e8], R30 ;  /* 0x00007a00050a7a25 */ /* 0x040fe200078e001e */
[----:B------:R-:W-:Y:S01]  /*06f0*/  ISETP.GE.AND P0, PT, R34, R17, PT ;  /* 0x000000112200720c */ /* 0x000fe20003f06270 */
[----:B------:R-:W-:Y:S01]  /*0700*/  CS2R R18, SRZ ;  /* 0x0000000000127805 */ /* 0x000fe2000001ff00 */
[----:B------:R-:W-:Y:S01]  /*0710*/  IADD3.X R25, R2, R9, R15, P3, !PT ;  /* 0x0000000902197210 */ /* 0x000fe20001ffe40f */
[----:B------:R-:W-:Y:S01]  /*0720*/  IMAD R7, R5, c[0x0][0x1ec], R20 ;  /* 0x00007b0005077a24 */ /* 0x000fe200078e0214 */
[----:B------:R-:W-:Y:S01]  /*0730*/  IADD3 R6, P3, R6, R10, RZ ;  /* 0x0000000a06067210 */ /* 0x000fe20007f7e0ff */
[C---:B------:R-:W-:Y:S01]  /*0740*/  IMAD R2, R14.reuse, c[0x0][0x378], RZ ;  /* 0x0000de000e027a24 */ /* 0x040fe200078e02ff */
[----:B------:R-:W-:Y:S01]  /*0750*/  LEA.HI.X.SX32 R13, R13, R16, 0x1, P2 ;  /* 0x000000100d0d7211 */ /* 0x000fe200010f0eff */
[----:B------:R-:W-:Y:S01]  /*0760*/  IMAD R14, R14, c[0x0][0x1f0], RZ ;  /* 0x00007c000e0e7a24 */ /* 0x000fe200078e02ff */
[----:B------:R-:W-:Y:S01]  /*0770*/  IADD3.X R7, R0, R11, R7, P3, !PT ;  /* 0x0000000b00077210 */ /* 0x000fe20001ffe407 */
[C---:B------:R-:W-:Y:S01]  /*0780*/  IMAD R27, R3.reuse, c[0x0][0x37c], R2 ;  /* 0x0000df00031b7a24 */ /* 0x040fe200078e0202 */
[----:B------:R-:W-:Y:S01]  /*0790*/  IADD3 R5, R34, 0x20, RZ ;  /* 0x0000002022057810 */ /* 0x000fe20007ffe0ff */
[----:B------:R-:W-:Y:S01]  /*07a0*/  IMAD.WIDE.U32 R24, R3, c[0x0][0x378], R24 ;  /* 0x0000de0003187a25 */ /* 0x000fe200078e0018 */
[C---:B------:R-:W-:Y:S01]  /*07b0*/  LEA R28, P2, R12.reuse, c[0x0][0x350], 0x2 ;  /* 0x0000d4000c1c7a11 */ /* 0x040fe200078410ff */
[----:B------:R-:W-:Y:S01]  /*07c0*/  CS2R R20, SRZ ;  /* 0x0000000000147805 */ /* 0x000fe2000001ff00 */
[----:B------:R-:W-:Y:S01]  /*07d0*/  ISETP.GE.AND P1, PT, R5, R17, PT ;  /* 0x000000110500720c */ /* 0x000fe20003f26270 */
[C---:B------:R-:W-:Y:S01]  /*07e0*/  IMAD R41, R3.reuse, c[0x0][0x1f4], R14 ;  /* 0x00007d0003297a24 */ /* 0x040fe200078e020e */
[----:B------:R-:W-:Y:S01]  /*07f0*/  LEA.HI.X R29, R12, c[0x0][0x354], R13, 0x2, P2 ;  /* 0x0000d5000c1d7a11 */ /* 0x000fe200010f140d */
[----:B------:R-:W-:Y:S01]  /*0800*/  IMAD.WIDE.U32 R2, R3, c[0x0][0x1f0], R6 ;  /* 0x00007c0003027a25 */ /* 0x000fe200078e0006 */
[----:B------:R-:W-:Y:S01]  /*0810*/  CS2R R12, SRZ ;  /* 0x00000000000c7805 */ /* 0x000fe2000001ff00 */
[----:B------:R-:W-:Y:S01]  /*0820*/  CS2R R16, SRZ ;  /* 0x0000000000107805 */ /* 0x000fe2000001ff00 */
[----:B------:R-:W-:Y:S01]  /*0830*/  MOV R8, RZ ;  /* 0x000000ff00087202 */ /* 0x000fe20000000f00 */
[----:B------:R-:W-:Y:S01]  /*0840*/  CS2R R4, SRZ ;  /* 0x0000000000047805 */ /* 0x000fe2000001ff00 */
[----:B------:R-:W-:Y:S01]  /*0850*/  CS2R R6, SRZ ;  /* 0x0000000000067805 */ /* 0x000fe2000001ff00 */
[----:B------:R-:W-:-:S02]  /*0860*/  SHF.R.S32.HI R33, RZ, 0x1f, R34 ;  /* 0x0000001fff217819 */ /* 0x000fc40000011422 */
[----:B------:R-:W-:Y:S02]  /*0870*/  IADD3 R32, R30, 0x40, RZ ;  /* 0x000000401e207810 */ /* 0x000fe40007ffe0ff */
[----:B------:R-:W-:Y:S01]  /*0880*/  IADD3 R27, R25, R27, RZ ;  /* 0x0000001b191b7210 */ /* 0x000fe20007ffe0ff */
[----:B------:R-:W-:Y:S05]  /*0890*/  @P0 BRA `(.L_x_1027) ;  /* 0x000000e000000947 */ /* 0x000fea0003800000 */
[----:B------:R-:W-:Y:S01]  /*08a0*/  MOV R26, R24 ;  /* 0x00000018001a7202 */ /* 0x000fe20000000f00 */
[----:B------:R-:W-:Y:S01]  /*08b0*/  IMAD R9, R33, c[0x0][0x370], RZ ;  /* 0x0000dc0021097a24 */ /* 0x000fe200078e02ff */
[C---:B------:R-:W-:Y:S02]  /*08c0*/  IADD3 R0, R30.reuse, 0x80, RZ ;  /* 0x000000801e007810 */ /* 0x040fe40007ffe0ff */
[----:B------:R-:W-:Y:S01]  /*08d0*/  ISETP.GE.AND P2, PT, R30, c[0x0][0x220], PT ;  /* 0x000088001e007a0c */ /* 0x000fe20003f46270 */
[----:B------:R-:W-:Y:S01]  /*08e0*/  IMAD.WIDE.U32 R10, R34, c[0x0][0x370], R26 ;  /* 0x0000dc00220a7a25 */ /* 0x000fe200078e001a */
[----:B------:R-:W-:Y:S02]  /*08f0*/  ISETP.GE.AND P4, PT, R0, c[0x0][0x220], PT ;  /* 0x0000880000007a0c */ /* 0x000fe40003f86270 */
[----:B------:R-:W-:Y:S01]  /*0900*/  ISETP.GE.AND P3, PT, R32, c[0x0][0x220], PT ;  /* 0x0000880020007a0c */ /* 0x000fe20003f66270 */
[----:B------:R-:W-:Y:S01]  /*0910*/  IMAD R9, R34, c[0x0][0x374], R9 ;  /* 0x0000dd0022097a24 */ /* 0x000fe200078e0209 */
[----:B------:R-:W-:-:S03]  /*0920*/  LEA R14, P5, R10, c[0x0][0x330], 0x1 ;  /* 0x0000cc000a0e7a11 */ /* 0x000fc600078a08ff */
[----:B------:R-:W-:-:S05]  /*0930*/  IMAD.IADD R9, R11, 0x1, R9 ;  /* 0x000000010b097824 */ /* 0x000fca00078e0209 */
[----:B------:R-:W-:-:S05]  /*0940*/  LEA.HI.X R15, R10, c[0x0][0x334], R9, 0x1, P5 ;  /* 0x0000cd000a0f7a11 */ /* 0x000fca00028f0c09 */
[----:B------:R0:W5:Y:S04]  /*0950*/  @!P2 LDG.E.128 R16, [R14.64] ;  /* 0x000000040e10a981 */ /* 0x000168000c1e1d00 */
[----:B------:R0:W5:Y:S04]  /*0960*/  @!P3 LDG.E.128 R20, [R14.64+0x80] ;  /* 0x000080040e14b981 */ /* 0x000168000c1e1d00 */
[----:B------:R0:W5:Y:S02]  /*0970*/  @!P4 LDG.E.128 R4, [R14.64+0x100] ;  /* 0x000100040e04c981 */ /* 0x000164000c1e1d00 */
.L_x_1027:
[----:B------:R-:W-:Y:S05]  /*0980*/  BSYNC B0 ;  /* 0x0000000000007941 */ /* 0x000fea0003800000 */
.L_x_1026:
        /* <DEDUP_REMOVED lines=21> */
[----:B------:R-:W-:Y:S01]  /*0ae0*/  ISETP.GE.AND P5, PT, R25, c[0x0][0x220], PT ;  /* 0x0000880019007a0c */ /* 0x000fe20003fa6270 */
[----:B------:R-:W-:Y:S01]  /*0af0*/  IMAD.MOV.U32 R20, RZ, RZ, R24 ;  /* 0x000000ffff147224 */ /* 0x000fe200078e0018 */
[----:B------:R-:W-:-:S03]  /*0b00*/  ISETP.GE.AND P4, PT, R32, c[0x0][0x220], PT ;  /* 0x0000880020007a0c */ /* 0x000fc60003f86270 */
[----:B------:R-:W-:-:S04]  /*0b10*/  IMAD.WIDE.U32 R20, R23, c[0x0][0x370], R20 ;  /* 0x0000dc0017147a25 */ /* 0x000fc800078e0014 */
[----:B------:R-:W-:Y:S01]  /*0b20*/  IMAD R23, R23, c[0x0][0x374], R22 ;  /* 0x0000dd0017177a24 */ /* 0x000fe200078e0216 */
[----:B------:R-:W-:-:S04]  /*0b30*/  LEA R22, P2, R20, c[0x0][0x330], 0x1 ;  /* 0x0000cc0014167a11 */ /* 0x000fc800078408ff */
[----:B------:R-:W-:-:S04]  /*0b40*/  IADD3 R21, R21, R23, RZ ;  /* 0x0000001715157210 */ /* 0x000fc80007ffe0ff */
[----:B------:R-:W-:-:S05]  /*0b50*/  LEA.HI.X R23, R20, c[0x0][0x334], R21, 0x1, P2 ;  /* 0x0000cd0014177a11 */ /* 0x000fca00010f0c15 */
[----:B------:R0:W5:Y:S04]  /*0b60*/  @!P3 LDG.E.128 R12, [R22.64] ;  /* 0x00000004160cb981 */ /* 0x000168000c1e1d00 */
[----:B------:R0:W5:Y:S04]  /*0b70*/  @!P4 LDG.E.128 R16, [R22.64+0x80] ;  /* 0x000080041610c981 */ /* 0x000168000c1e1d00 */
[----:B------:R0:W5:Y:S02]  /*0b80*/  @!P5 LDG.E.128 R8, [R22.64+0x100] ;  /* 0x000100041608d981 */ /* 0x000164000c1e1d00 */
.L_x_1029:
[----:B------:R-:W-:Y:S05]  /*0b90*/  BSYNC B0 ;  /* 0x0000000000007941 */ /* 0x000fea0003800000 */
.L_x_1028:
[----:B-----5:R-:W-:Y:S01]  /*0ba0*/  MOV R53, R16 ;  /* 0x0000001000357202 */ /* 0x020fe20000000f00 */
[----:B------:R-:W-:Y:S01]  /*0bb0*/  BSSY B0, `(.L_x_1030) ;  /* 0x000001f000007945 */ /* 0x000fe20003800000 */
[----:B------:R-:W-:Y:S01]  /*0bc0*/  HFMA2.MMA R16, -RZ, RZ, 0, 0 ;  /* 0x00000000ff107435 */ /* 0x000fe200000001ff */
[----:B------:R-:W-:Y:S01]  /*0bd0*/  MOV R46, R12 ;  /* 0x0000000c002e7202 */ /* 0x000fe20000000f00 */
        /* <DEDUP_REMOVED lines=9> */
[----:B------:R-:W-:Y:S01]  /*0c70*/  MOV R56, R19 ;  /* 0x0000001300387202 */ /* 0x000fe20000000f00 */
[----:B------:R-:W-:Y:S01]  /*0c80*/  CS2R R12, SRZ ;  /* 0x00000000000c7805 */ /* 0x000fe2000001ff00 */
[----:B------:R-:W-:Y:S01]  /*0c90*/  CS2R R14, SRZ ;  /* 0x00000000000e7805 */ /* 0x000fe2000001ff00 */
[----:B------:R-:W-:Y:S01]  /*0ca0*/  IMAD.IADD R41, R3, 0x1, R41 ;  /* 0x0000000103297824 */ /* 0x000fe200078e0229 */
        /* <DEDUP_REMOVED lines=15> */
.L_x_1031:
[----:B------:R-:W-:Y:S05]  /*0da0*/  BSYNC B0 ;  /* 0x0000000000007941 */ /* 0x000fea0003800000 */
.L_x_1030:
[----:B------:R-:W-:Y:S01]  /*0db0*/  BSSY B0, `(.L_x_1032) ;  /* 0x0000020000007945 */ /* 0x000fe20003800000 */
[----:B------:R-:W-:Y:S01]  /*0dc0*/  HFMA2.MMA R17, -RZ, RZ, 0, 0 ;  /* 0x00000000ff117435 */ /* 0x000fe200000001ff */
[----:B0----5:R-:W-:Y:S01]  /*0dd0*/  MOV R48, R24 ;  /* 0x0000001800307202 */ /* 0x021fe20000000f00 */
[----:B------:R-:W-:Y:S01]  /*0de0*/  IMAD.MOV.U32 R59, RZ, RZ, R27 ;  /* 0x000000ffff3b7224 */ /* 0x000fe200078e001b */
        /* <DEDUP_REMOVED lines=8> */
[----:B------:R-:W-:Y:S01]  /*0e70*/  CS2R R20, SRZ ;  /* 0x0000000000147805 */ /* 0x000fe2000001ff00 */
[----:B------:R-:W-:Y:S02]  /*0e80*/  MOV R62, R23 ;  /* 0x00000017003e7202 */ /* 0x000fe40000000f00 */
[----:B------:R-:W-:Y:S01]  /*0e90*/  CS2R R22, SRZ ;  /* 0x0000000000167805 */ /* 0x000fe2000001ff00 */
[----:B------:R-:W-:Y:S05]  /*0ea0*/  @P1 BRA `(.L_x_1033) ;  /* 0x0000010000001947 */ /* 0x000fea0003800000 */
[----:B------:R-:W-:Y:S02]  /*0eb0*/  IADD3 R34, P0, R34, 0x20, RZ ;  /* 0x0000002022227810 */ /* 0x000fe40007f1e0ff */
[----:B------:R-:W-:Y:S02]  /*0ec0*/  MOV R3, R41 ;  /* 0x0000002900037202 */ /* 0x000fe40000000f00 */
[C---:B------:R-:W-:Y:S01]  /*0ed0*/  ISETP.GE.AND P1, PT, R30.reuse, c[0x0][0x220], PT ;  /* 0x000088001e007a0c */ /* 0x040fe20003f26270 */
[----:B------:R-:W-:Y:S01]  /*0ee0*/  IMAD.X R31, RZ, RZ, R33, P0 ;  /* 0x000000ffff1f7224 */ /* 0x000fe200000e0621 */
[----:B------:R-:W-:Y:S01]  /*0ef0*/  IADD3 R30, R30, 0x80, RZ ;  /* 0x000000801e1e7810 */ /* 0x000fe20007ffe0ff */
[----:B------:R-:W-:Y:S01]  /*0f00*/  IMAD.WIDE.U32 R2, R34, c[0x0][0x1e8], R2 ;  /* 0x00007a0022027a25 */ /* 0x000fe200078e0002 */
[----:B------:R-:W-:-:S02]  /*0f10*/  ISETP.GE.AND P2, PT, R32, c[0x0][0x220], PT ;  /* 0x0000880020007a0c */ /* 0x000fc40003f46270 */
[----:B------:R-:W-:Y:S01]  /*0f20*/  ISETP.GE.AND P3, PT, R30, c[0x0][0x220], PT ;  /* 0x000088001e007a0c */ /* 0x000fe20003f66270 */
[----:B------:R-:W-:Y:S01]  /*0f30*/  IMAD R31, R31, c[0x0][0x1e8], RZ ;  /* 0x00007a001f1f7a24 */ /* 0x000fe200078e02ff */
[----:B------:R-:W-:-:S03]  /*0f40*/  LEA R30, P0, R2, c[0x0][0x1d0], 0x1 ;  /* 0x00007400021e7a11 */ /* 0x000fc600078008ff */
[----:B------:R-:W-:-:S05]  /*0f50*/  IMAD R31, R34, c[0x0][0x1ec], R31 ;  /* 0x00007b00221f7a24 */ /* 0x000fca00078e021f */
[----:B------:R-:W-:-:S04]  /*0f60*/  IADD3 R3, R3, R31, RZ ;  /* 0x0000001f03037210 */ /* 0x000fc80007ffe0ff */
[----:B------:R-:W-:-:S05]  /*0f70*/  LEA.HI.X R31, R2, c[0x0][0x1d4], R3, 0x1, P0 ;  /* 0x00007500021f7a11 */ /* 0x000fca00000f0c03 */
[----:B------:R0:W5:Y:S04]  /*0f80*/  @!P1 LDG.E.128 R20, [R30.64] ;  /* 0x000000041e149981 */ /* 0x000168000c1e1d00 */
[----:B------:R0:W5:Y:S04]  /*0f90*/  @!P2 LDG.E.128 R24, [R30.64+0x80] ;  /* 0x000080041e18a981 */ /* 0x000168000c1e1d00 */
[----:B------:R0:W5:Y:S02]  /*0fa0*/  @!P3 LDG.E.128 R16, [R30.64+0x100] ;  /* 0x000100041e10b981 */ /* 0x000164000c1e1d00 */
.L_x_1033:
[----:B------:R-:W-:Y:S05]  /*0fb0*/  BSYNC B0 ;  /* 0x0000000000007941 */ /* 0x000fea0003800000 */
.L_x_1032:
[----:B------:R-:W-:Y:S01]  /*0fc0*/  HADD2.F32 R2, -RZ, R0.H1_H1 ;  /* 0x30000000ff027230 */ /* 0x000fe20000004100 */
[----:B0----5:R-:W-:Y:S01]  /*0fd0*/  MOV R30, R21 ;  /* 0x00000015001e7202 */ /* 0x021fe20000000f00 */
[----:B------:R-:W-:Y:S01]  /*0fe0*/  HADD2.F32 R3, -RZ, R48.H1_H1 ;  /* 0x30000030ff037230 */ /* 0x000fe20000004100 */
[----:B------:R-:W-:Y:S01]  /*0ff0*/  LOP3.LUT P0, RZ, R38, 0x7, RZ, 0xc0, !PT ;  /* 0x0000000726ff7812 */ /* 0x000fe2000780c0ff */
[----:B------:R-:W-:-:S02]  /*1000*/  HADD2.F32 R0, -RZ, R0.H0_H0 ;  /* 0x20000000ff007230 */ /* 0x000fc40000004100 */
[----:B------:R-:W-:Y:S01]  /*1010*/  HADD2.F32 R32, -RZ, R51.H0_H0 ;  /* 0x20000033ff207230 */ /* 0x000fe20000004100 */
[----:B------:R-:W-:Y:S01]  /*1020*/  FMUL.FTZ R2, R2, R3 ;  /* 0x0000000302027220 */ /* 0x000fe20000410000 */
[----:B------:R-:W-:Y:S02]  /*1030*/  HADD2.F32 R3, -RZ, R48.H0_H0 ;  /* 0x20000030ff037230 */ /* 0x000fe40000004100 */
[--C-:B------:R-:W-:Y:S02]  /*1040*/  HADD2.F32 R31, -RZ, R30.reuse.H0_H0 ;  /* 0x2000001eff1f7230 */ /* 0x100fe40000004100 */
[----:B------:R-:W-:Y:S01]  /*1050*/  HADD2.F32 R30, -RZ, R30.H1_H1 ;  /* 0x3000001eff1e7230 */ /* 0x000fe20000004100 */
[----:B------:R-:W-:Y:S01]  /*1060*/  FFMA.FTZ R2, R0, R3, R2 ;  /* 0x0000000300027223 */ /* 0x000fe20000010002 */
[----:B------:R-:W-:Y:S02]  /*1070*/  HADD2.F32 R0, -RZ, R37.H0_H0 ;  /* 0x20000025ff007230 */ /* 0x000fe40000004100 */
[----:B------:R-:W-:-:S02]  /*1080*/  HADD2.F32 R3, -RZ, R57.H0_H0 ;  /* 0x20000039ff037230 */ /* 0x000fc40000004100 */
[----:B------:R-:W-:Y:S02]  /*1090*/  HADD2.F32 R37, -RZ, R37.H1_H1 ;  /* 0x30000025ff257230 */ /* 0x000fe40000004100 */
[----:B------:R-:W-:Y:S01]  /*10a0*/  HADD2.F32 R33, -RZ, R12.H1_H1 ;  /* 0x3000000cff217230 */ /* 0x000fe20000004100 */
[----:B------:R-:W-:Y:S01]  /*10b0*/  FFMA.FTZ R2, R0, R3, R2 ;  /* 0x0000000300027223 */ /* 0x000fe20000010002 */
[----:B------:R-:W-:Y:S02]  /*10c0*/  HADD2.F32 R3, -RZ, R46.H1_H1 ;  /* 0x3000002eff037230 */ /* 0x000fe40000004100 */
[----:B------:R-:W-:Y:S02]  /*10d0*/  HADD2.F32 R0, -RZ, R20.H1_H1 ;  /* 0x30000014ff007230 */ /* 0x000fe40000004100 */
[----:B------:R-:W-:Y:S02]  /*10e0*/  HADD2.F32 R46, -RZ, R46.H0_H0 ;  /* 0x2000002eff2e7230 */ /* 0x000fe40000004100 */
[----:B------:R-:W-:Y:S01]  /*10f0*/  HADD2.F32 R20, -RZ, R20.H0_H0 ;  /* 0x20000014ff147230 */ /* 0x000fe20000004100 */
[----:B------:R-:W-:Y:S01]  /*1100*/  FMUL.FTZ R3, R3, R0 ;  /* 0x0000000003037220 */ /* 0x000fe20000410000 */
[----:B------:R-:W-:-:S03]  /*1110*/  HADD2.F32 R0, -RZ, R57.H1_H1 ;  /* 0x30000039ff007230 */ /* 0x000fc60000004100 */
[----:B------:R-:W-:Y:S01]  /*1120*/  FFMA.FTZ R21, R46, R20, R3 ;  /* 0x000000142e157223 */ /* 0x000fe20000010003 */
[----:B------:R-:W-:Y:S01]  /*1130*/  HADD2.F32 R3, -RZ, R49.H0_H0 ;  /* 0x20000031ff037230 */ /* 0x000fe20000004100 */
[----:B------:R-:W-:Y:S01]  /*1140*/  FFMA.FTZ R2, R37, R0, R2 ;  /* 0x0000000025027223 */ /* 0x000fe20000010002 */
[--C-:B------:R-:W-:Y:S01]  /*1150*/  HADD2.F32 R0, -RZ, R39.reuse.H0_H0 ;  /* 0x20000027ff007230 */ /* 0x100fe20000004100 */
[----:B------:R-:W-:Y:S01]  /*1160*/  FFMA.FTZ R21, R32, R31, R21 ;  /* 0x0000001f20157223 */ /* 0x000fe20000010015 */
[----:B------:R-:W-:Y:S02]  /*1170*/  HADD2.F32 R39, -RZ, R39.H1_H1 ;  /* 0x30000027ff277230 */ /* 0x000fe40000004100 */
[----:B------:R-:W-:Y:S01]  /*1180*/  HADD2.F32 R32, -RZ, R51.H1_H1 ;  /* 0x30000033ff207230 */ /* 0x000fe20000004100 */
[----:B------:R-:W-:Y:S01]  /*1190*/  FFMA.FTZ R20, R0, R3, R2 ;  /* 0x0000000300147223 */ /* 0x000fe20000010002 */
        /* <DEDUP_REMOVED lines=8> */
[----:B------:R-:W-:Y:S02]  /*1220*/  HADD2.F32 R2, -RZ, R50.H0_H0 ;  /* 0x20000032ff027230 */ /* 0x000fe40000004100 */
[----:B------:R-:W-:Y:S02]  /*1230*/  HADD2.F32 R3, -RZ, R22.H0_H0 ;  /* 0x20000016ff037230 */ /* 0x000fe40000004100 */
[----:B------:R-:W-:Y:S02]  /*1240*/  HADD2.F32 R50, -RZ, R50.H1_H1 ;  /* 0x30000032ff327230 */ /* 0x000fe40000004100 */
[----:B------:R-:W-:Y:S01]  /*1250*/  HADD2.F32 R59, -RZ, R59.H1_H1 ;  /* 0x3000003bff3b7230 */ /* 0x000fe20000004100 */
[----:B------:R-:W-:Y:S01]  /*1260*/  FFMA.FTZ R21, R2, R3, R21 ;  /* 0x0000000302157223 */ /* 0x000fe20000010015 */
[----:B------:R-:W-:-:S02]  /*1270*/  HADD2.F32 R2, -RZ, R52.H0_H0 ;  /* 0x20000034ff027230 */ /* 0x000fc40000004100 */
[----:B------:R-:W-:Y:S01]  /*1280*/  HADD2.F32 R3, -RZ, R58.H0_H0 ;  /* 0x2000003aff037230 */ /* 0x000fe20000004100 */
[----:B------:R-:W-:Y:S01]  /*1290*/  FFMA.FTZ R21, R50, R20, R21 ;  /* 0x0000001432157223 */ /* 0x000fe20000010015 */
[----:B------:R-:W-:Y:S01]  /*12a0*/  HADD2.F32 R20, -RZ, R23.H0_H0 ;  /* 0x20000017ff147230 */ /* 0x000fe20000004100 */
[----:B------:R-:W-:Y:S01]  /*12b0*/  FFMA.FTZ R42, R42, R59, R0 ;  /* 0x0000003b2a2a7223 */ /* 0x000fe20000010000 */
[----:B------:R-:W-:Y:S02]  /*12c0*/  HADD2.F32 R0, -RZ, R43.H0_H0 ;  /* 0x2000002bff007230 */ /* 0x000fe40000004100 */
[----:B------:R-:W-:Y:S01]  /*12d0*/  HADD2.F32 R52, -RZ, R52.H1_H1 ;  /* 0x30000034ff347230 */ /* 0x000fe20000004100 */
[----:B------:R-:W-:Y:S01]  /*12e0*/  FFMA.FTZ R21, R2, R20, R21 ;  /* 0x0000001402157223 */ /* 0x000fe20000010015 */
        /* <DEDUP_REMOVED lines=27> */
[----:B------:R-:W-:Y:S01]  /*14a0*/  HADD2.F32 R37, -RZ, R54.H0_H0 ;  /* 0x20000036ff257230 */ /* 0x000fe20000004100 */
[----:B------:R-:W-:Y:S01]  /*14b0*/  FFMA.FTZ R45, R21, R22, R45 ;  /* 0x00000016152d7223 */ /* 0x000fe2000001002d */
[----:B------:R-:W-:-:S02]  /*14c0*/  HADD2.F32 R25, -RZ, R60.H1_H1 ;  /* 0x3000003cff197230 */ /* 0x000fc40000004100 */
[----:B------:R-:W-:Y:S02]  /*14d0*/  HADD2.F32 R32, -RZ, R26.H0_H0 ;  /* 0x2000001aff207230 */ /* 0x000fe40000004100 */
[----:B------:R-:W-:Y:S01]  /*14e0*/  HADD2.F32 R31, -RZ, R12.H0_H0 ;  /* 0x2000000cff1f7230 */ /* 0x000fe20000004100 */
[----:B------:R-:W-:Y:S01]  /*14f0*/  FFMA.FTZ R25, R44, R25, R45 ;  /* 0x000000192c197223 */ /* 0x000fe2000001002d */
[--C-:B------:R-:W-:Y:S01]  /*1500*/  HADD2.F32 R24, -RZ, R13.reuse.H0_H0 ;  /* 0x2000000dff187230 */ /* 0x100fe20000004100 */
[----:B------:R-:W-:Y:S01]  /*1510*/  FFMA.FTZ R30, R37, R32, R30 ;  /* 0x00000020251e7223 */ /* 0x000fe2000001001e */
[----:B------:R-:W-:Y:S02]  /*1520*/  HADD2.F32 R22, -RZ, R13.H1_H1 ;  /* 0x3000000dff167230 */ /* 0x000fe40000004100 */
[--C-:B------:R-:W-:Y:S02]  /*1530*/  HADD2.F32 R23, -RZ, R14.reuse.H0_H0 ;  /* 0x2000000eff177230 */ /* 0x100fe40000004100 */
[----:B------:R-:W-:-:S02]  /*1540*/  HADD2.F32 R21, -RZ, R14.H1_H1 ;  /* 0x3000000eff157230 */ /* 0x000fc40000004100 */
[--C-:B------:R-:W-:Y:S02]  /*1550*/  HADD2.F32 R13, -RZ, R15.reuse.H0_H0 ;  /* 0x2000000fff0d7230 */ /* 0x100fe40000004100 */
[----:B------:R-:W-:Y:S02]  /*1560*/  HADD2.F32 R12, -RZ, R15.H1_H1 ;  /* 0x3000000fff0c7230 */ /* 0x000fe40000004100 */
[--C-:B------:R-:W-:Y:S02]  /*1570*/  HADD2.F32 R14, -RZ, R47.reuse.H0_H0 ;  /* 0x2000002fff0e7230 */ /* 0x100fe40000004100 */
[----:B------:R-:W-:Y:S02]  /*1580*/  HADD2.F32 R15, -RZ, R62.H0_H0 ;  /* 0x2000003eff0f7230 */ /* 0x000fe40000004100 */
[----:B------:R-:W-:Y:S02]  /*1590*/  HADD2.F32 R37, -RZ, R54.H1_H1 ;  /* 0x30000036ff257230 */ /* 0x000fe40000004100 */
[----:B------:R-:W-:Y:S01]  /*15a0*/  HADD2.F32 R26, -RZ, R26.H1_H1 ;  /* 0x3000001aff1a7230 */ /* 0x000fe20000004100 */
[----:B------:R-:W-:Y:S01]  /*15b0*/  FFMA.FTZ R14, R14, R15, R25 ;  /* 0x0000000f0e0e7223 */ /* 0x000fe20000010019 */
[----:B------:R-:W-:-:S02]  /*15c0*/  HADD2.F32 R47, -RZ, R47.H1_H1 ;  /* 0x3000002fff2f7230 */ /* 0x000fc40000004100 */
[----:B------:R-:W-:Y:S01]  /*15d0*/  HADD2.F32 R62, -RZ, R62.H1_H1 ;  /* 0x3000003eff3e7230 */ /* 0x000fe20000004100 */
[----:B------:R-:W-:Y:S01]  /*15e0*/  FFMA.FTZ R30, R37, R26, R30 ;  /* 0x0000001a251e7223 */ /* 0x000fe2000001001e */
[----:B------:R-:W-:Y:S02]  /*15f0*/  HADD2.F32 R15, -RZ, R56.H0_H0 ;  /* 0x20000038ff0f7230 */ /* 0x000fe40000004100 */
[--C-:B------:R-:W-:Y:S01]  /*1600*/  HADD2.F32 R32, -RZ, R27.reuse.H0_H0 ;  /* 0x2000001bff207230 */ /* 0x100fe20000004100 */
[----:B------:R-:W-:Y:S01]  /*1610*/  FFMA.FTZ R14, R47, R62, R14 ;  /* 0x0000003e2f0e7223 */ /* 0x000fe2000001000e */
[----:B------:R-:W-:Y:S02]  /*1620*/  HADD2.F32 R20, -RZ, R4.H0_H0 ;  /* 0x20000004ff147230 */ /* 0x000fe40000004100 */
[----:B------:R-:W-:Y:S01]  /*1630*/  HADD2.F32 R25, -RZ, R56.H1_H1 ;  /* 0x30000038ff197230 */ /* 0x000fe20000004100 */
[----:B------:R-:W-:Y:S01]  /*1640*/  FFMA.FTZ R30, R15, R32, R30 ;  /* 0x000000200f1e7223 */ /* 0x000fe2000001001e */
[----:B------:R-:W-:Y:S01]  /*1650*/  HADD2.F32 R27, -RZ, R27.H1_H1 ;  /* 0x3000001bff1b7230 */ /* 0x000fe20000004100 */
[----:B------:R-:W-:Y:S01]  /*1660*/  FFMA.FTZ R14, R20, R31, R14 ;  /* 0x0000001f140e7223 */ /* 0x000fe2000001000e */
[----:B------:R-:W-:-:S02]  /*1670*/  HADD2.F32 R4, -RZ, R4.H1_H1 ;  /* 0x30000004ff047230 */ /* 0x000fc40000004100 */
[----:B------:R-:W-:Y:S01]  /*1680*/  HADD2.F32 R15, -RZ, R8.H0_H0 ;  /* 0x20000008ff0f7230 */ /* 0x000fe20000004100 */
[----:B------:R-:W-:Y:S01]  /*1690*/  FFMA.FTZ R30, R25, R27, R30 ;  /* 0x0000001b191e7223 */ /* 0x000fe2000001001e */
[----:B------:R-:W-:Y:S01]  /*16a0*/  HADD2.F32 R20, -RZ, R16.H0_H0 ;  /* 0x20000010ff147230 */ /* 0x000fe20000004100 */
[----:B------:R-:W-:Y:S01]  /*16b0*/  FFMA.FTZ R4, R4, R33, R14 ;  /* 0x0000002104047223 */ /* 0x000fe2000001000e */
[--C-:B------:R-:W-:Y:S02]  /*16c0*/  HADD2.F32 R3, -RZ, R5.reuse.H0_H0 ;  /* 0x20000005ff037230 */ /* 0x100fe40000004100 */
        /* <DEDUP_REMOVED lines=19> */
[----:B------:R-:W-:Y:S01]  /*1800*/  HADD2.F32 R0, -RZ, R7.H0_H0 ;  /* 0x20000007ff007230 */ /* 0x000fe20000004100 */
[----:B------:R-:W-:Y:S01]  /*1810*/  SHF.L.U32 R9, R36, 0x2, RZ ;  /* 0x0000000224097819 */ /* 0x000fe200000006ff */
[----:B------:R-:W-:Y:S01]  /*1820*/  HADD2.F32 R5, -RZ, R10.H1_H1 ;  /* 0x3000000aff057230 */ /* 0x000fe20000004100 */
[----:B------:R-:W-:Y:S01]  /*1830*/  FFMA.FTZ R30, R3, R4, R30 ;  /* 0x00000004031e7223 */ /* 0x000fe2000001001e */
[----:B------:R-:W-:Y:S01]  /*1840*/  HADD2.F32 R18, -RZ, R18.H1_H1 ;  /* 0x30000012ff127230 */ /* 0x000fe20000004100 */
[----:B------:R-:W-:Y:S01]  /*1850*/  FFMA.FTZ R0, R0, R13, R2 ;  /* 0x0000000d00007223 */ /* 0x000fe20000010002 */
[----:B------:R-:W-:-:S02]  /*1860*/  HADD2.F32 R3, -RZ, R11.H0_H0 ;  /* 0x2000000bff037230 */ /* 0x000fc40000004100 */
[----:B------:R-:W-:Y:S01]  /*1870*/  HADD2.F32 R2, -RZ, R19.H0_H0 ;  /* 0x20000013ff027230 */ /* 0x000fe20000004100 */
[----:B------:R-:W-:Y:S01]  /*1880*/  FFMA.FTZ R30, R5, R18, R30 ;  /* 0x00000012051e7223 */ /* 0x000fe2000001001e */
[----:B------:R-:W-:Y:S02]  /*1890*/  HADD2.F32 R7, -RZ, R7.H1_H1 ;  /* 0x30000007ff077230 */ /* 0x000fe40000004100 */
[----:B------:R-:W-:Y:S01]  /*18a0*/  HADD2.F32 R11, -RZ, R11.H1_H1 ;  /* 0x3000000bff0b7230 */ /* 0x000fe20000004100 */
[----:B------:R-:W-:Y:S01]  /*18b0*/  FFMA.FTZ R30, R3, R2, R30 ;  /* 0x00000002031e7223 */ /* 0x000fe2000001001e */
[----:B------:R-:W-:Y:S01]  /*18c0*/  HADD2.F32 R19, -RZ, R19.H1_H1 ;  /* 0x30000013ff137230 */ /* 0x000fe20000004100 */
[----:B------:R-:W-:-:S04]  /*18d0*/  FFMA.FTZ R0, R7, R12, R0 ;  /* 0x0000000c07007223 */ /* 0x000fc80000010000 */
[----:B------:R-:W-:Y:S01]  /*18e0*/  FFMA.FTZ R30, R11, R19, R30 ;  /* 0x000000130b1e7223 */ /* 0x000fe2000001001e */
[----:B------:R-:W0:Y:S01]  /*18f0*/  SHFL.BFLY PT, R3, R0, 0x4, 0x1f ;  /* 0x0c801f0000037f89 */ /* 0x000e2200000e0000 */
[----:B------:R-:W-:-:S03]  /*1900*/  LEA.HI R11, P1, R38, R35, RZ, 0x1d ;  /* 0x00000023260b7211 */ /* 0x000fc6000783e8ff */
[----:B------:R-:W1:Y:S01]  /*1910*/  SHFL.BFLY PT, R5, R30, 0x4, 0x1f ;  /* 0x0c801f001e057f89 */ /* 0x000e6200000e0000 */
[----:B0-----:R-:W-:Y:S01]  /*1920*/  FADD.FTZ R3, R0, R3 ;  /* 0x0000000300037221 */ /* 0x001fe20000010000 */
[----:B------:R-:W-:Y:S02]  /*1930*/  LEA.HI.X.SX32 R0, R35, RZ, 0x1, P1 ;  /* 0x000000ff23007211 */ /* 0x000fe400008f0eff */
[C---:B------:R-:W-:Y:S01]  /*1940*/  LEA R10, P1, R11.reuse, c[0x0][0x3c8], 0x2 ;  /* 0x0000f2000b0a7a11 */ /* 0x040fe200078210ff */
[----:B-1----:R-:W-:Y:S01]  /*1950*/  FADD.FTZ R6, R30, R5 ;  /* 0x000000051e067221 */ /* 0x002fe20000010000 */
[----:B------:R-:W0:Y:S02]  /*1960*/  SHFL.BFLY PT, R2, R3, 0x2, 0x1f ;  /* 0x0c401f0003027f89 */ /* 0x000e2400000e0000 */
[----:B------:R-:W-:Y:S02]  /*1970*/  LEA.HI.X R11, R11, c[0x0][0x3cc], R0, 0x2, P1 ;  /* 0x0000f3000b0b7a11 */ /* 0x000fe400008f1400 */
[----:B------:R-:W1:Y:S01]  /*1980*/  SHFL.BFLY PT, R5, R6, 0x2, 0x1f ;  /* 0x0c401f0006057f89 */ /* 0x000e6200000e0000 */
[----:B0-----:R-:W-:-:S02]  /*1990*/  FADD.FTZ R4, R3, R2 ;  /* 0x0000000203047221 */ /* 0x001fc40000010000 */
[----:B------:R-:W-:-:S04]  /*19a0*/  IMAD.WIDE R2, R9, 0x10, R28 ;  /* 0x0000001009027825 */ /* 0x000fc800078e021c */
[----:B-1----:R-:W-:Y:S01]  /*19b0*/  FADD.FTZ R7, R6, R5 ;  /* 0x0000000506077221 */ /* 0x002fe20000010000 */
[C---:B------:R-:W-:Y:S01]  /*19c0*/  IADD3 R6, R9.reuse, 0x10, R9 ;  /* 0x0000001009067810 */ /* 0x040fe20007ffe009 */
[----:B------:R-:W0:Y:S03]  /*19d0*/  SHFL.BFLY PT, R5, R4, 0x1, 0x1f ;  /* 0x0c201f0004057f89 */ /* 0x000e2600000e0000 */
[----:B------:R-:W-:Y:S01]  /*19e0*/  IADD3 R9, R9, R6, RZ ;  /* 0x0000000609097210 */ /* 0x000fe20007ffe0ff */
[----:B------:R-:W1:Y:S01]  /*19f0*/  SHFL.BFLY PT, R8, R7, 0x1, 0x1f ;  /* 0x0c201f0007087f89 */ /* 0x000e6200000e0000 */
[----:B0-----:R-:W-:Y:S02]  /*1a00*/  FADD.FTZ R5, R4, R5 ;  /* 0x0000000504057221 */ /* 0x001fe40000010000 */
[----:B-1----:R-:W-:Y:S02]  /*1a10*/  FADD.FTZ R8, R7, R8 ;  /* 0x0000000807087221 */ /* 0x002fe40000010000 */
[----:B------:R-:W-:-:S02]  /*1a20*/  FMUL.FTZ R13, R5, c[0x0][0x2d4] ;  /* 0x0000b500050d7a20 */ /* 0x000fc40000410000 */
[----:B------:R-:W-:-:S03]  /*1a30*/  IMAD.WIDE R4, R36, 0x40, R2 ;  /* 0x0000004024047825 */ /* 0x000fc600078e0202 */
[----:B------:R-:W-:Y:S01]  /*1a40*/  @!P0 STG.E [R10.64], R13 ;  /* 0x0000000d0a008986 */ /* 0x000fe2000c101904 */
[----:B------:R-:W-:Y:S02]  /*1a50*/  FMUL.FTZ R15, R8, c[0x0][0x2d4] ;  /* 0x0000b500080f7a20 */ /* 0x000fe40000410000 */
[----:B------:R-:W-:-:S03]  /*1a60*/  IMAD.WIDE R36, R36, 0x40, R4 ;  /* 0x0000004024247825 */ /* 0x000fc600078e0204 */
[----:B------:R-:W-:Y:S01]  /*1a70*/  @!P0 STG.E [R10.64+0x80], R15 ;  /* 0x0000800f0a008986 */ /* 0x000fe2000c101904 */
[----:B------:R-:W-:-:S03]  /*1a80*/  IMAD.WIDE R6, R6, 0x10, R28 ;  /* 0x0000001006067825 */ /* 0x000fc600078e021c */
[----:B------:R-:W-:Y:S01]  /*1a90*/  STG.E.128 [R28.64], RZ ;  /* 0x000000ff1c007986 */ /* 0x000fe2000c101d04 */
[----:B------:R-:W-:-:S03]  /*1aa0*/  IMAD.WIDE R8, R9, 0x10, R28 ;  /* 0x0000001009087825 */ /* 0x000fc600078e021c */
[----:B------:R-:W-:Y:S04]  /*1ab0*/  STG.E.128 [R2.64], RZ ;  /* 0x000000ff02007986 */ /* 0x000fe8000c101d04 */
[----:B------:R-:W-:Y:S04]  /*1ac0*/  STG.E.128 [R4.64], RZ ;  /* 0x000000ff04007986 */ /* 0x000fe8000c101d04 */
[----:B------:R-:W-:Y:S04]  /*1ad0*/  STG.E.128 [R36.64], RZ ;  /* 0x000000ff24007986 */ /* 0x000fe8000c101d04 */
[----:B------:R-:W-:Y:S04]  /*1ae0*/  STG.E.128 [R28.64+0x100], RZ ;  /* 0x000100ff1c007986 */ /* 0x000fe8000c101d04 */
[----:B------:R-:W-:Y:S04]  /*1af0*/  STG.E.128 [R2.64+0x100], RZ ;  /* 0x000100ff02007986 */ /* 0x000fe8000c101d04 */
[----:B------:R-:W-:Y:S04]  /*1b00*/  STG.E.128 [R6.64], RZ ;  /* 0x000000ff06007986 */ /* 0x000fe8000c101d04 */
[----:B------:R-:W-:Y:S04]  /*1b10*/  STG.E.128 [R8.64], RZ ;  /* 0x000000ff08007986 */ /* 0x000fe8000c101d04 */
[----:B------:R-:W-:Y:S04]  /*1b20*/  STG.E.128 [R28.64+0x200], RZ ;  /* 0x000200ff1c007986 */ /* 0x000fe8000c101d04 */
[----:B------:R-:W-:Y:S04]  /*1b30*/  STG.E.128 [R2.64+0x200], RZ ;  /* 0x000200ff02007986 */ /* 0x000fe8000c101d04 */
[----:B------:R-:W-:Y:S04]  /*1b40*/  STG.E.128 [R6.64+0x100], RZ ;  /* 0x000100ff06007986 */ /* 0x000fe8000c101d04 */
[----:B------:R-:W-:Y:S01]  /*1b50*/  STG.E.128 [R8.64+0x100], RZ ;  /* 0x000100ff08007986 */ /* 0x000fe2000c101d04 */
[----:B------:R-:W-:Y:S05]  /*1b60*/  EXIT ;  /* 0x000000000000794d */ /* 0x000fea0003800000 */
.L_x_1034:
        /* <DEDUP_REMOVED lines=9> */
.L_x_1604:


//--------------------- .text._ZN5flash27flash_bwd_convert_dq_kernelI23Flash_bwd_kernel_traitsILi192ELi64ELi64ELi8ELi4ELi2ELi2ELb0ELb0EN7cutlass6half_tE19Flash_kernel_traitsILi192ELi64ELi64ELi8ES3_EEEEvNS_16Flash_bwd_paramsEi --------------------------
	.section	.text._ZN5flash27flash_bwd_convert_dq_kernelI23Flash_bwd_kernel_traitsILi192ELi64ELi64ELi8ELi4ELi2ELi2ELb0ELb0EN7cutlass6half_tE19Flash_kernel_traitsILi192ELi64ELi64ELi8ES3_EEEEvNS_16Flash_bwd_paramsEi,"ax",@progbits
	.sectioninfo	@"SHI_REGISTERS=96"
	.align	128
        .global         _ZN5flash27flash_bwd_convert_dq_kernelI23Flash_bwd_kernel_traitsILi192ELi64ELi64ELi8ELi4ELi2ELi2ELb0ELb0EN7cutlass6half_tE19Flash_kernel_traitsILi192ELi64ELi64ELi8ES3_EEEEvNS_16Flash_bwd_paramsEi
        .type           _ZN5flash27flash_bwd_convert_dq_kernelI23Flash_bwd_kernel_traitsILi192ELi64ELi64ELi8ELi4ELi2ELi2ELb0ELb0EN7cutlass6half_tE19Flash_kernel_traitsILi192ELi64ELi64ELi8ES3_EEEEvNS_16Flash_bwd_paramsEi,@function
        .size           _ZN5flash27flash_bwd_convert_dq_kernelI23Flash_bwd_kernel_traitsILi192ELi64ELi64ELi8ELi4ELi2ELi2ELb0ELb0EN7cutlass6half_tE19Flash_kernel_traitsILi192ELi64ELi64ELi8ES3_EEEEvNS_16Flash_bwd_paramsEi,(.L_x_1605 - _ZN5flash27flash_bwd_convert_dq_kernelI23Flash_bwd_kernel_traitsILi192ELi64ELi64ELi8ELi4ELi2ELi2ELb0ELb0EN7cutlass6half_tE19Flash_kernel_traitsILi192ELi64ELi64ELi8ES3_EEEEvNS_16Flash_bwd_paramsEi)
        .other          _ZN5flash27flash_bwd_convert_dq_kernelI23Flash_bwd_kernel_traitsILi192ELi64ELi64ELi8ELi4ELi2ELi2ELb0ELb0EN7cutlass6half_tE19Flash_kernel_traitsILi192ELi64ELi64ELi8ES3_EEEEvNS_16Flash_bwd_paramsEi,@"STO_CUDA_ENTRY STV_DEFAULT"
_ZN5flash27flash_bwd_convert_dq_kernelI23Flash_bwd_kernel_traitsILi192ELi64ELi64ELi8ELi4ELi2ELi2ELb0ELb0EN7cutlass6half_tE19Flash_kernel_traitsILi192ELi64ELi64ELi8ES3_EEEEvNS_16Flash_bwd_paramsEi:
.text._ZN5flash27flash_bwd_convert_dq_kernelI23Flash_bwd_kernel_traitsILi192ELi64ELi64ELi8ELi4ELi2ELi2ELb0ELb0EN7cutlass6half_tE19Flash_kernel_traitsILi192ELi64ELi64ELi8ES3_EEEEvNS_16Flash_bwd_paramsEi:
        /* <DEDUP_REMOVED lines=143> */
.L_x_1036:
        /* <DEDUP_REMOVED lines=124> */
.L_x_1035:
        /* <DEDUP_REMOVED lines=171> */
.L_x_1038:
[----:B------:R-:W-:Y:S05]  /*1b60*/  BSYNC B0 ;  /* 0x0000000000007941 */ /* 0x000fea0003800000 */
.L_x_1037:
        /* <DEDUP_REMOVED lines=20> */
.L_x_1039:
        /* <DEDUP_REMOVED lines=13> */
.L_x_1605:


//--------------------- .text._ZN5flash44flash_bwd_dq_dk_dv_loop_seqk_parallel_kernelI23Flash_bwd_kernel_traitsILi192ELi64ELi64ELi8ELi4ELi2ELi2ELb0ELb0EN7cutlass6half_tE19Flash_kernel_traitsILi192ELi64ELi64ELi8ES3_EELb1ELb0ELb0ELb0ELb0ELb0ELb0EEEvNS_16Flash_bwd_paramsE --------------------------
	.section	.text._ZN5flash44flash_bwd_dq_dk_dv_loop_seqk_parallel_kernelI23Flash_bwd_kernel_traitsILi192ELi64ELi64ELi8ELi4ELi2ELi2ELb0ELb0EN7cutlass6half_tE19Flash_kernel_traitsILi192ELi64ELi64ELi8ES3_EELb1ELb0ELb0ELb0ELb0ELb0ELb0EEEvNS_16Flash_bwd_paramsE,"ax",@progbits
	.sectioninfo	@"SHI_REGISTERS=255"
	.align	128
        .global         _ZN5flash44flash_bwd_dq_dk_dv_loop_seqk_parallel_kernelI23Flash_bwd_kernel_traitsILi192ELi64ELi64ELi8ELi4ELi2ELi2ELb0ELb0EN7cutlass6half_tE19Flash_kernel_traitsILi192ELi64ELi64ELi8ES3_EELb1ELb0ELb0ELb0ELb0ELb0ELb0EEEvNS_16Flash_bwd_paramsE
        .type           _ZN5flash44flash_bwd_dq_dk_dv_loop_seqk_parallel_kernelI23Flash_bwd_kernel_traitsILi192ELi64ELi64ELi8ELi4ELi2ELi2ELb0ELb0EN7cutlass6half_tE19Flash_kernel_traitsILi192ELi64ELi64ELi8ES3_EELb1ELb0ELb0ELb0ELb0ELb0ELb0EEEvNS_16Flash_bwd_paramsE,@function
        .size           _ZN5flash44flash_bwd_dq_dk_dv_loop_seqk_parallel_kernelI23Flash_bwd_kernel_traitsILi192ELi64ELi64ELi8ELi4ELi2ELi2ELb0ELb0EN7cutlass6half_tE19Flash_kernel_traitsILi192ELi64ELi64ELi8ES3_EELb1ELb0ELb0ELb0ELb0ELb0ELb0EEEvNS_16Flash_bwd_paramsE,(.L_x_1606 - _ZN5flash44flash_bwd_dq_dk_dv_loop_seqk_parallel_kernelI23Flash_bwd_kernel_traitsILi192ELi64ELi64ELi8ELi4ELi2ELi2ELb0ELb0EN7cutlass6half_tE19Flash_kernel_traitsILi192ELi64ELi64ELi8ES3_EELb1ELb0ELb0ELb0ELb0ELb0ELb0EEEvNS_16Flash_bwd_paramsE)
        .other          _ZN5flash44flash_bwd_dq_dk_dv_loop_seqk_parallel_kernelI23Flash_bwd_kernel_traitsILi192ELi64ELi64ELi8ELi4ELi2ELi2ELb0ELb0EN7cutlass6half_tE19Flash_kernel_traitsILi192ELi64ELi64ELi8ES3_EELb1ELb0ELb0ELb0ELb0ELb0ELb0EEEvNS_16Flash_bwd_paramsE,@"STO_CUDA_ENTRY STV_DEFAULT"
_ZN5flash44flash_bwd_dq_dk_dv_loop_seqk_parallel_kernelI23Flash_bwd_kernel_traitsILi192ELi64ELi64ELi8ELi4ELi2ELi2ELb0ELb0EN7cutlass6half_tE19Flash_kernel_traitsILi192ELi64ELi64ELi8ES3_EELb1ELb0ELb0ELb0ELb0ELb0ELb0EEEvNS_16Flash_bwd_paramsE:
.text._ZN5flash44flash_bwd_dq_dk_dv_loop_seqk_parallel_kernelI23Flash_bwd_kernel_traitsILi192ELi64ELi64ELi8ELi4ELi2ELi2ELb0ELb0EN7cutlass6half_tE19Flash_kernel_traitsILi192ELi64ELi64ELi8ES3_EELb1ELb0ELb0ELb0ELb0ELb0ELb0EEEvNS_16Flash_bwd_paramsE:
        /* <DEDUP_REMOVED lines=14> */
[----:B------:R-:W-:Y:S01]  /*00e0*/  ULDC.U8 UR4, c[0x0][0x2d8] ;  /* 0x0000b60000047ab9 */ /* 0x000fe20000000000 */
[----:B------:R-:W-:Y:S01]  /*00f0*/  IMAD.MOV.U32 R208, RZ, RZ, -0x10 ;  /* 0xfffffff0ffd07424 */ /* 0x000fe200078e00ff */
[----:B-1----:R-:W-:-:S04]  /*0100*/  SHF.R.S32.HI R2, RZ, 0x1f, R11 ;  /* 0x0000001fff027819 */ /* 0x002fc8000001140b */
[CC--:B------:R-:W-:Y:S02]  /*0110*/  LEA.HI R3, R2.reuse, R11.reuse, RZ, 0x4 ;  /* 0x0000000b02037211 */ /* 0x0c0fe400078f20ff */
[CC--:B------:R-:W-:Y:S02]  /*0120*/  LEA.HI R0, R2.reuse, R11.reuse, RZ, 0x2 ;  /* 0x0000000b02007211 */ /* 0x0c0fe400078f10ff */
[----:B------:R-:W-:Y:S02]  /*0130*/  SHF.R.S32.HI R4, RZ, 0x4, R3 ;  /* 0x00000004ff047819 */ /* 0x000fe40000011403 */
[CC--:B------:R-:W-:Y:S02]  /*0140*/  LEA.HI R8, R2.reuse, R11.reuse, RZ, 0x5 ;  /* 0x0000000b02087211 */ /* 0x0c0fe400078f28ff */
[CC--:B------:R-:W-:Y:S02]  /*0150*/  LEA.HI R10, R2.reuse, R11.reuse, RZ, 0x3 ;  /* 0x0000000b020a7211 */ /* 0x0c0fe400078f18ff */
[----:B------:R-:W-:-:S02]  /*0160*/  LEA.HI R248, R2, R11, RZ, 0x7 ;  /* 0x0000000b02f87211 */ /* 0x000fc400078f38ff */
[----:B------:R-:W-:Y:S02]  /*0170*/  LEA.HI R13, R2, R11, RZ, 0x6 ;  /* 0x0000000b020d7211 */ /* 0x000fe400078f30ff */
[C---:B------:R-:W-:Y:S02]  /*0180*/  LOP3.LUT R5, R3.reuse, 0xfffffff0, RZ, 0xc0, !PT ;  /* 0xfffffff003057812 */ /* 0x040fe400078ec0ff */
[----:B------:R-:W-:Y:S02]  /*0190*/  LOP3.LUT R2, R0, 0x7ffffffc, RZ, 0xc0, !PT ;  /* 0x7ffffffc00027812 */ /* 0x000fe400078ec0ff */
[----:B------:R-:W-:Y:S02]  /*01a0*/  LEA.HI R3, R3, R4, RZ, 0x1 ;  /* 0x0000000403037211 */ /* 0x000fe400078f08ff */
[----:B------:R-:W-:Y:S01]  /*01b0*/  SHF.R.S32.HI R7, RZ, 0x2, R0 ;  /* 0x00000002ff077819 */ /* 0x000fe20000011400 */
[----:B------:R-:W-:Y:S01]  /*01c0*/  IMAD.IADD R14, R11, 0x1, -R2 ;  /* 0x000000010b0e7824 */ /* 0x000fe200078e0a02 */
[----:B------:R-:W-:-:S02]  /*01d0*/  SHF.R.S32.HI R6, RZ, 0x1f, R0 ;  /* 0x0000001fff067819 */ /* 0x000fc40000011400 */
[----:B------:R-:W-:Y:S02]  /*01e0*/  LOP3.LUT R9, R8, 0xffffffe0, RZ, 0xc0, !PT ;  /* 0xffffffe008097812 */ /* 0x000fe400078ec0ff */
[----:B------:R-:W-:Y:S02]  /*01f0*/  LOP3.LUT R0, R10, 0xfffffff8, RZ, 0xc0, !PT ;  /* 0xfffffff80a007812 */ /* 0x000fe400078ec0ff */
[----:B------:R-:W-:Y:S01]  /*0200*/  LOP3.LUT R3, R3, 0xfffffffe, RZ, 0xc0, !PT ;  /* 0xfffffffe03037812 */ /* 0x000fe200078ec0ff */
[C---:B------:R-:W-:Y:S01]  /*0210*/  IMAD.IADD R16, R11.reuse, 0x1, -R9 ;  /* 0x000000010b107824 */ /* 0x040fe200078e0a09 */
[----:B------:R-:W-:Y:S01]  /*0220*/  SHF.R.S32.HI R237, RZ, 0x3, R10 ;  /* 0x00000003ffed7819 */ /* 0x000fe2000001140a */
[C---:B------:R-:W-:Y:S01]  /*0230*/  IMAD.IADD R0, R11.reuse, 0x1, -R0 ;  /* 0x000000010b007824 */ /* 0x040fe200078e0a00 */
[----:B------:R-:W-:Y:S01]  /*0240*/  LEA.HI R2, R6, R7, RZ, 0x3 ;  /* 0x0000000706027211 */ /* 0x000fe200078f18ff */
[----:B------:R-:W-:Y:S01]  /*0250*/  IMAD.IADD R9, R11, 0x1, -R5 ;  /* 0x000000010b097824 */ /* 0x000fe200078e0a05 */
[----:B------:R-:W-:Y:S01]  /*0260*/  SHF.R.S32.HI R17, RZ, 0x5, R8 ;  /* 0x00000005ff117819 */ /* 0x000fe20000011408 */
[----:B------:R-:W-:Y:S01]  /*0270*/  IMAD.IADD R11, R4, 0x1, -R3 ;  /* 0x00000001040b7824 */ /* 0x000fe200078e0a03 */
[----:B------:R-:W-:Y:S01]  /*0280*/  LOP3.LUT R3, R2, 0xfffffff8, RZ, 0xc0, !PT ;  /* 0xfffffff802037812 */ /* 0x000fe200078ec0ff */
[----:B------:R-:W-:Y:S01]  /*0290*/  IMAD.SHL.U32 R5, R237, 0x40, RZ ;  /* 0x00000040ed057824 */ /* 0x000fe200078e00ff */
[----:B------:R-:W-:Y:S01]  /*02a0*/  LEA.HI R6, R8, R17, RZ, 0x1 ;  /* 0x0000001108067211 */ /* 0x000fe200078f08ff */
[C---:B------:R-:W-:Y:S01]  /*02b0*/  IMAD.SHL.U32 R202, R0.reuse, 0x8, RZ ;  /* 0x0000000800ca7824 */ /* 0x040fe200078e00ff */
[----:B------:R-:W-:Y:S01]  /*02c0*/  LOP3.LUT P4, RZ, R0, 0x4, RZ, 0xc0, !PT ;  /* 0x0000000400ff7812 */ /* 0x000fe2000788c0ff */
[----:B------:R-:W-:Y:S01]  /*02d0*/  IMAD.IADD R4, R7, 0x1, -R3 ;  /* 0x0000000107047824 */ /* 0x000fe200078e0a03 */
[----:B------:R-:W-:Y:S01]  /*02e0*/  LOP3.LUT R2, R5, 0x1c0, RZ, 0xc0, !PT ;  /* 0x000001c005027812 */ /* 0x000fe200078ec0ff */
[----:B------:R-:W-:Y:S01]  /*02f0*/  IMAD.SHL.U32 R174, R11, 0x200, RZ ;  /* 0x000002000bae7824 */ /* 0x000fe200078e00ff */
[----:B------:R-:W-:Y:S01]  /*0300*/  LOP3.LUT R3, R6, 0xfffffffe, RZ, 0xc0, !PT ;  /* 0xfffffffe06037812 */ /* 0x000fe200078ec0ff */
[----:B------:R1:W-:Y:S01]  /*0310*/  STL [R1+0x4], R16 ;  /* 0x0000041001007387 */ /* 0x0003e20000100800 */
[----:B------:R-:W-:-:S02]  /*0320*/  LOP3.LUT R5, R2, 0x38, R202, 0xf8, !PT ;  /* 0x0000003802057812 */ /* 0x000fc400078ef8ca */
[----:B------:R-:W-:Y:S01]  /*0330*/  SHF.R.U32.HI R2, RZ, 0x3, R2 ;  /* 0x00000003ff027819 */ /* 0x000fe20000011602 */
[----:B------:R-:W-:Y:S01]  /*0340*/  IMAD.IADD R181, R17, 0x1, -R3 ;  /* 0x0000000111b57824 */ /* 0x000fe200078e0a03 */
[C---:B------:R-:W-:Y:S01]  /*0350*/  LOP3.LUT P3, RZ, R0.reuse, 0x2, RZ, 0xc0, !PT ;  /* 0x0000000200ff7812 */ /* 0x040fe2000786c0ff */
[----:B------:R-:W-:Y:S01]  /*0360*/  IMAD.SHL.U32 R0, R0, 0x40, RZ ;  /* 0x0000004000007824 */ /* 0x000fe200078e00ff */
[----:B------:R-:W-:Y:S01]  /*0370*/  LOP3.LUT R7, R5, R2, RZ, 0x3c, !PT ;  /* 0x0000000205077212 */ /* 0x000fe200078e3cff */
[----:B------:R-:W-:Y:S01]  /*0380*/  IMAD.SHL.U32 R2, R181, 0x10, RZ ;  /* 0x00000010b5027824 */ /* 0x000fe200078e00ff */
[----:B------:R-:W-:Y:S02]  /*0390*/  SHF.R.S32.HI R3, RZ, 0x1f, R9 ;  /* 0x0000001fff037819 */ /* 0x000fe40000011409 */
[----:B------:R-:W-:Y:S02]  /*03a0*/  LOP3.LUT R0, R0, 0x1c0, RZ, 0xc0, !PT ;  /* 0x000001c000007812 */ /* 0x000fe400078ec0ff */
[----:B------:R-:W-:-:S02]  /*03b0*/  LEA.HI R12, R3, R9, RZ, 0x3 ;  /* 0x00000009030c7211 */ /* 0x000fc400078f18ff */
[----:B------:R-:W-:Y:S02]  /*03c0*/  LOP3.LUT R6, R0, 0x10, R2, 0xf8, !PT ;  /* 0x0000001000067812 */ /* 0x000fe400078ef802 */
[----:B------:R-:W-:Y:S02]  /*03d0*/  LOP3.LUT R2, R4, 0x1, RZ, 0xc0, !PT ;  /* 0x0000000104027812 */ /* 0x000fe400078ec0ff */
[----:B------:R-:W-:Y:S02]  /*03e0*/  SHF.R.S32.HI R248, RZ, 0x7, R248 ;  /* 0x00000007fff87819 */ /* 0x000fe400000114f8 */
[----:B------:R-:W-:Y:S02]  /*03f0*/  ISETP.NE.U32.AND P0, PT, R2, 0x1, PT ;  /* 0x000000010200780c */ /* 0x000fe40003f05070 */
[----:B------:R-:W-:Y:S01]  /*0400*/  LOP3.LUT R171, R0, 0x8, R10, 0xf8, !PT ;  /* 0x0000000800ab7812 */ /* 0x000fe200078ef80a */
[----:B------:R-:W-:Y:S01]  /*0410*/  IMAD R3, R248, 0x800, R174 ;  /* 0x00000800f8037824 */ /* 0x000fe200078e02ae */
[----:B------:R-:W-:Y:S01]  /*0420*/  LOP3.LUT R5, R12, 0xfffffff8, RZ, 0xc0, !PT ;  /* 0xfffffff80c057812 */ /* 0x000fe200078ec0ff */
[----:B------:R-:W-:Y:S01]  /*0430*/  IMAD.SHL.U32 R19, R248, 0x20, RZ ;  /* 0x00000020f8137824 */ /* 0x000fe200078e00ff */
[----:B------:R-:W-:-:S02]  /*0440*/  SHF.R.S32.HI R2, RZ, 0x6, R13 ;  /* 0x00000006ff027819 */ /* 0x000fc4000001140d */
[----:B------:R-:W-:Y:S01]  /*0450*/  SHF.R.U32.HI R0, RZ, 0x3, R0 ;  /* 0x00000003ff007819 */ /* 0x000fe20000011600 */
[----:B------:R-:W-:Y:S01]  /*0460*/  IMAD.IADD R18, R9, 0x1, -R5 ;  /* 0x0000000109127824 */ /* 0x000fe200078e0a05 */
[C---:B------:R-:W-:Y:S01]  /*0470*/  R2P PR, R4.reuse, 0x6 ;  /* 0x0000000604007804 */ /* 0x040fe20000000000 */
[----:B------:R-:W-:Y:S01]  /*0480*/  IMAD.SHL.U32 R4, R4, 0x40, RZ ;  /* 0x0000004004047824 */ /* 0x000fe200078e00ff */
[----:B------:R-:W-:Y:S01]  /*0490*/  LOP3.LUT R10, R6, 0x8, R10, 0xf8, !PT ;  /* 0x00000008060a7812 */ /* 0x000fe200078ef80a */
[C---:B------:R-:W-:Y:S01]  /*04a0*/  IMAD R15, R2.reuse, 0x200, R7 ;  /* 0x00000200020f7824 */ /* 0x040fe200078e0207 */
[----:B------:R-:W-:Y:S01]  /*04b0*/  LOP3.LUT R171, R171, R0, RZ, 0x3c, !PT ;  /* 0x00000000abab7212 */ /* 0x000fe200078e3cff */
[----:B------:R-:W-:Y:S01]  /*04c0*/  IMAD.SHL.U32 R2, R2, 0x8, RZ ;  /* 0x0000000802027824 */ /* 0x000fe200078e00ff */
[----:B------:R-:W-:Y:S01]  /*04d0*/  SHF.R.S32.HI R5, RZ, 0x1f, R8 ;  /* 0x0000001fff057819 */ /* 0x000fe20000011408 */
[----:B------:R-:W-:Y:S01]  /*04e0*/  IMAD.SHL.U32 R6, R11, 0x8, RZ ;  /* 0x000000080b067824 */ /* 0x000fe200078e00ff */
[----:B------:R-:W-:Y:S01]  /*04f0*/  LOP3.LUT R174, R174, R10, R0, 0xf6, !PT ;  /* 0x0000000aaeae7212 */ /* 0x000fe200078ef600 */
[----:B------:R-:W-:Y:S01]  /*0500*/  IMAD.IADD R171, R3, 0x1, R171 ;  /* 0x0000000103ab7824 */ /* 0x000fe200078e02ab */
[----:B------:R-:W-:Y:S01]  /*0510*/  LOP3.LUT R0, R4, 0x1c0, RZ, 0xc0, !PT ;  /* 0x000001c004007812 */ /* 0x000fe200078ec0ff */
[----:B------:R-:W-:Y:S01]  /*0520*/  IMAD.SHL.U32 R4, R11, 0x20, RZ ;  /* 0x000000200b047824 */ /* 0x000fe200078e00ff */
[----:B------:R-:W-:Y:S01]  /*0530*/  LEA.HI R5, R5, R17, RZ, 0x2 ;  /* 0x0000001105057211 */ /* 0x000fe200078f10ff */
[----:B------:R1:W-:Y:S01]  /*0540*/  STL [R1+0xc], R18 ;  /* 0x00000c1201007387 */ /* 0x0003e20000100800 */
[----:B------:R-:W-:Y:S01]  /*0550*/  LOP3.LUT R2, R2, 0x18, RZ, 0xc0, !PT ;  /* 0x0000001802027812 */ /* 0x000fe200078ec0ff */
[----:B------:R-:W-:Y:S01]  /*0560*/  IMAD.SHL.U32 R172, R171, 0x2, RZ ;  /* 0x00000002abac7824 */ /* 0x000fe200078e00ff */
[----:B------:R-:W-:Y:S01]  /*0570*/  SHF.R.U32.HI R3, RZ, 0x3, R0 ;  /* 0x00000003ff037819 */ /* 0x000fe20000011600 */
[----:B------:R1:W-:Y:S01]  /*0580*/  STL [R1+0x8], R15 ;  /* 0x0000080f01007387 */ /* 0x0003e20000100800 */
[----:B------:R-:W-:Y:S01]  /*0590*/  LOP3.LUT R5, R5, 0xfffffffc, RZ, 0xc0, !PT ;  /* 0xfffffffc05057812 */ /* 0x000fe200078ec0ff */
[----:B------:R-:W-:Y:S01]  /*05a0*/  IMAD.SHL.U32 R191, R15, 0x2, RZ ;  /* 0x000000020fbf7824 */ /* 0x000fe200078e00ff */
[----:B------:R-:W-:Y:S01]  /*05b0*/  LOP3.LUT R8, R2, 0x20, R4, 0xf8, !PT ;  /* 0x0000002002087812 */ /* 0x000fe200078ef804 */
[----:B------:R-:W-:Y:S01]  /*05c0*/  IMAD.SHL.U32 R4, R14, 0x2, RZ ;  /* 0x000000020e047824 */ /* 0x000fe200078e00ff */
[----:B------:R-:W-:Y:S01]  /*05d0*/  LOP3.LUT R9, R3, R0, R2, 0x1e, !PT ;  /* 0x0000000003097212 */ /* 0x000fe200078e1e02 */
[----:B------:R-:W-:Y:S01]  /*05e0*/  IMAD.SHL.U32 R2, R18, 0x40, RZ ;  /* 0x0000004012027824 */ /* 0x000fe200078e00ff */
[----:B------:R-:W-:Y:S01]  /*05f0*/  LOP3.LUT R0, R0, 0x20, R19, 0xf8, !PT ;  /* 0x0000002000007812 */ /* 0x000fe200078ef813 */
[----:B------:R-:W-:Y:S01]  /*0600*/  IMAD.IADD R247, R17, 0x1, -R5 ;  /* 0x0000000111f77824 */ /* 0x000fe200078e0a05 */
[----:B------:R-:W-:Y:S01]  /*0610*/  SEL R169, R169, 0xffffffe0, !P3 ;  /* 0xffffffe0a9a97807 */ /* 0x000fe20005800000 */
[----:B------:R-:W-:Y:S01]  /*0620*/  IMAD.SHL.U32 R5, R12, 0x40, RZ ;  /* 0x000000400c057824 */ /* 0x000fe200078e00ff */
[----:B------:R-:W-:-:S02]  /*0630*/  LOP3.LUT R2, R2, 0x1c0, RZ, 0xc0, !PT ;  /* 0x000001c002027812 */ /* 0x000fc400078ec0ff */
[----:B------:R-:W-:Y:S01]  /*0640*/  LOP3.LUT R7, R0, R3, RZ, 0x3c, !PT ;  /* 0x0000000300077212 */ /* 0x000fe200078e3cff */
[----:B------:R-:W-:Y:S01]  /*0650*/  IMAD R0, R247, 0x400, R4 ;  /* 0x00000400f7007824 */ /* 0x000fe200078e0204 */
[----:B------:R-:W-:Y:S01]  /*0660*/  SHF.R.U32.HI R3, RZ, 0x3, R2 ;  /* 0x00000003ff037819 */ /* 0x000fe20000011602 */
[----:B------:R-:W-:Y:S01]  /*0670*/  IMAD R4, R181, 0x400, R4 ;  /* 0x00000400b5047824 */ /* 0x000fe200078e0204 */
[----:B------:R-:W-:Y:S01]  /*0680*/  LOP3.LUT R6, R2, 0x8, R6, 0xf8, !PT ;  /* 0x0000000802067812 */ /* 0x000fe200078ef806 */
[----:B------:R-:W-:Y:S01]  /*0690*/  IMAD.IADD R7, R0, 0x1, R7 ;  /* 0x0000000100077824 */ /* 0x000fe200078e0207 */
[----:B------:R-:W-:Y:S01]  /*06a0*/  LOP3.LUT R0, R5, 0xfffffe00, RZ, 0xc0, !PT ;  /* 0xfffffe0005007812 */ /* 0x000fe200078ec0ff */
[----:B------:R-:W-:Y:S01]  /*06b0*/  IMAD.IADD R4, R4, 0x1, R9 ;  /* 0x0000000104047824 */ /* 0x000fe200078e0209 */
[----:B------:R-:W-:Y:S01]  /*06c0*/  LOP3.LUT R2, R3, R8, R2, 0x1e, !PT ;  /* 0x0000000803027212 */ /* 0x000fe200078e1e02 */
[----:B------:R-:W-:Y:S01]  /*06d0*/  IMAD.SHL.U32 R206, R7, 0x2, RZ ;  /* 0x0000000207ce7824 */ /* 0x000fe200078e00ff */
[----:B------:R-:W-:Y:S01]  /*06e0*/  LOP3.LUT R3, R6, R3, RZ, 0x3c, !PT ;  /* 0x0000000306037212 */ /* 0x000fe200078e3cff */
[--C-:B------:R-:W-:Y:S01]  /*06f0*/  IMAD R187, R247, 0x400, R0.reuse ;  /* 0x00000400f7bb7824 */ /* 0x100fe200078e0200 */
[----:B------:R-:W-:Y:S01]  /*0700*/  LOP3.LUT R186, R2, R0, RZ, 0xfc, !PT ;  /* 0x0000000002ba7212 */ /* 0x000fe200078efcff */
[----:B------:R-:W-:Y:S01]  /*0710*/  IMAD R181, R181, 0x400, R0 ;  /* 0x00000400b5b57824 */ /* 0x000fe200078e0200 */
[----:B------:R-:W-:Y:S01]  /*0720*/  SHF.R.S32.HI R0, RZ, 0x1f, R16 ;  /* 0x0000001fff007819 */ /* 0x000fe20000011410 */
[----:B------:R-:W-:Y:S01]  /*0730*/  IMAD R169, R171, 0x2, R169 ;  /* 0x00000002aba97824 */ /* 0x000fe200078e02a9 */
[----:B------:R-:W-:Y:S01]  /*0740*/  SEL R173, R173, 0xffffffc0, !P4 ;  /* 0xffffffc0adad7807 */ /* 0x000fe20006000000 */
[----:B------:R-:W-:Y:S01]  /*0750*/  IMAD.IADD R181, R3, 0x1, R181 ;  /* 0x0000000103b57824 */ /* 0x000fe200078e02b5 */
[----:B------:R-:W-:Y:S01]  /*0760*/  LEA.HI R0, R0, R16, RZ, 0x2 ;  /* 0x0000001000007211 */ /* 0x000fe200078f10ff */
[----:B------:R-:W-:Y:S01]  /*0770*/  IMAD.IADD R187, R187, 0x1, R3 ;  /* 0x00000001bbbb7824 */ /* 0x000fe200078e0203 */
[----:B------:R-:W-:Y:S01]  /*0780*/  SEL R208, R208, 0x10, !P0 ;  /* 0x00000010d0d07807 */ /* 0x000fe20004000000 */
[----:B------:R-:W-:Y:S01]  /*0790*/  IMAD R171, R171, 0x2, R173 ;  /* 0x00000002abab7824 */ /* 0x000fe200078e02ad */
[----:B------:R-:W-:Y:S01]  /*07a0*/  IADD3 R207, R206, 0x20, RZ ;  /* 0x00000020cecf7810 */ /* 0x000fe20007ffe0ff */
[----:B------:R-:W-:Y:S01]  /*07b0*/  IMAD.IADD R170, R173, 0x1, R169 ;  /* 0x00000001adaa7824 */ /* 0x000fe200078e02a9 */
[----:B------:R-:W-:Y:S01]  /*07c0*/  SHF.R.S32.HI R0, RZ, 0x2, R0 ;  /* 0x00000002ff007819 */ /* 0x000fe20000011400 */
[----:B------:R-:W-:Y:S01]  /*07d0*/  IMAD R173, R174, 0x2, R173 ;  /* 0x00000002aead7824 */ /* 0x000fe200078e02ad */
[----:B------:R-:W-:Y:S01]  /*07e0*/  LEA R238, R4, 0x12000, 0x1 ;  /* 0x0001200004ee7811 */ /* 0x000fe200078e08ff */
[C---:B------:R-:W-:Y:S01]  /*07f0*/  IMAD.IADD R209, R206.reuse, 0x1, R208 ;  /* 0x00000001ced17824 */ /* 0x040fe200078e02d0 */
[----:B------:R-:W-:Y:S01]  /*0800*/  @P1 IADD3 R207, R206, -0x20, RZ ;  /* 0xffffffe0cecf1810 */ /* 0x000fe20007ffe0ff */
[----:B------:R-:W-:Y:S01]  /*0810*/  IMAD R214, R247, 0x10, R0 ;  /* 0x00000010f7d67824 */ /* 0x000fe200078e0200 */
[----:B------:R-:W-:Y:S01]  /*0820*/  IADD3 R239, R238, 0x40, RZ ;  /* 0x00000040eeef7810 */ /* 0x000fe20007ffe0ff */
[----:B------:R-:W-:Y:S01]  /*0830*/  IMAD.SHL.U32 R174, R174, 0x2, RZ ;  /* 0x00000002aeae7824 */ /* 0x000fe200078e00ff */
[----:B------:R-:W-:Y:S01]  /*0840*/  SHF.R.S32.HI R2, RZ, 0x1f, R237 ;  /* 0x0000001fff027819 */ /* 0x000fe200000114ed */
[----:B------:R-:W-:Y:S01]  /*0850*/  IMAD.IADD R208, R208, 0x1, R207 ;  /* 0x00000001d0d07824 */ /* 0x000fe200078e02cf */
[----:B------:R-:W-:-:S02]  /*0860*/  IADD3 R212, R202, 0x40, RZ ;  /* 0x00000040cad47810 */ /* 0x000fc40007ffe0ff */
[----:B------:R-:W-:Y:S02]  /*0870*/  IADD3 R213, R202, 0x80, RZ ;  /* 0x00000080cad57810 */ /* 0x000fe40007ffe0ff */
[----:B------:R-:W-:Y:S02]  /*0880*/  LEA R181, R181, 0x1e000, 0x1 ;  /* 0x0001e000b5b57811 */ /* 0x000fe400078e08ff */
[----:B-1----:R-:W-:Y:S02]  /*0890*/  @P2 IADD3 R239, R238, -0x40, RZ ;  /* 0xffffffc0eeef2810 */ /* 0x002fe40007ffe0ff */
.L_x_1086:
[----:B-1-3--:R-:W1:Y:S01]  /*08a0*/  S2R R35, SR_CTAID.Y ;  /* 0x0000000000237919 */ /* 0x00ae620000002600 */
[----:B--2---:R-:W2:Y:S01]  /*08b0*/  LDC.U8 R0, c[0x0][0x312] ;  /* 0x0000c480ff007b82 */ /* 0x004ea20000000000 */
[----:B------:R-:W-:Y:S02]  /*08c0*/  ISETP.NE.U32.AND P1, PT, RZ, c[0x0][0x240], PT ;  /* 0x00009000ff007a0c */ /* 0x000fe40003f25070 */
[----:B------:R-:W3:Y:S01]  /*08d0*/  S2R R2, SR_CTAID.Y ;  /* 0x0000000000027919 */ /* 0x000ee20000002600 */
[----:B------:R-:W-:Y:S02]  /*08e0*/  ISETP.EQ.U32.AND P5, PT, RZ, c[0x0][0x248], PT ;  /* 0x00009200ff007a0c */ /* 0x000fe40003fa2070 */
[----:B------:R-:W-:-:S02]  /*08f0*/  ISETP.NE.AND.EX P1, PT, RZ, c[0x0][0x244], PT, P1 ;  /* 0x00009100ff007a0c */ /* 0x000fc40003f25310 */
        /* <DEDUP_REMOVED lines=25> */
[----:B---3--:R1:W-:Y:S07]  /*0a90*/  STL [R1], R9 ;  /* 0x0000000901007387 */ /* 0x0083ee0000100800 */
[----:B----4-:R-:W-:Y:S05]  /*0aa0*/  @!P0 BRA `(.L_x_1040) ;  /* 0x0000003000008947 */ /* 0x010fea0003800000 */
[----:B------:R-:W2:Y:S02]  /*0ab0*/  @P4 LDG.E R4, [R2.64+0x4] ;  /* 0x0000040602044981 */ /* 0x000ea4000c1e1900 */
[----:B--2---:R-:W-:-:S06]  /*0ac0*/  @P4 IADD3 R4, R4, -R9, RZ ;  /* 0x8000000904044210 */ /* 0x004fcc0007ffe0ff */
[----:B------:R2:W5:Y:S02]  /*0ad0*/  @!P4 LDG.E R4, [R2.64] ;  /* 0x000000060204c981 */ /* 0x000564000c1e1900 */
.L_x_1040:
[----:B------:R-:W-:-:S04]  /*0ae0*/  ISETP.NE.U32.AND P2, PT, RZ, c[0x0][0x258], PT ;  /* 0x00009600ff007a0c */ /* 0x000fc80003f45070 */
[----:B------:R-:W-:-:S13]  /*0af0*/  ISETP.NE.AND.EX P2, PT, RZ, c[0x0][0x25c], PT, P2 ;  /* 0x00009700ff007a0c */ /* 0x000fda0003f45320 */
[----:B--2---:R-:W-:-:S04]  /*0b00*/  @P2 IADD3 R2, P0, R8, c[0x0][0x258], RZ ;  /* 0x0000960008022a10 */ /* 0x004fc80007f1e0ff */
        /* <DEDUP_REMOVED lines=41> */
.L_x_1042:
        /* <DEDUP_REMOVED lines=15> */
.L_x_1043:
[----:B------:R-:W-:Y:S01]  /*0e90*/  IABS R14, c[0x0][0x1c8] ;  /* 0x00007200000e7a13 */ /* 0x000fe20000000000 */
[----:B------:R-:W2:Y:S01]  /*0ea0*/  S2R R36, SR_CTAID.Z ;  /* 0x0000000000247919 */ /* 0x000ea20000002700 */
[----:B------:R-:W3:Y:S01]  /*0eb0*/  LDC.U8 R15, c[0x0][0x328] ;  /* 0x0000ca00ff0f7b82 */ /* 0x000ee20000000000 */
[----:B------:R-:W-:Y:S01]  /*0ec0*/  IMAD.MOV.U32 R12, RZ, RZ, c[0x0][0x224] ;  /* 0x00008900ff0c7624 */ /* 0x000fe200078e00ff */
[----:B------:R-:W4:Y:S01]  /*0ed0*/  I2F.RP R2, R14 ;  /* 0x0000000e00027306 */ /* 0x000f220000209400 */
[C---:B------:R-:W-:Y:S01]  /*0ee0*/  @P0 IMAD.WIDE.U32 R4, R0.reuse, c[0x0][0x370], RZ ;  /* 0x0000dc0000040a25 */ /* 0x040fe200078e00ff */
[----:B------:R-:W5:Y:S02]  /*0ef0*/  S2R R17, SR_CTAID.X ;  /* 0x0000000000117919 */ /* 0x000f640000002500 */
[----:B------:R-:W-:Y:S01]  /*0f00*/  SHF.R.S32.HI R12, RZ, 0x1f, R12 ;  /* 0x0000001fff0c7819 */ /* 0x000fe2000001140c */
[----:B------:R-:W-:Y:S01]  /*0f10*/  @P0 IMAD R11, R0, c[0x0][0x374], R5 ;  /* 0x0000dd00000b0a24 */ /* 0x000fe200078e0205 */
[----:B-1----:R-:W-:Y:S01]  /*0f20*/  @P0 MOV R9, R4 ;  /* 0x0000000400090202 */ /* 0x002fe20000000f00 */
[----:B------:R-:W-:Y:S01]  /*0f30*/  @!P0 IMAD.WIDE.U32 R4, R35, c[0x0][0x368], RZ ;  /* 0x0000da0023048a25 */ /* 0x000fe200078e00ff */
[----:B------:R-:W1:Y:S03]  /*0f40*/  LDC.U8 R25, c[0x0][0x3d0] ;  /* 0x0000f400ff197b82 */ /* 0x000e660000000000 */
[----:B------:R-:W-:-:S02]  /*0f50*/  IMAD.MOV.U32 R33, RZ, RZ, c[0x0][0x22c] ;  /* 0x00008b00ff217624 */ /* 0x000fc400078e00ff */
[----:B------:R-:W-:Y:S02]  /*0f60*/  @!P0 IMAD.MOV.U32 R9, RZ, RZ, R4 ;  /* 0x000000ffff098224 */ /* 0x000fe400078e0004 */
[----:B------:R-:W-:Y:S01]  /*0f70*/  IMAD.WIDE R22, R33, c[0x0][0x1c0], RZ ;  /* 0x0000700021167a25 */ /* 0x000fe200078e02ff */
[----:B----4-:R-:W4:Y:S01]  /*0f80*/  MUFU.RCP R2, R2 ;  /* 0x0000000200027308 */ /* 0x010f220000001000 */
[----:B--2---:R-:W-:Y:S02]  /*0f90*/  IABS R7, R36 ;  /* 0x0000002400077213 */ /* 0x004fe40000000000 */
[C---:B------:R-:W-:Y:S01]  /*0fa0*/  IMAD R31, R36.reuse, c[0x0][0x22c], RZ ;  /* 0x00008b00241f7a24 */ /* 0x040fe200078e02ff */
[----:B------:R-:W-:Y:S02]  /*0fb0*/  LOP3.LUT R8, R36, c[0x0][0x1c8], RZ, 0x3c, !PT ;  /* 0x0000720024087a12 */ /* 0x000fe400078e3cff */
[----:B---3--:R-:W-:Y:S02]  /*0fc0*/  ISETP.NE.AND P2, PT, R15, RZ, PT ;  /* 0x000000ff0f00720c */ /* 0x008fe40003f45270 */
[----:B------:R-:W-:-:S02]  /*0fd0*/  ISETP.GE.AND P3, PT, R8, RZ, PT ;  /* 0x000000ff0800720c */ /* 0x000fc40003f66270 */
[----:B------:R-:W-:Y:S02]  /*0fe0*/  SHF.L.U64.HI R8, R35, 0x7, R18 ;  /* 0x0000000723087819 */ /* 0x000fe40000010212 */
[----:B------:R-:W-:Y:S02]  /*0ff0*/  SHF.R.S32.HI R38, RZ, 0x1f, R36 ;  /* 0x0000001fff267819 */ /* 0x000fe40000011424 */
[----:B----4-:R-:W-:Y:S02]  /*1000*/  IADD3 R2, R2, 0xffffffe, RZ ;  /* 0x0ffffffe02027810 */ /* 0x010fe40007ffe0ff */
[----:B------:R-:W-:Y:S02]  /*1010*/  SEL R8, R8, RZ, P1 ;  /* 0x000000ff08087207 */ /* 0x000fe40000800000 */
[----:B------:R-:W2:Y:S01]  /*1020*/  F2I.FTZ.U32.TRUNC.NTZ R3, R2 ;  /* 0x0000000200037305 */ /* 0x000ea2000021f000 */
[----:B------:R-:W-:Y:S02]  /*1030*/  SHF.R.S32.HI R32, RZ, 0x1f, R31 ;  /* 0x0000001fff207819 */ /* 0x000fe4000001141f */
[----:B--2---:R-:W-:-:S05]  /*1040*/  IADD3 R2, RZ, -R3, RZ ;  /* 0x80000003ff027210 */ /* 0x004fca0007ffe0ff */
        /* <DEDUP_REMOVED lines=31> */
[----:B-1----:R-:W-:Y:S01]  /*1240*/  ISETP.NE.AND P1, PT, R25, RZ, PT ;  /* 0x000000ff1900720c */ /* 0x002fe20003f25270 */
[----:B------:R-:W-:Y:S01]  /*1250*/  IMAD.WIDE.U32 R6, R22, R6, RZ ;  /* 0x0000000616067225 */ /* 0x000fe200078e00ff */
[----:B------:R-:W-:-:S02]  /*1260*/  @P0 IADD3 R15, R5, R3, RZ ;  /* 0x00000003050f0210 */ /* 0x000fc40007ffe0ff */
[----:B------:R-:W-:Y:S01]  /*1270*/  @P5 IADD3 R2, R2, 0x1, RZ ;  /* 0x0000000102025810 */ /* 0x000fe20007ffe0ff */
[----:B------:R-:W-:Y:S01]  /*1280*/  IMAD R8, R22, R8, R14 ;  /* 0x0000000816087224 */ /* 0x000fe200078e020e */
[----:B------:R-:W-:Y:S01]  /*1290*/  @P2 SEL R4, R4, R0, !P0 ;  /* 0x0000000004042207 */ /* 0x000fe20004000000 */
[----:B-----5:R-:W-:-:S03]  /*12a0*/  IMAD.WIDE.U32 R22, R17, c[0x0][0x3d8], RZ ;  /* 0x0000f60011167a25 */ /* 0x020fc600078e00ff */
[----:B------:R-:W-:Y:S01]  /*12b0*/  IADD3 R13, R7, R8, RZ ;  /* 0x00000008070d7210 */ /* 0x000fe20007ffe0ff */
[----:B------:R-:W-:Y:S01]  /*12c0*/  IMAD.MOV.U32 R12, RZ, RZ, R2 ;  /* 0x000000ffff0c7224 */ /* 0x000fe200078e0002 */
[----:B------:R-:W-:Y:S01]  /*12d0*/  SEL R22, R22, RZ, P1 ;  /* 0x000000ff16167207 */ /* 0x000fe20000800000 */
[----:B------:R-:W-:Y:S01]  /*12e0*/  IMAD R3, R17, c[0x0][0x3dc], R23 ;  /* 0x0000f70011037a24 */ /* 0x000fe200078e0217 */
[----:B------:R-:W-:Y:S01]  /*12f0*/  SHF.R.S32.HI R23, RZ, 0x1f, R20 ;  /* 0x0000001fff177819 */ /* 0x000fe20000011414 */
[----:B------:R-:W-:Y:S01]  /*1300*/  @!P2 IMAD R5, R35, c[0x0][0x1c0], R36 ;  /* 0x000070002305aa24 */ /* 0x000fe200078e0224 */
[----:B------:R-:W-:Y:S01]  /*1310*/  @!P3 IADD3 R12, -R12, RZ, RZ ;  /* 0x000000ff0c0cb210 */ /* 0x000fe20007ffe1ff */
[----:B------:R-:W-:Y:S01]  /*1320*/  @P2 IMAD R14, R36, c[0x0][0x234], R4 ;  /* 0x00008d00240e2a24 */ /* 0x000fe200078e0204 */
[----:B------:R-:W-:Y:S01]  /*1330*/  @!P4 LOP3.LUT R12, RZ, c[0x0][0x1c8], RZ, 0x33, !PT ;  /* 0x00007200ff0cca12 */ /* 0x000fe200078e33ff */
        /* <DEDUP_REMOVED lines=11> */
.L_x_1044:
[----:B------:R-:W-:-:S04]  /*13f0*/  IMAD R8, R35, c[0x0][0x1c0], R36 ;  /* 0x0000700023087a24 */ /* 0x000fc800078e0224 */
[----:B------:R-:W-:Y:S02]  /*1400*/  IMAD R8, R8, c[0x0][0x224], RZ ;  /* 0x0000890008087a24 */ /* 0x000fe400078e02ff */
.L_x_1045:
        /* <DEDUP_REMOVED lines=13> */
[----:B------:R-:W-:Y:S01]  /*14e0*/  IMAD.WIDE.U32 R2, R10, c[0x0][0x370], R2 ;  /* 0x0000dc000a027a25 */ /* 0x000fe200078e0002 */
[----:B------:R-:W-:Y:S01]  /*14f0*/  SHF.R.S32.HI R5, RZ, 0x1f, R5 ;  /* 0x0000001fff057819 */ /* 0x000fe20000011405 */
[----:B------:R-:W-:Y:S03]  /*1500*/  BSSY B1, `(.L_x_1041) ;  /* 0x00007a6000017945 */ /* 0x000fe60003800000 */
        /* <DEDUP_REMOVED lines=14> */
[C---:B------:R-:W-:Y:S01]  /*15f0*/  IMAD.IADD R15, R10.reuse, 0x1, R8 ;  /* 0x000000010a0f7824 */ /* 0x040fe200078e0208 */
[----:B------:R-:W-:Y:S01]  /*1600*/  SHF.R.S32.HI R39, RZ, 0x5, R39 ;  /* 0x00000005ff277819 */ /* 0x000fe20000011427 */
[----:B------:R-:W-:Y:S01]  /*1610*/  IMAD.IADD R16, R10, 0x1, R14 ;  /* 0x000000010a107824 */ /* 0x000fe200078e020e */
        /* <DEDUP_REMOVED lines=14> */
[----:B------:R-:W-:Y:S01]  /*1700*/  LEA R188, P0, R6, c[0x0][0x350], 0x2 ;  /* 0x0000d40006bc7a11 */ /* 0x000fe200078010ff */
        /* <DEDUP_REMOVED lines=50> */
.L_x_1048:
[----:B------:R-:W-:Y:S05]  /*1a30*/  BSYNC B0 ;  /* 0x0000000000007941 */ /* 0x000fea0003800000 */
.L_x_1047:
        /* <DEDUP_REMOVED lines=39> */
.L_x_1050:
[----:B------:R-:W-:Y:S05]  /*1cb0*/  BSYNC B0 ;  /* 0x0000000000007941 */ /* 0x000fea0003800000 */
.L_x_1049:
        /* <DEDUP_REMOVED lines=19> */
.L_x_1052:
        /* <DEDUP_REMOVED lines=28> */
.L_x_1053:
[----:B------:R-:W-:Y:S05]  /*1fb0*/  BSYNC B0 ;  /* 0x0000000000007941 */ /* 0x000fea0003800000 */
.L_x_1051:
        /* <DEDUP_REMOVED lines=17> */
.L_x_1055:
        /* <DEDUP_REMOVED lines=38> */
.L_x_1056:
[----:B------:R-:W-:Y:S05]  /*2330*/  BSYNC B0 ;  /* 0x0000000000007941 */ /* 0x000fea0003800000 */
.L_x_1054:
[----:B------:R-:W-:Y:S01]  /*2340*/  IMAD R11, R232, -0x40, R193 ;  /* 0xffffffc0e80b7824 */ /* 0x000fe200078e02c1 */
[C---:B------:R-:W-:Y:S01]  /*2350*/  IADD3 R0, R214.reuse, 0x8, RZ ;  /* 0x00000008d6007810 */ /* 0x040fe20007ffe0ff */
[C---:B-1----:R-:W-:Y:S01]  /*2360*/  IMAD.WIDE R2, R214.reuse, 0x4, R200 ;  /* 0x00000004d6027825 */ /* 0x042fe200078e02c8 */
[-C--:B------:R-:W-:Y:S02]  /*2370*/  ISETP.GE.AND P1, PT, R214, R10.reuse, PT ;  /* 0x0000000ad600720c */ /* 0x080fe40003f26270 */
[----:B------:R-:W-:Y:S02]  /*2380*/  ISETP.GE.AND P0, PT, R0, R10, PT ;  /* 0x0000000a0000720c */ /* 0x000fe40003f06270 */
[----:B------:R-:W-:Y:S02]  /*2390*/  ISETP.GE.AND P6, PT, R237, R11, PT ;  /* 0x0000000bed00720c */ /* 0x000fe40003fc6270 */
[----:B------:R-:W-:Y:S02]  /*23a0*/  MOV R204, 0x7f800000 ;  /* 0x7f80000000cc7802 */ /* 0x000fe40000000f00 */
[----:B------:R-:W-:Y:S01]  /*23b0*/  MOV R205, 0x7f800000 ;  /* 0x7f80000000cd7802 */ /* 0x000fe20000000f00 */
[----:B------:R-:W-:-:S04]  /*23c0*/  IMAD R0, R23, c[0x0][0x198], RZ ;  /* 0x0000660017007a24 */ /* 0x000fc800078e02ff */
[----:B------:R1:W5:Y:S04]  /*23d0*/  @!P1 LDG.E R204, [R2.64] ;  /* 0x0000000602cc9981 */ /* 0x000368000c1e1900 */
[----:B------:R1:W5:Y:S01]  /*23e0*/  @!P0 LDG.E R205, [R2.64+0x20] ;  /* 0x0000200602cd8981 */ /* 0x000362000c1e1900 */
[C---:B------:R-:W-:Y:S01]  /*23f0*/  IMAD R0, R20.reuse, c[0x0][0x19c], R0 ;  /* 0x0000670014007a24 */ /* 0x040fe200078e0200 */
[----:B------:R-:W-:Y:S02]  /*2400*/  BSSY B0, `(.L_x_1057) ;  /* 0x000002b000007945 */ /* 0x000fe40003800000 */
[----:B------:R2:W-:Y:S04]  /*2410*/  @P6 STS.128 [R191+0x12000], RZ ;  /* 0x012000ffbf006388 */ /* 0x0005e80000000c00 */
[----:B------:R2:W-:Y:S04]  /*2420*/  @P6 STS.128 [R191+0x14000], RZ ;  /* 0x014000ffbf006388 */ /* 0x0005e80000000c00 */
[----:B------:R2:W-:Y:S01]  /*2430*/  @P6 STS.128 [R191+0x16000], RZ ;  /* 0x016000ffbf006388 */ /* 0x0005e20000000c00 */
[----:B-1----:R-:W-:-:S05]  /*2440*/  IMAD.WIDE.U32 R2, R20, c[0x0][0x198], R202 ;  /* 0x0000660014027a25 */ /* 0x002fca00078e00ca */
[----:B------:R-:W-:-:S04]  /*2450*/  IADD3 R4, P0, R26, R2, RZ ;  /* 0x000000021a047210 */ /* 0x000fc80007f1e0ff */
[----:B------:R-:W-:Y:S01]  /*2460*/  IADD3.X R5, R27, R3, R0, P0, !PT ;  /* 0x000000031b057210 */ /* 0x000fe200007fe400 */
[----:B------:R-:W-:-:S04]  /*2470*/  IMAD R0, R25, c[0x0][0x1b0], RZ ;  /* 0x00006c0019007a24 */ /* 0x000fc800078e02ff */
[C---:B------:R-:W-:Y:S02]  /*2480*/  IMAD R0, R12.reuse, c[0x0][0x1b4], R0 ;  /* 0x00006d000c007a24 */ /* 0x040fe400078e0200 */
[----:B------:R-:W-:-:S05]  /*2490*/  IMAD.WIDE.U32 R4, R12, c[0x0][0x1b0], R4 ;  /* 0x00006c000c047a25 */ /* 0x000fca00078e0004 */
[----:B------:R-:W-:Y:S01]  /*24a0*/  IADD3 R10, R5, R0, RZ ;  /* 0x00000000050a7210 */ /* 0x000fe20007ffe0ff */
        /* <DEDUP_REMOVED lines=32> */
.L_x_1058:
[----:B--2---:R-:W-:Y:S05]  /*26b0*/  BSYNC B0 ;  /* 0x0000000000007941 */ /* 0x004fea0003800000 */
.L_x_1057:
        /* <DEDUP_REMOVED lines=38> */
.L_x_1060:
[----:B------:R-:W-:Y:S05]  /*2920*/  BSYNC B0 ;  /* 0x0000000000007941 */ /* 0x000fea0003800000 */
.L_x_1059:
[----:B------:R1:W-:Y:S02]  /*2930*/  @P6 STS.128 [R191+0x18000], RZ ;  /* 0x018000ffbf006388 */ /* 0x0003e40000000c00 */
[C---:B-1----:R-:W-:Y:S01]  /*2940*/  IMAD.WIDE.U32 R2, R20.reuse, c[0x0][0x1a0], R202 ;  /* 0x0000680014027a25 */ /* 0x042fe200078e00ca */
        /* <DEDUP_REMOVED lines=43> */
.L_x_1062:
[----:B------:R-:W-:Y:S05]  /*2c00*/  BSYNC B0 ;  /* 0x0000000000007941 */ /* 0x000fea0003800000 */
.L_x_1061:
        /* <DEDUP_REMOVED lines=16> */
[C---:B------:R-:W-:Y:S01]  /*2d10*/  @!P4 LEA R4, P2, R8.reuse, c[0x0][0x170], 0x1 ;  /* 0x00005c000804ca11 */ /* 0x040fe200078408ff */
[----:B------:R-:W-:Y:S01]  /*2d20*/  IMAD.IADD R0, R9, 0x1, R0 ;  /* 0x0000000109007824 */ /* 0x000fe200078e0200 */
[----:B------:R-:W-:-:S04]  /*2d30*/  @!P1 LEA R2, P0, R8, c[0x0][0x170], 0x1 ;  /* 0x00005c0008029a11 */ /* 0x000fc800078008ff */
[C-C-:B------:R-:W-:Y:S02]  /*2d40*/  @!P5 LEA.HI.X R7, R8.reuse, c[0x0][0x174], R0.reuse, 0x1, P6 ;  /* 0x00005d000807da11 */ /* 0x140fe400030f0c00 */
[C-C-:B------:R-:W-:Y:S02]  /*2d50*/  @!P4 LEA.HI.X R5, R8.reuse, c[0x0][0x174], R0.reuse, 0x1, P2 ;  /* 0x00005d000805ca11 */ /* 0x140fe400010f0c00 */
        /* <DEDUP_REMOVED lines=14> */
[----:B------:R1:W-:Y:S02]  /*2e40*/  @!P1 LDGSTS.E.BYPASS.LTC128B.128 [R191+0x1d000], [R2.64+0x100] ;  /* 0x1d00010002bf9fae */ /* 0x0003e4000b901d46 */
.L_x_1064:
[----:B------:R-:W-:Y:S05]  /*2e50*/  BSYNC B0 ;  /* 0x0000000000007941 */ /* 0x000fea0003800000 */
.L_x_1063:
[----:B------:R-:W-:Y:S01]  /*2e60*/  IMAD.MOV.U32 R234, RZ, RZ, c[0x0][0x308] ;  /* 0x0000c200ffea7624 */ /* 0x000fe200078e00ff */
[----:B-12---:R-:W2:Y:S01]  /*2e70*/  LDL R7, [R1+0xc] ;  /* 0x00000c0001077983 */ /* 0x006ea20000100800 */
[----:B------:R-:W-:-:S03]  /*2e80*/  IMAD.MOV.U32 R235, RZ, RZ, c[0x0][0x30c] ;  /* 0x0000c300ffeb7624 */ /* 0x000fc600078e00ff */
[----:B------:R-:W0:Y:S04]  /*2e90*/  LDGDEPBAR ;  /* 0x00000000000079af */ /* 0x000e280000000000 */
[----:B---3--:R1:W3:Y:S04]  /*2ea0*/  LDG.E.64 R2, [R234.64+0x8] ;  /* 0x00000806ea027981 */ /* 0x0082e8000c1e1b00 */
[----:B-1--4-:R-:W4:Y:S01]  /*2eb0*/  LDG.E.64 R234, [R234.64] ;  /* 0x00000006eaea7981 */ /* 0x012f22000c1e1b00 */
[----:B------:R-:W-:Y:S01]  /*2ec0*/  IMAD R0, R35, c[0x0][0x1c0], R36 ;  /* 0x0000700023007a24 */ /* 0x000fe200078e0224 */
[----:B------:R-:W-:Y:S01]  /*2ed0*/  IADD3 R5, R20, 0x40, RZ ;  /* 0x0000004014057810 */ /* 0x000fe20007ffe0ff */
[----:B------:R-:W-:Y:S01]  /*2ee0*/  IMAD.MOV.U32 R180, RZ, RZ, 0x40 ;  /* 0x00000040ffb47424 */ /* 0x000fe200078e00ff */
[----:B------:R-:W-:Y:S01]  /*2ef0*/  SHF.R.S32.HI R6, RZ, 0x1f, R34 ;  /* 0x0000001fff067819 */ /* 0x000fe20000011422 */
[----:B------:R-:W-:Y:S01]  /*2f00*/  IMAD.SHL.U32 R0, R0, 0x20, RZ ;  /* 0x0000002000007824 */ /* 0x000fe200078e00ff */
[----:B------:R-:W-:Y:S01]  /*2f10*/  ISETP.GE.AND P0, PT, R5, R193, PT ;  /* 0x000000c10500720c */ /* 0x000fe20003f06270 */
[----:B------:R-:W-:Y:S01]  /*2f20*/  IMAD.SHL.U32 R176, R187, 0x2, RZ ;  /* 0x00000002bbb07824 */ /* 0x000fe200078e00ff */
[----:B------:R-:W-:Y:S01]  /*2f30*/  MOV R192, R190 ;  /* 0x000000be00c07202 */ /* 0x000fe20000000f00 */
        /* <DEDUP_REMOVED lines=48> */
[----:B---3--:R-:W-:-:S02]  /*3240*/  IADD3 R216, P2, P1, R0, R2, R34 ;  /* 0x0000000200d87210 */ /* 0x008fc4000795e022 */
[----:B------:R-:W-:Y:S01]  /*3250*/  IADD3 R0, R186, 0x3000, RZ ;  /* 0x00003000ba007810 */ /* 0x000fe20007ffe0ff */
[----:B------:R-:W-:Y:S01]  /*3260*/  CS2R R34, SRZ ;  /* 0x0000000000227805 */ /* 0x000fe2000001ff00 */
[----:B------:R-:W-:Y:S01]  /*3270*/  IADD3 R2, R187, 0x3000, RZ ;  /* 0x00003000bb027810 */ /* 0x000fe20007ffe0ff */
[----:B------:R-:W-:Y:S01]  /*3280*/  IMAD.WIDE.U32 R216, R216, -0x2daee0ad, RZ ;  /* 0xd2511f53d8d87825 */ /* 0x000fe200078e00ff */
[----:B------:R-:W-:Y:S02]  /*3290*/  SEL R0, R0, R186, !P3 ;  /* 0x000000ba00007207 */ /* 0x000fe40005800000 */
[----:B------:R-:W-:Y:S02]  /*32a0*/  SEL R2, R2, R187, !P3 ;  /* 0x000000bb02027207 */ /* 0x000fe40005800000 */
[----:B------:R-:W-:Y:S01]  /*32b0*/  IADD3.X R241, R4, R3, R6, P2, P1 ;  /* 0x0000000304f17210 */ /* 0x000fe200017e2406 */
[----:B------:R-:W-:Y:S01]  /*32c0*/  IMAD.SHL.U32 R168, R0, 0x2, RZ ;  /* 0x0000000200a87824 */ /* 0x000fe200078e00ff */
[----:B--2---:R-:W-:Y:S01]  /*32d0*/  R2P PR, R7, 0x6 ;  /* 0x0000000607007804 */ /* 0x004fe20000000000 */
[----:B------:R-:W1:Y:S01]  /*32e0*/  @P0 S2R R0, SR_TID.X ;  /* 0x0000000000000919 */ /* 0x000e620000002100 */
[----:B------:R-:W-:-:S02]  /*32f0*/  IMAD.SHL.U32 R175, R2, 0x2, RZ ;  /* 0x0000000202af7824 */ /* 0x000fc400078e00ff */
[----:B------:R-:W-:Y:S01]  /*3300*/  IMAD.MOV.U32 R2, RZ, RZ, c[0x0][0x22c] ;  /* 0x00008b00ff027624 */ /* 0x000fe200078e00ff */
[----:B------:R-:W-:Y:S02]  /*3310*/  SEL R185, R185, 0xffffffe0, !P1 ;  /* 0xffffffe0b9b97807 */ /* 0x000fe40004800000 */
[----:B------:R-:W-:Y:S01]  /*3320*/  SEL R180, R180, 0xffffffc0, !P2 ;  /* 0xffffffc0b4b47807 */ /* 0x000fe20005000000 */
[----:B------:R-:W-:Y:S01]  /*3330*/  IMAD R2, R2, c[0x0][0x1c0], RZ ;  /* 0x0000700002027a24 */ /* 0x000fe200078e02ff */
[----:B------:R-:W-:Y:S01]  /*3340*/  IADD3 R182, R181, R185, RZ ;  /* 0x000000b9b5b67210 */ /* 0x000fe20007ffe0ff */
[----:B------:R-:W-:Y:S01]  /*3350*/  IMAD.IADD R177, R185, 0x1, R176 ;  /* 0x00000001b9b17824 */ /* 0x000fe200078e02b0 */
[----:B------:R-:W-:Y:S01]  /*3360*/  IADD3 R179, R180, R176, RZ ;  /* 0x000000b0b4b37210 */ /* 0x000fe20007ffe0ff */
[----:B------:R-:W-:Y:S01]  /*3370*/  IMAD.SHL.U32 R233, R2, 0x10, RZ ;  /* 0x0000001002e97824 */ /* 0x000fe200078e00ff */
[----:B----4-:R-:W-:Y:S01]  /*3380*/  IADD3 R3, R234, 0x3c6ef372, RZ ;  /* 0x3c6ef372ea037810 */ /* 0x010fe20007ffe0ff */
[----:B------:R-:W-:Y:S01]  /*3390*/  IMAD.SHL.U32 R198, R2, 0x8, RZ ;  /* 0x0000000802c67824 */ /* 0x000fe200078e00ff */
[----:B------:R-:W-:Y:S01]  /*33a0*/  IADD3 R3, R235, 0x32370b8f, RZ ;  /* 0x32370b8feb037810 */ /* 0x000fe20007ffe0ff */
[----:B------:R-:W-:Y:S01]  /*33b0*/  IMAD.IADD R183, R181, 0x1, R180 ;  /* 0x00000001b5b77824 */ /* 0x000fe200078e02b4 */
[----:B------:R-:W-:Y:S01]  /*33c0*/  IADD3 R3, R234, 0x1715609d, RZ ;  /* 0x1715609dea037810 */ /* 0x000fe20007ffe0ff */
[----:B------:R-:W-:Y:S01]  /*33d0*/  IMAD.IADD R184, R180, 0x1, R182 ;  /* 0x00000001b4b87824 */ /* 0x000fe200078e02b6 */
[----:B------:R-:W-:Y:S01]  /*33e0*/  IADD3 R3, R235, 0x646e171e, RZ ;  /* 0x646e171eeb037810 */ /* 0x000fe20007ffe0ff */
[----:B------:R-:W-:Y:S01]  /*33f0*/  IMAD.SHL.U32 R3, R248, 0x20, RZ ;  /* 0x00000020f8037824 */ /* 0x000fe200078e00ff */
[C---:B------:R-:W-:Y:S01]  /*3400*/  IADD3 R250, R233.reuse, 0x80, RZ ;  /* 0x00000080e9fa7810 */ /* 0x040fe20007ffe0ff */
[----:B------:R-:W-:Y:S01]  /*3410*/  IMAD.IADD R178, R180, 0x1, R177 ;  /* 0x00000001b4b27824 */ /* 0x000fe200078e02b1 */
[C---:B------:R-:W-:Y:S01]  /*3420*/  IADD3 R249, R233.reuse, 0xa0, RZ ;  /* 0x000000a0e9f97810 */ /* 0x040fe20007ffe0ff */
[----:B-1----:R-:W-:Y:S01]  /*3430*/  @P0 IMAD.SHL.U32 R0, R0, 0x2, RZ ;  /* 0x0000000200000824 */ /* 0x002fe200078e00ff */
[C---:B------:R-:W-:Y:S01]  /*3440*/  IADD3 R251, R233.reuse, 0x60, RZ ;  /* 0x00000060e9fb7810 */ /* 0x040fe20007ffe0ff */
[C---:B------:R-:W-:Y:S01]  /*3450*/  IMAD.IADD R243, R198.reuse, 0x1, R250 ;  /* 0x00000001c6f37824 */ /* 0x040fe200078e02fa */
[----:B------:R-:W-:Y:S01]  /*3460*/  IADD3 R252, R233, 0x40, RZ ;  /* 0x00000040e9fc7810 */ /* 0x000fe20007ffe0ff */
[C---:B------:R-:W-:Y:S01]  /*3470*/  IMAD.IADD R242, R198.reuse, 0x1, R249 ;  /* 0x00000001c6f27824 */ /* 0x040fe200078e02f9 */
[----:B------:R-:W-:Y:S01]  /*3480*/  @P0 LOP3.LUT R240, R3, 0x6, R0, 0xf8, !PT ;  /* 0x0000000603f00812 */ /* 0x000fe200078ef800 */
[C---:B------:R-:W-:Y:S01]  /*3490*/  IMAD.IADD R244, R198.reuse, 0x1, R251 ;  /* 0x00000001c6f47824 */ /* 0x040fe200078e02fb */
[----:B------:R-:W-:Y:S01]  /*34a0*/  IADD3 R0, R233, 0x20, RZ ;  /* 0x00000020e9007810 */ /* 0x000fe20007ffe0ff */
[----:B------:R-:W-:Y:S01]  /*34b0*/  IMAD.IADD R245, R198, 0x1, R252 ;  /* 0x00000001c6f57824 */ /* 0x000fe200078e02fc */
[----:B------:R-:W-:Y:S01]  /*34c0*/  IADD3 R5, R234, -0x61c88647, RZ ;  /* 0x9e3779b9ea057810 */ /* 0x000fe20007ffe0ff */
[C---:B------:R-:W-:Y:S01]  /*34d0*/  IMAD.IADD R2, R198.reuse, 0x1, R243 ;  /* 0x00000001c6027824 */ /* 0x040fe200078e02f3 */
[C---:B------:R-:W-:Y:S01]  /*34e0*/  IADD3 R246, R198.reuse, R0, RZ ;  /* 0x00000000c6f67210 */ /* 0x040fe20007ffe0ff */
[C---:B------:R-:W-:Y:S01]  /*34f0*/  IMAD.IADD R0, R198.reuse, 0x1, R242 ;  /* 0x00000001c6007824 */ /* 0x040fe200078e02f2 */
[C---:B------:R-:W-:Y:S01]  /*3500*/  IADD3 R4, R235.reuse, -0x4498517b, RZ ;  /* 0xbb67ae85eb047810 */ /* 0x040fe20007ffe0ff */
[C---:B------:R-:W-:Y:S01]  /*3510*/  IMAD.IADD R3, R198.reuse, 0x1, R244 ;  /* 0x00000001c6037824 */ /* 0x040fe200078e02f4 */
[----:B------:R-:W-:Y:S01]  /*3520*/  IADD3 R5, R235, 0x76cf5d0a, RZ ;  /* 0x76cf5d0aeb057810 */ /* 0x000fe20007ffe0ff */
[----:B------:R-:W-:Y:S01]  /*3530*/  IMAD.IADD R220, R198, 0x1, R2 ;  /* 0x00000001c6dc7824 */ /* 0x000fe200078e0202 */
[----:B------:R-:W-:Y:S01]  /*3540*/  IADD3 R4, R234, -0x255992d5, RZ ;  /* 0xdaa66d2bea047810 */ /* 0x000fe20007ffe0ff */
[----:B------:R-:W-:Y:S01]  /*3550*/  IMAD.IADD R222, R198, 0x1, R3 ;  /* 0x00000001c6de7824 */ /* 0x000fe200078e0203 */
[----:B------:R-:W-:-:S02]  /*3560*/  IADD3 R5, R234, 0x78dde6e4, RZ ;  /* 0x78dde6e4ea057810 */ /* 0x000fc40007ffe0ff */
[C---:B------:R-:W-:Y:S01]  /*3570*/  IADD3 R4, R235.reuse, -0x126145ec, RZ ;  /* 0xed9eba14eb047810 */ /* 0x040fe20007ffe0ff */
[----:B------:R-:W-:Y:S01]  /*3580*/  IMAD.IADD R221, R198, 0x1, R222 ;  /* 0x00000001c6dd7824 */ /* 0x000fe200078e02de */
[----:B------:R-:W-:Y:S02]  /*3590*/  IADD3 R5, R235, -0x56f99767, RZ ;  /* 0xa9066899eb057810 */ /* 0x000fe40007ffe0ff */
[----:B------:R-:W-:Y:S01]  /*35a0*/  IADD3 R4, R234, -0x4ab325aa, RZ ;  /* 0xb54cda56ea047810 */ /* 0x000fe20007ffe0ff */
[C---:B------:R-:W-:Y:S01]  /*35b0*/  IMAD.IADD R4, R198.reuse, 0x1, R245 ;  /* 0x00000001c6047824 */ /* 0x040fe200078e02f5 */
[C---:B------:R-:W-:Y:S02]  /*35c0*/  IADD3 R5, R198.reuse, R246, RZ ;  /* 0x000000f6c6057210 */ /* 0x040fe40007ffe0ff */
[C---:B------:R-:W-:Y:S01]  /*35d0*/  IADD3 R218, R198.reuse, R0, RZ ;  /* 0x00000000c6da7210 */ /* 0x040fe20007ffe0ff */
[C---:B------:R-:W-:Y:S01]  /*35e0*/  IMAD.IADD R224, R198.reuse, 0x1, R4 ;  /* 0x00000001c6e07824 */ /* 0x040fe200078e0204 */
[----:B------:R-:W-:-:S02]  /*35f0*/  IADD3 R226, R198, R5, RZ ;  /* 0x00000005c6e27210 */ /* 0x000fc40007ffe0ff */
[C---:B------:R-:W-:Y:S01]  /*3600*/  IADD3 R219, R198.reuse, R220, RZ ;  /* 0x000000dcc6db7210 */ /* 0x040fe20007ffe0ff */
[C---:B------:R-:W-:Y:S01]  /*3610*/  IMAD.IADD R223, R198.reuse, 0x1, R224 ;  /* 0x00000001c6df7824 */ /* 0x040fe200078e02e0 */
[C---:B------:R-:W-:Y:S01]  /*3620*/  IADD3 R229, R198.reuse, R221, RZ ;  /* 0x000000ddc6e57210 */ /* 0x040fe20007ffe0ff */
[C---:B------:R-:W-:Y:S02]  /*3630*/  IMAD.IADD R225, R198.reuse, 0x1, R226 ;  /* 0x00000001c6e17824 */ /* 0x040fe400078e02e2 */
[C---:B------:R-:W-:Y:S02]  /*3640*/  IMAD.IADD R215, R198.reuse, 0x1, R218 ;  /* 0x00000001c6d77824 */ /* 0x040fe400078e02da */
[C---:B------:R-:W-:Y:S02]  /*3650*/  IMAD.IADD R231, R198.reuse, 0x1, R225 ;  /* 0x00000001c6e77824 */ /* 0x040fe400078e02e1 */
[C---:B------:R-:W-:Y:S02]  /*3660*/  IMAD.IADD R230, R198.reuse, 0x1, R223 ;  /* 0x00000001c6e67824 */ /* 0x040fe400078e02df */
[----:B------:R-:W-:-:S02]  /*3670*/  IMAD.IADD R228, R198, 0x1, R219 ;  /* 0x00000001c6e47824 */ /* 0x000fc400078e02db */
[----:B------:R-:W-:Y:S02]  /*3680*/  IMAD.IADD R227, R198, 0x1, R215 ;  /* 0x00000001c6e37824 */ /* 0x000fe400078e02d7 */
.L_x_1067:
[----:B------:R-:W0:Y:S01]  /*3690*/  LDGDEPBAR ;  /* 0x00000000000079af */ /* 0x000e220000000000 */
[C---:B------:R-:W-:Y:S01]  /*36a0*/  IMAD.IADD R0, R175.reuse, 0x1, R185 ;  /* 0x00000001af007824 */ /* 0x040fe200078e02b9 */
[----:B-----5:R-:W-:Y:S01]  /*36b0*/  FSETP.NEU.FTZ.AND P1, PT, R204, -INF , PT ;  /* 0xff800000cc00780b */ /* 0x020fe20003f3d000 */
[--C-:B------:R-:W-:Y:S01]  /*36c0*/  IMAD.IADD R3, R175, 0x1, R180.reuse ;  /* 0x00000001af037824 */ /* 0x100fe200078e02b4 */
[----:B------:R-:W-:Y:S01]  /*36d0*/  IADD3 R93, R234, -0x61c88647, RZ ;  /* 0x9e3779b9ea5d7810 */ /* 0x000fe20007ffe0ff */
[----:B------:R-:W-:Y:S01]  /*36e0*/  IMAD.IADD R2, R0, 0x1, R180 ;  /* 0x0000000100027824 */ /* 0x000fe200078e02b4 */
[----:B------:R-:W-:Y:S01]  /*36f0*/  IADD3 R92, R235, -0x4498517b, RZ ;  /* 0xbb67ae85eb5c7810 */ /* 0x000fe20007ffe0ff */
        /* <DEDUP_REMOVED lines=19> */
[----:B------:R-:W-:Y:S06]  /*3830*/  LDSM.16.M88.4 R72, [R2] ;  /* 0x000000000248783b */ /* 0x000fec0000000200 */
[----:B------:R-:W3:Y:S01]  /*3840*/  LDSM.16.M88.4 R80, [R170+0x12000] ;  /* 0x01200000aa50783b */ /* 0x000ee20000000200 */
[C---:B-1----:R-:W-:Y:S08]  /*3850*/  HMMA.16816.F32 R4, R68.reuse, R84, R4 ;  /* 0x000000544404723c */ /* 0x042ff00000001804 */
[C---:B------:R-:W-:Y:S01]  /*3860*/  HMMA.16816.F32 R8, R68.reuse, R86, R8 ;  /* 0x000000564408723c */ /* 0x040fe20000001808 */
[----:B------:R-:W1:Y:S07]  /*3870*/  LDSM.16.M88.4 R84, [R170+0x12800] ;  /* 0x01280000aa54783b */ /* 0x000e6e0000000200 */
[C---:B--2---:R-:W-:Y:S08]  /*3880*/  HMMA.16816.F32 R12, R68.reuse, R76, R12 ;  /* 0x0000004c440c723c */ /* 0x044ff0000000180c */
[----:B------:R-:W-:Y:S01]  /*3890*/  HMMA.16816.F32 R16, R68, R78, R16 ;  /* 0x0000004e4410723c */ /* 0x000fe20000001810 */
[----:B------:R-:W-:Y:S06]  /*38a0*/  LDSM.16.M88.4 R68, [R175+0x2000] ;  /* 0x00200000af44783b */ /* 0x000fec0000000200 */
        /* <DEDUP_REMOVED lines=8> */
[C---:B--2---:R-:W-:Y:S08]  /*3930*/  HMMA.16816.F32 R4, R68.reuse, R76, R4 ;  /* 0x0000004c4404723c */ /* 0x044ff00000001804 */
[C---:B------:R-:W-:Y:S01]  /*3940*/  HMMA.16816.F32 R8, R68.reuse, R78, R8 ;  /* 0x0000004e4408723c */ /* 0x040fe20000001808 */
[----:B------:R-:W2:Y:S07]  /*3950*/  LDSM.16.M88.4 R76, [R169+0x14800] ;  /* 0x01480000a94c783b */ /* 0x000eae0000000200 */
[C---:B-1----:R-:W-:Y:S08]  /*3960*/  HMMA.16816.F32 R12, R68.reuse, R72, R12 ;  /* 0x00000048440c723c */ /* 0x042ff0000000180c */
[----:B------:R-:W-:Y:S01]  /*3970*/  HMMA.16816.F32 R16, R68, R74, R16 ;  /* 0x0000004a4410723c */ /* 0x000fe20000001810 */
[----:B------:R-:W-:Y:S06]  /*3980*/  LDSM.16.M88.4 R68, [R3+0x2000] ;  /* 0x002000000344783b */ /* 0x000fec0000000200 */
[----:B------:R-:W1:Y:S01]  /*3990*/  LDSM.16.M88.4 R72, [R171+0x14000] ;  /* 0x01400000ab48783b */ /* 0x000e620000000200 */
[C---:B---3--:R-:W-:Y:S08]  /*39a0*/  HMMA.16816.F32 R4, R80.reuse, R84, R4 ;  /* 0x000000545004723c */ /* 0x048ff00000001804 */
[C---:B------:R-:W-:Y:S01]  /*39b0*/  HMMA.16816.F32 R8, R80.reuse, R86, R8 ;  /* 0x000000565008723c */ /* 0x040fe20000001808 */
[----:B------:R-:W3:Y:S07]  /*39c0*/  LDSM.16.M88.4 R84, [R171+0x14800] ;  /* 0x01480000ab54783b */ /* 0x000eee0000000200 */
[C---:B--2---:R-:W-:Y:S08]  /*39d0*/  HMMA.16816.F32 R12, R80.reuse, R76, R12 ;  /* 0x0000004c500c723c */ /* 0x044ff0000000180c */
[----:B------:R-:W-:Y:S01]  /*39e0*/  HMMA.16816.F32 R16, R80, R78, R16 ;  /* 0x0000004e5010723c */ /* 0x000fe20000001810 */
[----:B------:R-:W-:Y:S06]  /*39f0*/  LDSM.16.M88.4 R76, [R2+0x2000] ;  /* 0x00200000024c783b */ /* 0x000fec0000000200 */
[----:B------:R-:W2:Y:S01]  /*3a00*/  LDSM.16.M88.4 R80, [R170+0x14000] ;  /* 0x01400000aa50783b */ /* 0x000ea20000000200 */
[C---:B-1----:R-:W-:Y:S08]  /*3a10*/  HMMA.16816.F32 R4, R68.reuse, R72, R4 ;  /* 0x000000484404723c */ /* 0x042ff00000001804 */
[C---:B------:R-:W-:Y:S01]  /*3a20*/  HMMA.16816.F32 R8, R68.reuse, R74, R8 ;  /* 0x0000004a4408723c */ /* 0x040fe20000001808 */
[----:B------:R-:W-:Y:S07]  /*3a30*/  LDSM.16.M88.4 R72, [R175+0x4000] ;  /* 0x00400000af48783b */ /* 0x000fee0000000200 */
[C---:B---3--:R-:W-:Y:S08]  /*3a40*/  HMMA.16816.F32 R12, R68.reuse, R84, R12 ;  /* 0x00000054440c723c */ /* 0x048ff0000000180c */
        /* <DEDUP_REMOVED lines=8> */
[----:B------:R1:W-:Y:S06]  /*3ad0*/  LDSM.16.M88.4 R68, [R0+0x4000] ;  /* 0x004000000044783b */ /* 0x0003ec0000000200 */
[----:B------:R-:W4:Y:S01]  /*3ae0*/  LDSM.16.M88.4 R76, [R169+0x16000] ;  /* 0x01600000a94c783b */ /* 0x000f220000000200 */
[C---:B---3--:R-:W-:Y:S08]  /*3af0*/  HMMA.16816.F32 R4, R72.reuse, R84, R4 ;  /* 0x000000544804723c */ /* 0x048ff00000001804 */
[C---:B------:R-:W-:Y:S01]  /*3b00*/  HMMA.16816.F32 R8, R72.reuse, R86, R8 ;  /* 0x000000564808723c */ /* 0x040fe20000001808 */
[----:B------:R-:W3:Y:S07]  /*3b10*/  LDSM.16.M88.4 R84, [R169+0x16800] ;  /* 0x01680000a954783b */ /* 0x000eee0000000200 */
[C---:B--2---:R-:W-:Y:S04]  /*3b20*/  HMMA.16816.F32 R12, R72.reuse, R80, R12 ;  /* 0x00000050480c723c */ /* 0x044fe8000000180c */
[----:B-1----:R-:W-:Y:S04]  /*3b30*/  @P0 IMAD R0, R232, 0x40, R240 ;  /* 0x00000040e8000824 */ /* 0x002fe800078e02f0 */
[----:B------:R-:W-:Y:S01]  /*3b40*/  HMMA.16816.F32 R16, R72, R82, R16 ;  /* 0x000000524810723c */ /* 0x000fe20000001810 */
[----:B------:R1:W-:Y:S02]  /*3b50*/  LDSM.16.M88.4 R72, [R3+0x4000] ;  /* 0x004000000348783b */ /* 0x0003e40000000200 */
[-C--:B------:R-:W-:Y:S04]  /*3b60*/  @P0 ISETP.GE.AND P2, PT, R0, R193.reuse, PT ;  /* 0x000000c10000020c */ /* 0x080fe80003f46270 */
[----:B------:R-:W2:Y:S01]  /*3b70*/  LDSM.16.M88.4 R80, [R171+0x16000] ;  /* 0x01600000ab50783b */ /* 0x000ea20000000200 */
[C---:B----4-:R-:W-:Y:S08]  /*3b80*/  HMMA.16816.F32 R4, R68.reuse, R76, R4 ;  /* 0x0000004c4404723c */ /* 0x050ff00000001804 */
[C---:B------:R-:W-:Y:S01]  /*3b90*/  HMMA.16816.F32 R8, R68.reuse, R78, R8 ;  /* 0x0000004e4408723c */ /* 0x040fe20000001808 */
[----:B------:R4:W-:Y:S03]  /*3ba0*/  LDSM.16.M88.4 R76, [R2+0x4000] ;  /* 0x00400000024c783b */ /* 0x0009e60000000200 */
[----:B-1----:R-:W-:Y:S04]  /*3bb0*/  FMUL.FTZ R3, R204, 1.4426950216293334961 ;  /* 0x3fb8aa3bcc037820 */ /* 0x002fe80000410000 */
[C---:B---3--:R-:W-:Y:S04]  /*3bc0*/  HMMA.16816.F32 R12, R68.reuse, R84, R12 ;  /* 0x00000054440c723c */ /* 0x048fe8000000180c */
[----:B------:R-:W-:Y:S02]  /*3bd0*/  FSEL R3, R3, RZ, P1 ;  /* 0x000000ff03037208 */ /* 0x000fe40000800000 */
[C---:B------:R-:W-:Y:S02]  /*3be0*/  FSETP.NEU.FTZ.AND P1, PT, R205.reuse, -INF , PT ;  /* 0xff800000cd00780b */ /* 0x040fe40003f3d000 */
[----:B------:R-:W-:Y:S01]  /*3bf0*/  HMMA.16816.F32 R16, R68, R86, R16 ;  /* 0x000000564410723c */ /* 0x000fe20000001810 */
[----:B------:R-:W1:Y:S06]  /*3c00*/  LDSM.16.M88.4 R68, [R171+0x16800] ;  /* 0x01680000ab44783b */ /* 0x000e6c0000000200 */
[----:B------:R-:W3:Y:S01]  /*3c10*/  LDSM.16.M88.4 R84, [R170+0x16000] ;  /* 0x01600000aa54783b */ /* 0x000ee20000000200 */
[C---:B--2---:R-:W-:Y:S05]  /*3c20*/  HMMA.16816.F32 R4, R72.reuse, R80, R4 ;  /* 0x000000504804723c */ /* 0x044fea0000001804 */
[----:B----4-:R-:W-:Y:S02]  /*3c30*/  @P0 IADD3 R2, R0, 0x1, RZ ;  /* 0x0000000100020810 */ /* 0x010fe40007ffe0ff */
[----:B------:R-:W-:Y:S01]  /*3c40*/  IADD3 R80, R234, 0x1715609d, RZ ;  /* 0x1715609dea507810 */ /* 0x000fe20007ffe0ff */
[C---:B------:R-:W-:Y:S03]  /*3c50*/  HMMA.16816.F32 R8, R72.reuse, R82, R8 ;  /* 0x000000524808723c */ /* 0x040fe60000001808 */
[-C--:B------:R-:W-:Y:S01]  /*3c60*/  @P0 ISETP.GE.AND P3, PT, R2, R193.reuse, PT ;  /* 0x000000c10200020c */ /* 0x080fe20003f66270 */
[----:B------:R-:W-:Y:S05]  /*3c70*/  FMUL.FTZ R2, R205, 1.4426950216293334961 ;  /* 0x3fb8aa3bcd027820 */ /* 0x000fea0000410000 */
[----:B------:R-:W-:Y:S01]  /*3c80*/  FSEL R2, R2, RZ, P1 ;  /* 0x000000ff02027208 */ /* 0x000fe20000800000 */
[C---:B-1----:R-:W-:Y:S08]  /*3c90*/  HMMA.16816.F32 R12, R72.reuse, R68, R12 ;  /* 0x00000044480c723c */ /* 0x042ff0000000180c */
[----:B------:R-:W-:Y:S01]  /*3ca0*/  HMMA.16816.F32 R16, R72, R70, R16 ;  /* 0x000000464810723c */ /* 0x000fe20000001810 */
[----:B------:R-:W1:Y:S06]  /*3cb0*/  LDSM.16.M88.4 R68, [R170+0x16800] ;  /* 0x01680000aa44783b */ /* 0x000e6c0000000200 */
[----:B------:R-:W-:Y:S01]  /*3cc0*/  IMAD R72, R199, 0x4, R247 ;  /* 0x00000004c7487824 */ /* 0x000fe200078e02f7 */
[C---:B---3--:R-:W-:Y:S05]  /*3cd0*/  HMMA.16816.F32 R4, R76.reuse, R84, R4 ;  /* 0x000000544c04723c */ /* 0x048fea0000001804 */
[----:B------:R-:W-:Y:S03]  /*3ce0*/  IMAD.WIDE.U32 R72, R72, -0x326172a9, RZ ;  /* 0xcd9e8d5748487825 */ /* 0x000fe600078e00ff */
[C---:B------:R-:W-:Y:S11]  /*3cf0*/  HMMA.16816.F32 R8, R76.reuse, R86, R8 ;  /* 0x000000564c08723c */ /* 0x040ff60000001808 */
[----:B------:R-:W-:Y:S05]  /*3d00*/  @!UPT UIADD3 URZ, URZ, URZ, URZ ;  /* 0x0000003f3f3ff290 */ /* 0x000fea000fffe03f */
[----:B------:R-:W-:Y:S02]  /*3d10*/  @P0 FSEL R5, R5, -INF , !P3 ;  /* 0xff80000005050808 */ /* 0x000fe40005800000 */
[----:B------:R-:W-:Y:S02]  /*3d20*/  @P0 FSEL R6, R6, -INF , !P2 ;  /* 0xff80000006060808 */ /* 0x000fe40005000000 */
[----:B------:R-:W-:Y:S01]  /*3d30*/  @P0 FSEL R4, R4, -INF , !P2 ;  /* 0xff80000004040808 */ /* 0x000fe20005000000 */
[--C-:B------:R-:W-:Y:S01]  /*3d40*/  FFMA.FTZ R5, R5, c[0x0][0x23c], -R3.reuse ;  /* 0x00008f0005057a23 */ /* 0x100fe20000010803 */
[----:B------:R-:W-:Y:S01]  /*3d50*/  @P0 FSEL R7, R7, -INF , !P3 ;  /* 0xff80000007070808 */ /* 0x000fe20005800000 */
[----:B------:R-:W-:Y:S01]  /*3d60*/  FFMA.FTZ R6, R6, c[0x0][0x23c], -R2 ;  /* 0x00008f0006067a23 */ /* 0x000fe20000010802 */
[C---:B-1----:R-:W-:Y:S01]  /*3d70*/  HMMA.16816.F32 R12, R76.reuse, R68, R12 ;  /* 0x000000444c0c723c */ /* 0x042fe2000000180c */
[----:B------:R1:W-:Y:S02]  /*3d80*/  MUFU.EX2 R88, R5 ;  /* 0x0000000500587308 */ /* 0x0003e40000000800 */
[--C-:B------:R-:W-:Y:S05]  /*3d90*/  FFMA.FTZ R4, R4, c[0x0][0x23c], -R3.reuse ;  /* 0x00008f0004047a23 */ /* 0x100fea0000010803 */
[----:B------:R-:W-:Y:S03]  /*3da0*/  HMMA.16816.F32 R16, R76, R70, R16 ;  /* 0x000000464c10723c */ /* 0x000fe60000001810 */
[----:B------:R2:W-:Y:S10]  /*3db0*/  MUFU.EX2 R91, R6 ;  /* 0x00000006005b7308 */ /* 0x0005f40000000800 */
[----:B------:R3:W4:Y:S01]  /*3dc0*/  MUFU.EX2 R89, R4 ;  /* 0x0000000400597308 */ /* 0x0007220000000800 */
[----:B-1----:R-:W-:Y:S04]  /*3dd0*/  @P0 IADD3 R5, R0, 0x8, RZ ;  /* 0x0000000800050810 */ /* 0x002fe80007ffe0ff */
[----:B------:R-:W-:Y:S04]  /*3de0*/  @P0 ISETP.GE.AND P1, PT, R5, R193, PT ;  /* 0x000000c10500020c */ /* 0x000fe80003f26270 */
[----:B------:R-:W-:Y:S02]  /*3df0*/  @P0 FSEL R8, R8, -INF , !P1 ;  /* 0xff80000008080808 */ /* 0x000fe40004800000 */
[----:B--2---:R-:W-:Y:S01]  /*3e00*/  LOP3.LUT R6, R73, R241, R234, 0x96, !PT ;  /* 0x000000f149067212 */ /* 0x004fe200078e96ea */
[----:B------:R-:W-:Y:S01]  /*3e10*/  FFMA.FTZ R73, R7, c[0x0][0x23c], -R2 ;  /* 0x00008f0007497a23 */ /* 0x000fe20000010802 */
[----:B------:R-:W-:Y:S01]  /*3e20*/  @P0 FSEL R10, R10, -INF , !P1 ;  /* 0xff8000000a0a0808 */ /* 0x000fe20004800000 */
[----:B------:R-:W-:Y:S02]  /*3e30*/  FFMA.FTZ R8, R8, c[0x0][0x23c], -R3 ;  /* 0x00008f0008087a23 */ /* 0x000fe40000010803 */
[----:B------:R1:W2:Y:S01]  /*3e40*/  MUFU.EX2 R90, R73 ;  /* 0x00000049005a7308 */ /* 0x0002a20000000800 */
[----:B------:R-:W-:Y:S04]  /*3e50*/  IMAD.WIDE.U32 R6, R6, -0x2daee0ad, RZ ;  /* 0xd2511f5306067825 */ /* 0x000fe800078e00ff */
[----:B---3--:R-:W-:Y:S02]  /*3e60*/  IMAD R4, R232, 0x2, R248 ;  /* 0x00000002e8047824 */ /* 0x008fe400078e02f8 */
[----:B------:R-:W-:Y:S03]  /*3e70*/  FFMA.FTZ R10, R10, c[0x0][0x23c], -R2 ;  /* 0x00008f000a0a7a23 */ /* 0x000fe60000010802 */
[----:B------:R3:W2:Y:S01]  /*3e80*/  MUFU.EX2 R84, R8 ;  /* 0x0000000800547308 */ /* 0x0006a20000000800 */
[----:B------:R-:W-:Y:S05]  /*3e90*/  LOP3.LUT R4, R217, R235, R4, 0x96, !PT ;  /* 0x000000ebd9047212 */ /* 0x000fea00078e9604 */
[----:B------:R-:W-:Y:S04]  /*3ea0*/  IMAD.WIDE.U32 R4, R4, -0x326172a9, RZ ;  /* 0xcd9e8d5704047825 */ /* 0x000fe800078e00ff */
[----:B------:R2:W-:Y:S01]  /*3eb0*/  MUFU.EX2 R87, R10 ;  /* 0x0000000a00577308 */ /* 0x0005e20000000800 */
[----:B------:R-:W-:Y:S02]  /*3ec0*/  LOP3.LUT R74, R5, R72, R93, 0x96, !PT ;  /* 0x00000048054a7212 */ /* 0x000fe400078e965d */
[----:B------:R-:W-:Y:S02]  /*3ed0*/  @P0 IADD3 R5, R0, 0x9, RZ ;  /* 0x0000000900050810 */ /* 0x000fe40007ffe0ff */
[----:B------:R-:W-:Y:S01]  /*3ee0*/  LOP3.LUT R72, R7, R216, R92, 0x96, !PT ;  /* 0x000000d807487212 */ /* 0x000fe200078e965c */
[----:B------:R-:W-:Y:S01]  /*3ef0*/  IMAD.WIDE.U32 R74, R74, -0x2daee0ad, RZ ;  /* 0xd2511f534a4a7825 */ /* 0x000fe200078e00ff */
[-C--:B------:R-:W-:Y:S02]  /*3f00*/  @P0 ISETP.GE.AND P2, PT, R5, R193.reuse, PT ;  /* 0x000000c10500020c */ /* 0x080fe40003f46270 */
[----:B------:R-:W-:Y:S01]  /*3f10*/  IADD3 R92, R234, 0x3c6ef372, RZ ;  /* 0x3c6ef372ea5c7810 */ /* 0x000fe20007ffe0ff */
[----:B-1----:R-:W-:Y:S01]  /*3f20*/  IMAD.WIDE.U32 R72, R72, -0x326172a9, RZ ;  /* 0xcd9e8d5748487825 */ /* 0x002fe200078e00ff */
[----:B------:R-:W-:Y:S02]  /*3f30*/  @P0 FSEL R9, R9, -INF , !P2 ;  /* 0xff80000009090808 */ /* 0x000fe40005000000 */
[----:B------:R-:W-:Y:S02]  /*3f40*/  IADD3 R93, R235, 0x76cf5d0a, RZ ;  /* 0x76cf5d0aeb5d7810 */ /* 0x000fe40007ffe0ff */
[----:B---3--:R-:W-:Y:S01]  /*3f50*/  LOP3.LUT R8, R73, R4, R92, 0x96, !PT ;  /* 0x0000000449087212 */ /* 0x008fe200078e965c */
[----:B------:R-:W-:Y:S01]  /*3f60*/  FFMA.FTZ R4, R9, c[0x0][0x23c], -R3 ;  /* 0x00008f0009047a23 */ /* 0x000fe20000010803 */
[----:B------:R-:W-:Y:S02]  /*3f70*/  LOP3.LUT R6, R75, R6, R93, 0x96, !PT ;  /* 0x000000064b067212 */ /* 0x000fe400078e965d */
[----:B------:R-:W-:Y:S01]  /*3f80*/  IADD3 R93, R234, -0x255992d5, RZ ;  /* 0xdaa66d2bea5d7810 */ /* 0x000fe20007ffe0ff */
[----:B------:R1:W3:Y:S01]  /*3f90*/  MUFU.EX2 R85, R4 ;  /* 0x0000000400557308 */ /* 0x0002e20000000800 */
[----:B------:R-:W-:Y:S01]  /*3fa0*/  IMAD.WIDE.U32 R8, R8, -0x2daee0ad, RZ ;  /* 0xd2511f5308087825 */ /* 0x000fe200078e00ff */
[----:B------:R-:W-:Y:S02]  /*3fb0*/  IADD3 R92, R235, 0x32370b8f, RZ ;  /* 0x32370b8feb5c7810 */ /* 0x000fe40007ffe0ff */
[----:B------:R-:W-:Y:S01]  /*3fc0*/  @P0 FSEL R11, R11, -INF , !P2 ;  /* 0xff8000000b0b0808 */ /* 0x000fe20005000000 */
[----:B------:R-:W-:Y:S05]  /*3fd0*/  IMAD.WIDE.U32 R6, R6, -0x326172a9, RZ ;  /* 0xcd9e8d5706067825 */ /* 0x000fea00078e00ff */
[----:B------:R-:W-:Y:S02]  /*3fe0*/  LOP3.LUT R68, R7, R72, R93, 0x96, !PT ;  /* 0x0000004807447212 */ /* 0x000fe400078e965d */
[----:B------:R-:W-:Y:S02]  /*3ff0*/  IADD3 R93, R235, -0x126145ec, RZ ;  /* 0xed9eba14eb5d7810 */ /* 0x000fe40007ffe0ff */
[----:B------:R-:W-:Y:S01]  /*4000*/  @P0 IADD3 R7, R0, 0x10, RZ ;  /* 0x0000001000070810 */ /* 0x000fe20007ffe0ff */
[----:B------:R-:W-:Y:S01]  /*4010*/  IMAD.WIDE.U32 R68, R68, -0x2daee0ad, RZ ;  /* 0xd2511f5344447825 */ /* 0x000fe200078e00ff */
[----:B------:R-:W-:Y:S02]  /*4020*/  IADD3 R72, R234, -0x4ab325aa, RZ ;  /* 0xb54cda56ea487810 */ /* 0x000fe40007ffe0ff */
[-C--:B------:R-:W-:Y:S02]  /*4030*/  @P0 ISETP.GE.AND P1, PT, R7, R193.reuse, PT ;  /* 0x000000c10700020c */ /* 0x080fe40003f26270 */
[----:B--2---:R-:W-:Y:S02]  /*4040*/  LOP3.LUT R10, R69, R8, R93, 0x96, !PT ;  /* 0x00000008450a7212 */ /* 0x004fe400078e965d */
[----:B------:R-:W-:Y:S02]  /*4050*/  @P0 IADD3 R7, R0, 0x18, RZ ;  /* 0x0000001800070810 */ /* 0x000fe40007ffe0ff */
[----:B-1----:R-:W-:Y:S02]  /*4060*/  LOP3.LUT R4, R9, R74, R92, 0x96, !PT ;  /* 0x0000004a09047212 */ /* 0x002fe400078e965c */
[----:B------:R-:W-:Y:S02]  /*4070*/  IADD3 R92, R234, 0x78dde6e4, RZ ;  /* 0x78dde6e4ea5c7810 */ /* 0x000fe40007ffe0ff */
[-C--:B------:R-:W-:Y:S01]  /*4080*/  @P0 ISETP.GE.AND P6, PT, R7, R193.reuse, PT ;  /* 0x000000c10700020c */ /* 0x080fe20003fc6270 */
[----:B------:R-:W-:Y:S01]  /*4090*/  IMAD.WIDE.U32 R4, R4, -0x326172a9, RZ ;  /* 0xcd9e8d5704047825 */ /* 0x000fe200078e00ff */
[----:B------:R-:W-:Y:S02]  /*40a0*/  @P0 FSEL R12, R12, -INF , !P1 ;  /* 0xff8000000c0c0808 */ /* 0x000fe40004800000 */
[----:B------:R-:W-:Y:S02]  /*40b0*/  @P0 FSEL R16, R16, -INF , !P6 ;  /* 0xff80000010100808 */ /* 0x000fe40007000000 */
[----:B------:R-:W-:Y:S01]  /*40c0*/  LOP3.LUT R8, R5, R6, R92, 0x96, !PT ;  /* 0x0000000605087212 */ /* 0x000fe200078e965c */
[----:B------:R-:W-:Y:S01]  /*40d0*/  FFMA.FTZ R5, R11, c[0x0][0x23c], -R2 ;  /* 0x00008f000b057a23 */ /* 0x000fe20000010802 */
[----:B------:R-:W-:Y:S01]  /*40e0*/  @P0 IADD3 R6, R0, 0x11, RZ ;  /* 0x0000001100060810 */ /* 0x000fe20007ffe0ff */
[----:B------:R-:W-:Y:S01]  /*40f0*/  IMAD.WIDE.U32 R10, R10, -0x326172a9, RZ ;  /* 0xcd9e8d570a0a7825 */ /* 0x000fe200078e00ff */
[----:B------:R-:W-:Y:S01]  /*4100*/  @P0 IADD3 R0, R0, 0x19, RZ ;  /* 0x0000001900000810 */ /* 0x000fe20007ffe0ff */
[----:B------:R1:W2:Y:S01]  /*4110*/  MUFU.EX2 R86, R5 ;  /* 0x0000000500567308 */ /* 0x0002a20000000800 */
[-C--:B------:R-:W-:Y:S01]  /*4120*/  @P0 ISETP.GE.AND P2, PT, R6, R193.reuse, PT ;  /* 0x000000c10600020c */ /* 0x080fe20003f46270 */
[----:B------:R-:W-:Y:S01]  /*4130*/  IMAD.WIDE.U32 R8, R8, -0x2daee0ad, RZ ;  /* 0xd2511f5308087825 */ /* 0x000fe200078e00ff */
[----:B------:R-:W-:Y:S02]  /*4140*/  LOP3.LUT R6, R11, R4, R80, 0x96, !PT ;  /* 0x000000040b067212 */ /* 0x000fe400078e9650 */
[----:B------:R-:W-:Y:S01]  /*4150*/  IADD3 R80, R235, -0x56f99767, RZ ;  /* 0xa9066899eb507810 */ /* 0x000fe20007ffe0ff */
[--C-:B------:R-:W-:Y:S01]  /*4160*/  FFMA.FTZ R12, R12, c[0x0][0x23c], -R3.reuse ;  /* 0x00008f000c0c7a23 */ /* 0x100fe20000010803 */
[----:B------:R-:W-:Y:S01]  /*4170*/  @P0 FSEL R13, R13, -INF , !P2 ;  /* 0xff8000000d0d0808 */ /* 0x000fe20005000000 */
[----:B------:R-:W-:Y:S01]  /*4180*/  IMAD.WIDE.U32 R6, R6, -0x2daee0ad, RZ ;  /* 0xd2511f5306067825 */ /* 0x000fe200078e00ff */
[----:B------:R-:W-:Y:S01]  /*4190*/  LOP3.LUT R4, R9, R68, R80, 0x96, !PT ;  /* 0x0000004409047212 */ /* 0x000fe200078e9650 */
[----:B------:R2:W-:Y:S01]  /*41a0*/  MUFU.EX2 R83, R12 ;  /* 0x0000000c00537308 */ /* 0x0005e20000000800 */
[----:B------:R-:W-:Y:S01]  /*41b0*/  IADD3 R80, R235, 0x646e171e, RZ ;  /* 0x646e171eeb507810 */ /* 0x000fe20007ffe0ff */
[--C-:B------:R-:W-:Y:S01]  /*41c0*/  FFMA.FTZ R13, R13, c[0x0][0x23c], -R3.reuse ;  /* 0x00008f000d0d7a23 */ /* 0x100fe20000010803 */
[----:B------:R-:W-:Y:S01]  /*41d0*/  @P0 ISETP.GE.AND P5, PT, R0, R193, PT ;  /* 0x000000c10000020c */ /* 0x000fe20003fa6270 */
[--C-:B------:R-:W-:Y:S01]  /*41e0*/  FFMA.FTZ R16, R16, c[0x0][0x23c], -R3.reuse ;  /* 0x00008f0010107a23 */ /* 0x100fe20000010803 */
[----:B------:R-:W-:Y:S01]  /*41f0*/  LOP3.LUT R8, R7, R8, R80, 0x96, !PT ;  /* 0x0000000807087212 */ /* 0x000fe200078e9650 */
[----:B------:R-:W-:Y:S01]  /*4200*/  IMAD.MOV.U32 R92, RZ, RZ, c[0x0][0x22c] ;  /* 0x00008b00ff5c7624 */ /* 0x000fe200078e00ff */
[----:B------:R-:W-:Y:S02]  /*4210*/  LOP3.LUT R68, R6, 0xffff, RZ, 0xc0, !PT ;  /* 0x0000ffff06447812 */ /* 0x000fe400078ec0ff */
[----:B------:R-:W-:Y:S01]  /*4220*/  @P0 FSEL R17, R17, -INF , !P5 ;  /* 0xff80000011110808 */ /* 0x000fe20006800000 */
[----:B------:R3:W3:Y:S01]  /*4230*/  MUFU.EX2 R80, R13 ;  /* 0x0000000d00507308 */ /* 0x0006e20000000800 */
[----:B------:R-:W-:Y:S01]  /*4240*/  @P0 FSEL R15, R15, -INF , !P2 ;  /* 0xff8000000f0f0808 */ /* 0x000fe20005000000 */
[----:B------:R-:W-:Y:S01]  /*4250*/  IMAD R92, R92, c[0x0][0x1c0], RZ ;  /* 0x000070005c5c7a24 */ /* 0x000fe200078e02ff */
[----:B------:R-:W-:Y:S01]  /*4260*/  LOP3.LUT R9, R6, 0xff, RZ, 0xc0, !PT ;  /* 0x000000ff06097812 */ /* 0x000fe200078ec0ff */
[----:B-1----:R-:W-:Y:S01]  /*4270*/  IMAD.WIDE.U32 R4, R4, -0x326172a9, RZ ;  /* 0xcd9e8d5704047825 */ /* 0x002fe200078e00ff */
[----:B------:R-:W-:Y:S02]  /*4280*/  SHF.R.U32.HI R69, RZ, 0x10, R6 ;  /* 0x00000010ff457819 */ /* 0x000fe40000011606 */
[----:B------:R-:W-:Y:S01]  /*4290*/  @P0 FSEL R19, R19, -INF , !P5 ;  /* 0xff80000013130808 */ /* 0x000fe20006800000 */
[----:B------:R-:W-:Y:S01]  /*42a0*/  FFMA.FTZ R3, R17, c[0x0][0x23c], -R3 ;  /* 0x00008f0011037a23 */ /* 0x000fe20000010803 */
[----:B------:R-:W-:Y:S01]  /*42b0*/  LOP3.LUT R0, R5, R10, R72, 0x96, !PT ;  /* 0x0000000a05007212 */ /* 0x000fe200078e9648 */
[----:B------:R-:W-:Y:S01]  /*42c0*/  FFMA.FTZ R15, R15, c[0x0][0x23c], -R2 ;  /* 0x00008f000f0f7a23 */ /* 0x000fe20000010802 */
[----:B------:R-:W-:Y:S01]  /*42d0*/  LOP3.LUT R11, R4, 0xff, RZ, 0xc0, !PT ;  /* 0x000000ff040b7812 */ /* 0x000fe200078ec0ff */
[----:B------:R1:W-:Y:S01]  /*42e0*/  MUFU.EX2 R76, R3 ;  /* 0x00000003004c7308 */ /* 0x0003e20000000800 */
[----:B------:R-:W-:Y:S01]  /*42f0*/  SHF.R.U32.HI R10, RZ, 0x10, R4 ;  /* 0x00000010ff0a7819 */ /* 0x000fe20000011604 */
[----:B------:R-:W-:Y:S01]  /*4300*/  IMAD.U32 R92, R92, -0x40, RZ ;  /* 0xffffffc05c5c7824 */ /* 0x000fe200078e00ff */
[----:B------:R-:W-:Y:S02]  /*4310*/  LOP3.LUT R7, R4, 0xffff, RZ, 0xc0, !PT ;  /* 0x0000ffff04077812 */ /* 0x000fe400078ec0ff */
[----:B--2---:R-:W-:Y:S02]  /*4320*/  SHF.R.U32.HI R12, RZ, 0x18, R6 ;  /* 0x00000018ff0c7819 */ /* 0x004fe40000011606 */
[----:B------:R-:W-:Y:S02]  /*4330*/  LOP3.LUT R6, R0, 0xff, RZ, 0xc0, !PT ;  /* 0x000000ff00067812 */ /* 0x000fe400078ec0ff */
[----:B------:R-:W-:Y:S01]  /*4340*/  @P0 FSEL R18, R18, -INF , !P6 ;  /* 0xff80000012120808 */ /* 0x000fe20007000000 */
[----:B------:R-:W-:Y:S01]  /*4350*/  MUFU.EX2 R81, R15 ;  /* 0x0000000f00517308 */ /* 0x000fe20000000800 */
[----:B------:R-:W-:Y:S02]  /*4360*/  @P0 FSEL R14, R14, -INF , !P1 ;  /* 0xff8000000e0e0808 */ /* 0x000fe40004800000 */
[----:B---3--:R-:W-:Y:S01]  /*4370*/  SHF.R.U32.HI R13, RZ, 0x18, R4 ;  /* 0x00000018ff0d7819 */ /* 0x008fe20000011604 */
[--C-:B------:R-:W-:Y:S01]  /*4380*/  FFMA.FTZ R18, R18, c[0x0][0x23c], -R2.reuse ;  /* 0x00008f0012127a23 */ /* 0x100fe20000010802 */
[----:B------:R-:W-:Y:S01]  /*4390*/  LOP3.LUT R4, R0, 0xffff, RZ, 0xc0, !PT ;  /* 0x0000ffff00047812 */ /* 0x000fe200078ec0ff */
[--C-:B------:R-:W-:Y:S01]  /*43a0*/  FFMA.FTZ R14, R14, c[0x0][0x23c], -R2.reuse ;  /* 0x00008f000e0e7a23 */ /* 0x100fe20000010802 */
[----:B------:R-:W-:Y:S01]  /*43b0*/  ISETP.LE.U32.AND P3, PT, R6, UR4, PT ;  /* 0x0000000406007c0c */ /* 0x000fe2000bf63070 */
[----:B------:R-:W-:Y:S01]  /*43c0*/  FFMA.FTZ R2, R19, c[0x0][0x23c], -R2 ;  /* 0x00008f0013027a23 */ /* 0x000fe20000010802 */
[----:B------:R-:W-:Y:S01]  /*43d0*/  SHF.R.U32.HI R4, RZ, 0x8, R4 ;  /* 0x00000008ff047819 */ /* 0x000fe20000011604 */
[----:B------:R-:W-:Y:S01]  /*43e0*/  MUFU.EX2 R82, R14 ;  /* 0x0000000e00527308 */ /* 0x000fe20000000800 */
[--C-:B------:R-:W-:Y:S02]  /*43f0*/  SHF.R.U32.HI R5, RZ, 0x10, R0.reuse ;  /* 0x00000010ff057819 */ /* 0x100fe40000011600 */
[----:B------:R-:W-:Y:S02]  /*4400*/  LOP3.LUT R4, R4, 0xffff, RZ, 0xc0, !PT ;  /* 0x0000ffff04047812 */ /* 0x000fe400078ec0ff */
[----:B------:R-:W-:Y:S02]  /*4410*/  LOP3.LUT R5, R5, 0xff, RZ, 0xc0, !PT ;  /* 0x000000ff05057812 */ /* 0x000fe400078ec0ff */
[----:B------:R-:W-:Y:S02]  /*4420*/  ISETP.LE.U32.AND P2, PT, R4, UR4, PT ;  /* 0x0000000404007c0c */ /* 0x000fe4000bf43070 */
[----:B------:R-:W-:Y:S01]  /*4430*/  SHF.R.U32.HI R4, RZ, 0x18, R0 ;  /* 0x00000018ff047819 */ /* 0x000fe20000011600 */
[----:B------:R2:W-:Y:S01]  /*4440*/  MUFU.EX2 R77, R2 ;  /* 0x00000002004d7308 */ /* 0x0005e20000000800 */
[----:B------:R-:W-:Y:S01]  /*4450*/  SHF.R.U32.HI R0, RZ, 0x8, R7 ;  /* 0x00000008ff007819 */ /* 0x000fe20000011607 */
[----:B----4-:R-:W-:Y:S01]  /*4460*/  @!P3 FADD.FTZ R89, -R89, -RZ ;  /* 0x800000ff5959b221 */ /* 0x010fe20000010100 */
[----:B------:R-:W-:Y:S02]  /*4470*/  ISETP.LE.U32.AND P6, PT, R5, UR4, PT ;  /* 0x0000000405007c0c */ /* 0x000fe4000bfc3070 */
[----:B------:R-:W-:Y:S02]  /*4480*/  LOP3.LUT R0, R0, 0xffff, RZ, 0xc0, !PT ;  /* 0x0000ffff00007812 */ /* 0x000fe400078ec0ff */
[----:B------:R-:W-:Y:S02]  /*4490*/  ISETP.LE.U32.AND P5, PT, R4, UR4, PT ;  /* 0x0000000404007c0c */ /* 0x000fe4000bfa3070 */
[----:B------:R-:W-:Y:S01]  /*44a0*/  ISETP.LE.U32.AND P3, PT, R11, UR4, PT ;  /* 0x000000040b007c0c */ /* 0x000fe2000bf63070 */
[----:B------:R-:W-:Y:S01]  /*44b0*/  @!P2 FADD.FTZ R88, -R88, -RZ ;  /* 0x800000ff5858a221 */ /* 0x000fe20000010100 */
[----:B------:R-:W-:Y:S01]  /*44c0*/  ISETP.LE.U32.AND P2, PT, R0, UR4, PT ;  /* 0x0000000400007c0c */ /* 0x000fe2000bf43070 */
[----:B------:R-:W-:Y:S01]  /*44d0*/  MUFU.EX2 R78, R16 ;  /* 0x00000010004e7308 */ /* 0x000fe20000000800 */
[----:B------:R-:W-:Y:S02]  /*44e0*/  LOP3.LUT R0, R8, 0xffff, RZ, 0xc0, !PT ;  /* 0x0000ffff08007812 */ /* 0x000fe400078ec0ff */
[----:B-1----:R-:W-:Y:S01]  /*44f0*/  LOP3.LUT R3, R10, 0xff, RZ, 0xc0, !PT ;  /* 0x000000ff0a037812 */ /* 0x002fe200078ec0ff */
[----:B------:R-:W-:Y:S01]  /*4500*/  @!P6 FADD.FTZ R91, -R91, -RZ ;  /* 0x800000ff5b5be221 */ /* 0x000fe20000010100 */
[----:B------:R-:W-:Y:S02]  /*4510*/  SHF.R.U32.HI R0, RZ, 0x8, R0 ;  /* 0x00000008ff007819 */ /* 0x000fe40000011600 */
[----:B------:R-:W-:Y:S01]  /*4520*/  ISETP.LE.U32.AND P6, PT, R13, UR4, PT ;  /* 0x000000040d007c0c */ /* 0x000fe2000bfc3070 */
[----:B------:R-:W-:Y:S01]  /*4530*/  @!P5 FADD.FTZ R90, -R90, -RZ ;  /* 0x800000ff5a5ad221 */ /* 0x000fe20000010100 */
[----:B------:R-:W-:Y:S01]  /*4540*/  LOP3.LUT R0, R0, 0xffff, RZ, 0xc0, !PT ;  /* 0x0000ffff00007812 */ /* 0x000fe200078ec0ff */
[----:B------:R-:W-:Y:S01]  /*4550*/  @!P3 FADD.FTZ R84, -R84, -RZ ;  /* 0x800000ff5454b221 */ /* 0x000fe20000010100 */
[----:B------:R-:W-:Y:S01]  /*4560*/  ISETP.LE.U32.AND P5, PT, R3, UR4, PT ;  /* 0x0000000403007c0c */ /* 0x000fe2000bfa3070 */
[----:B------:R-:W-:Y:S01]  /*4570*/  @!P2 FADD.FTZ R85, -R85, -RZ ;  /* 0x800000ff5555a221 */ /* 0x000fe20000010100 */
[----:B------:R-:W-:Y:S01]  /*4580*/  ISETP.LE.U32.AND P2, PT, R0, UR4, PT ;  /* 0x0000000400007c0c */ /* 0x000fe2000bf43070 */
[----:B------:R-:W1:Y:S01]  /*4590*/  MUFU.EX2 R79, R18 ;  /* 0x00000012004f7308 */ /* 0x000e620000000800 */
[----:B------:R-:W-:Y:S02]  /*45a0*/  LOP3.LUT R3, R8, 0xff, RZ, 0xc0, !PT ;  /* 0x000000ff08037812 */ /* 0x000fe400078ec0ff */
[----:B--2---:R-:W-:Y:S02]  /*45b0*/  LOP3.LUT R2, R69, 0xff, RZ, 0xc0, !PT ;  /* 0x000000ff45027812 */ /* 0x004fe400078ec0ff */
[----:B------:R-:W-:Y:S01]  /*45c0*/  ISETP.LE.U32.AND P3, PT, R3, UR4, PT ;  /* 0x0000000403007c0c */ /* 0x000fe2000bf63070 */
[----:B------:R-:W-:Y:S01]  /*45d0*/  @!P6 FADD.FTZ R86, -R86, -RZ ;  /* 0x800000ff5656e221 */ /* 0x000fe20000010100 */
[----:B------:R-:W-:Y:S02]  /*45e0*/  SHF.R.U32.HI R3, RZ, 0x10, R8 ;  /* 0x00000010ff037819 */ /* 0x000fe40000011608 */
[----:B------:R-:W-:Y:S01]  /*45f0*/  SHF.R.U32.HI R0, RZ, 0x8, R68 ;  /* 0x00000008ff007819 */ /* 0x000fe20000011644 */
[----:B------:R-:W-:Y:S01]  /*4600*/  @!P5 FADD.FTZ R87, -R87, -RZ ;  /* 0x800000ff5757d221 */ /* 0x000fe20000010100 */
[----:B------:R-:W-:Y:S01]  /*4610*/  LOP3.LUT R3, R3, 0xff, RZ, 0xc0, !PT ;  /* 0x000000ff03037812 */ /* 0x000fe200078ec0ff */
[----:B------:R-:W-:Y:S01]  /*4620*/  @!P2 FADD.FTZ R80, -R80, -RZ ;  /* 0x800000ff5050a221 */ /* 0x000fe20000010100 */
[----:B------:R-:W-:Y:S02]  /*4630*/  ISETP.LE.U32.AND P2, PT, R2, UR4, PT ;  /* 0x0000000402007c0c */ /* 0x000fe4000bf43070 */
[----:B------:R-:W-:Y:S02]  /*4640*/  F2FP.RELU.PACK_AB R2, R90, R91 ;  /* 0x0000005b5a02723e */ /* 0x000fe400000008ff */
[----:B------:R-:W-:Y:S01]  /*4650*/  ISETP.LE.U32.AND P6, PT, R3, UR4, PT ;  /* 0x0000000403007c0c */ /* 0x000fe2000bfc3070 */
[----:B------:R-:W-:Y:S01]  /*4660*/  @!P3 FADD.FTZ R83, -R83, -RZ ;  /* 0x800000ff5353b221 */ /* 0x000fe20000010100 */
[----:B------:R-:W-:Y:S01]  /*4670*/  F2FP.RELU.PACK_AB R3, R88, R89 ;  /* 0x000000595803723e */ /* 0x000fe200000008ff */
[----:B------:R2:W-:Y:S01]  /*4680*/  STS [R206+0x20400], R2 ;  /* 0x02040002ce007388 */ /* 0x0005e20000000800 */
[----:B------:R-:W-:Y:S02]  /*4690*/  LOP3.LUT R0, R0, 0xffff, RZ, 0xc0, !PT ;  /* 0x0000ffff00007812 */ /* 0x000fe400078ec0ff */
[----:B------:R-:W-:Y:S02]  /*46a0*/  SHF.R.U32.HI R8, RZ, 0x18, R8 ;  /* 0x00000018ff087819 */ /* 0x000fe40000011608 */
[----:B------:R-:W-:Y:S01]  /*46b0*/  ISETP.LE.U32.AND P3, PT, R0, UR4, PT ;  /* 0x0000000400007c0c */ /* 0x000fe2000bf63070 */
[----:B------:R3:W-:Y:S01]  /*46c0*/  STS [R206+0x20000], R3 ;  /* 0x02000003ce007388 */ /* 0x0007e20000000800 */
[----:B------:R-:W-:Y:S01]  /*46d0*/  F2FP.RELU.PACK_AB R0, R85, R84 ;  /* 0x000000545500723e */ /* 0x000fe200000008ff */
[----:B-1----:R-:W-:Y:S01]  /*46e0*/  @!P2 FADD.FTZ R79, -R79, -RZ ;  /* 0x800000ff4f4fa221 */ /* 0x002fe20000010100 */
[----:B------:R-:W-:Y:S01]  /*46f0*/  ISETP.LE.U32.AND P5, PT, R8, UR4, PT ;  /* 0x0000000408007c0c */ /* 0x000fe2000bfa3070 */
[----:B------:R-:W-:Y:S01]  /*4700*/  @!P6 FADD.FTZ R82, -R82, -RZ ;  /* 0x800000ff5252e221 */ /* 0x000fe20000010100 */
[----:B------:R-:W-:Y:S01]  /*4710*/  ISETP.LE.U32.AND P4, PT, R9, UR4, PT ;  /* 0x0000000409007c0c */ /* 0x000fe2000bf83070 */
[----:B------:R1:W-:Y:S01]  /*4720*/  STS [R209+0x20000], R0 ;  /* 0x02000000d1007388 */ /* 0x0003e20000000800 */
[----:B------:R-:W-:Y:S02]  /*4730*/  ISETP.LE.U32.AND P1, PT, R12, UR4, PT ;  /* 0x000000040c007c0c */ /* 0x000fe4000bf23070 */
[----:B------:R-:W-:Y:S02]  /*4740*/  F2FP.RELU.PACK_AB R5, R86, R87 ;  /* 0x000000575605723e */ /* 0x000fe400000008ff */
[----:B------:R-:W-:Y:S01]  /*4750*/  F2FP.RELU.PACK_AB R4, R80, R83 ;  /* 0x000000535004723e */ /* 0x000fe200000008ff */
[----:B------:R-:W-:Y:S01]  /*4760*/  @!P3 FADD.FTZ R76, -R76, -RZ ;  /* 0x800000ff4c4cb221 */ /* 0x000fe20000010100 */
[----:B------:R-:W-:Y:S01]  /*4770*/  FSETP.GE.FTZ.AND P3, PT, R89, RZ, PT ;  /* 0x000000ff5900720b */ /* 0x000fe20003f76000 */
[----:B------:R-:W-:Y:S01]  /*4780*/  STS [R209+0x20400], R5 ;  /* 0x02040005d1007388 */ /* 0x000fe20000000800 */
[----:B------:R-:W-:Y:S01]  /*4790*/  FSETP.GE.FTZ.AND P2, PT, R88, RZ, PT ;  /* 0x000000ff5800720b */ /* 0x000fe20003f56000 */
[----:B------:R-:W-:Y:S01]  /*47a0*/  @!P5 FADD.FTZ R81, -R81, -RZ ;  /* 0x800000ff5151d221 */ /* 0x000fe20000010100 */
[----:B------:R-:W-:Y:S01]  /*47b0*/  FSETP.GE.FTZ.AND P6, PT, R85, RZ, PT ;  /* 0x000000ff5500720b */ /* 0x000fe20003fd6000 */
[----:B------:R-:W-:Y:S01]  /*47c0*/  @!P4 FADD.FTZ R78, -R78, -RZ ;  /* 0x800000ff4e4ec221 */ /* 0x000fe20000010100 */
[----:B------:R-:W-:Y:S01]  /*47d0*/  FSETP.GE.FTZ.AND P5, PT, R83, RZ, PT ;  /* 0x000000ff5300720b */ /* 0x000fe20003fb6000 */
[----:B------:R-:W-:Y:S01]  /*47e0*/  @!P1 FADD.FTZ R77, -R77, -RZ ;  /* 0x800000ff4d4d9221 */ /* 0x000fe20000010100 */
[----:B------:R-:W-:Y:S01]  /*47f0*/  STS [R207+0x20000], R4 ;  /* 0x02000004cf007388 */ /* 0x000fe20000000800 */
[----:B------:R-:W-:Y:S02]  /*4800*/  FSETP.GE.FTZ.AND P4, PT, R80, RZ, PT ;  /* 0x000000ff5000720b */ /* 0x000fe40003f96000 */
[----:B--2---:R-:W-:Y:S02]  /*4810*/  F2FP.RELU.PACK_AB R2, R76, R78 ;  /* 0x0000004e4c02723e */ /* 0x004fe400000008ff */
[----:B---3--:R-:W-:Y:S05]  /*4820*/  F2FP.RELU.PACK_AB R3, R81, R82 ;  /* 0x000000525103723e */ /* 0x008fea00000008ff */
[----:B------:R2:W-:Y:S01]  /*4830*/  STS [R207+0x20400], R3 ;  /* 0x02040003cf007388 */ /* 0x0005e20000000800 */
[----:B-1----:R-:W-:Y:S05]  /*4840*/  F2FP.RELU.PACK_AB R0, R77, R79 ;  /* 0x0000004f4d00723e */ /* 0x002fea00000008ff */
[----:B------:R-:W-:Y:S06]  /*4850*/  STS [R208+0x20400], R0 ;  /* 0x02040000d0007388 */ /* 0x000fec0000000800 */
[----:B------:R1:W-:Y:S06]  /*4860*/  STS [R208+0x20000], R2 ;  /* 0x02000002d0007388 */ /* 0x0003ec0000000800 */
[----:B------:R-:W-:Y:S06]  /*4870*/  LDSM.16.M88.4 R16, [R176+0xc000] ;  /* 0x00c00000b010783b */ /* 0x000fec0000000200 */
[----:B------:R-:W3:Y:S01]  /*4880*/  LDSM.16.M88.4 R8, [R172+0x18000] ;  /* 0x01800000ac08783b */ /* 0x000ee20000000200 */
[----:B--2---:R-:W-:Y:S05]  /*4890*/  IMAD.MOV.U32 R3, RZ, RZ, R210 ;  /* 0x000000ffff037224 */ /* 0x004fea00078e00d2 */
[----:B------:R-:W2:Y:S06]  /*48a0*/  LDSM.16.M88.4 R68, [R172+0x18800] ;  /* 0x01880000ac44783b */ /* 0x000eac0000000200 */
[----:B------:R-:W-:Y:S01]  /*48b0*/  LDSM.16.M88.4 R72, [R177+0xc000] ;  /* 0x00c00000b148783b */ /* 0x000fe20000000200 */
[----:B-1----:R-:W-:Y:S01]  /*48c0*/  IMAD.MOV.U32 R2, RZ, RZ, R211 ;  /* 0x000000ffff027224 */ /* 0x002fe200078e00d3 */
[C---:B---3--:R-:W-:Y:S08]  /*48d0*/  HMMA.16816.F32 R4, R16.reuse, R8, RZ ;  /* 0x000000081004723c */ /* 0x048ff000000018ff */
        /* <DEDUP_REMOVED lines=74> */
[C---:B-1----:R-:W-:Y:S07]  /*4d80*/  HMMA.16816.F32 R4, R68.reuse, R72, R4 ;  /* 0x000000484404723c */ /* 0x042fee0000001804 */
[C---:B------:R-:W-:Y:S01]  /*4d90*/  LEA R72, P1, R214.reuse, R2, 0x2 ;  /* 0x00000002d6487211 */ /* 0x040fe200078210ff */
[C---:B------:R-:W-:Y:S04]  /*4da0*/  HMMA.16816.F32 R8, R68.reuse, R74, R8 ;  /* 0x0000004a4408723c */ /* 0x040fe80000001808 */
[----:B------:R-:W-:Y:S02]  /*4db0*/  LEA.HI.X.SX32 R73, R214, R3, 0x2, P1 ;  /* 0x00000003d6497211 */ /* 0x000fe400008f16ff */
[----:B------:R-:W-:Y:S03]  /*4dc0*/  FSETP.GE.FTZ.AND P1, PT, R84, RZ, PT ;  /* 0x000000ff5400720b */ /* 0x000fe60003f36000 */
[----:B------:R-:W2:Y:S06]  /*4dd0*/  LDG.E R2, [R72.64] ;  /* 0x0000000648027981 */ /* 0x000eac000c1e1900 */
[----:B------:R2:W3:Y:S02]  /*4de0*/  LDG.E R0, [R72.64+0x20] ;  /* 0x0000200648007981 */ /* 0x0004e4000c1e1900 */
[C---:B--2---:R-:W-:Y:S02]  /*4df0*/  FADD.FTZ R72, -R2.reuse, R4 ;  /* 0x0000000402487221 */ /* 0x044fe40000010100 */
[C---:B------:R-:W-:Y:S05]  /*4e00*/  FADD.FTZ R4, -R2.reuse, R5 ;  /* 0x0000000502047221 */ /* 0x040fea0000010100 */
[----:B------:R-:W-:Y:S01]  /*4e10*/  FADD.FTZ R3, -R2, R8 ;  /* 0x0000000802037221 */ /* 0x000fe20000010100 */
[-C--:B------:R-:W-:Y:S01]  /*4e20*/  FSEL R5, R72, R2.reuse, P3 ;  /* 0x0000000248057208 */ /* 0x080fe20001800000 */
[----:B------:R-:W-:Y:S01]  /*4e30*/  FADD.FTZ R8, -R2, R9 ;  /* 0x0000000902087221 */ /* 0x000fe20000010100 */
[----:B------:R-:W1:Y:S01]  /*4e40*/  LDSM.16.M88.4 R72, [R170+0x1c800] ;  /* 0x01c80000aa48783b */ /* 0x000e620000000200 */
[----:B---3--:R-:W-:Y:S01]  /*4e50*/  FADD.FTZ R10, -R0, R10 ;  /* 0x0000000a000a7221 */ /* 0x008fe20000010100 */
[-C--:B------:R-:W-:Y:S01]  /*4e60*/  FSEL R3, R3, R2.reuse, P1 ;  /* 0x0000000203037208 */ /* 0x080fe20000800000 */
[----:B------:R-:W-:Y:S01]  /*4e70*/  FMUL.FTZ R89, R89, R5 ;  /* 0x0000000559597220 */ /* 0x000fe20000410000 */
[----:B------:R-:W-:Y:S01]  /*4e80*/  FSEL R4, R4, R2, P2 ;  /* 0x0000000204047208 */ /* 0x000fe20001000000 */
[----:B------:R-:W-:Y:S01]  /*4e90*/  FADD.FTZ R6, -R0, R6 ;  /* 0x0000000600067221 */ /* 0x000fe20000010100 */
[----:B------:R-:W-:Y:S01]  /*4ea0*/  FSETP.GE.FTZ.AND P2, PT, R76, RZ, PT ;  /* 0x000000ff4c00720b */ /* 0x000fe20003f56000 */
[----:B------:R-:W-:Y:S01]  /*4eb0*/  FMUL.FTZ R84, R84, R3 ;  /* 0x0000000354547220 */ /* 0x000fe20000410000 */
[----:B------:R-:W-:Y:S01]  /*4ec0*/  FSETP.GE.FTZ.AND P3, PT, R78, RZ, PT ;  /* 0x000000ff4e00720b */ /* 0x000fe20003f76000 */
[----:B------:R-:W-:Y:S01]  /*4ed0*/  FMUL.FTZ R88, R88, R4 ;  /* 0x0000000458587220 */ /* 0x000fe20000410000 */
[----:B------:R-:W-:Y:S02]  /*4ee0*/  LEA R188, P1, R92, R188, 0x2 ;  /* 0x000000bc5cbc7211 */ /* 0x000fe400078210ff */
[----:B------:R-:W-:Y:S02]  /*4ef0*/  FSEL R8, R8, R2, P6 ;  /* 0x0000000208087208 */ /* 0x000fe40003000000 */
[----:B------:R-:W-:Y:S02]  /*4f00*/  LEA.HI.X.SX32 R189, R92, R189, 0x2, P1 ;  /* 0x000000bd5cbd7211 */ /* 0x000fe400008f16ff */
[----:B------:R-:W-:Y:S02]  /*4f10*/  FSETP.GE.FTZ.AND P1, PT, R87, RZ, PT ;  /* 0x000000ff5700720b */ /* 0x000fe40003f36000 */
[----:B------:R-:W-:Y:S01]  /*4f20*/  ISETP.GE.AND P6, PT, R199, 0x1, PT ;  /* 0x00000001c700780c */ /* 0x000fe20003fc6270 */
[C---:B-1----:R-:W-:Y:S07]  /*4f30*/  HMMA.16816.F32 R12, R68.reuse, R72, R12 ;  /* 0x00000048440c723c */ /* 0x042fee000000180c */
[----:B------:R-:W-:Y:S01]  /*4f40*/  FMUL.FTZ R72, R85, R8 ;  /* 0x0000000855487220 */ /* 0x000fe20000410000 */
[----:B------:R-:W-:Y:S11]  /*4f50*/  HMMA.16816.F32 R16, R68, R74, R16 ;  /* 0x0000004a4410723c */ /* 0x000ff60000001810 */
[----:B------:R-:W-:Y:S05]  /*4f60*/  @!UPT UIADD3 URZ, URZ, URZ, URZ ;  /* 0x0000003f3f3ff290 */ /* 0x000fea000fffe03f */
[C---:B------:R-:W-:Y:S02]  /*4f70*/  FADD.FTZ R5, -R2.reuse, R12 ;  /* 0x0000000c02057221 */ /* 0x040fe40000010100 */
[----:B------:R-:W-:Y:S03]  /*4f80*/  FADD.FTZ R4, -R2, R13 ;  /* 0x0000000d02047221 */ /* 0x000fe60000010100 */
[-C--:B------:R-:W-:Y:S02]  /*4f90*/  FSEL R5, R5, R2.reuse, P5 ;  /* 0x0000000205057208 */ /* 0x080fe40002800000 */
[----:B------:R-:W-:Y:S01]  /*4fa0*/  FSEL R4, R4, R2, P4 ;  /* 0x0000000204047208 */ /* 0x000fe20002000000 */
[----:B------:R-:W-:Y:S01]  /*4fb0*/  FADD.FTZ R3, -R2, R16 ;  /* 0x0000001002037221 */ /* 0x000fe20000010100 */
[----:B------:R-:W-:Y:S01]  /*4fc0*/  FSETP.GE.FTZ.AND P5, PT, R86, RZ, PT ;  /* 0x000000ff5600720b */ /* 0x000fe20003fb6000 */
[----:B------:R-:W-:Y:S01]  /*4fd0*/  FMUL.FTZ R73, R83, R5 ;  /* 0x0000000553497220 */ /* 0x000fe20000410000 */
[----:B------:R-:W-:Y:S01]  /*4fe0*/  FSETP.GE.FTZ.AND P4, PT, R82, RZ, PT ;  /* 0x000000ff5200720b */ /* 0x000fe20003f96000 */
[----:B------:R-:W-:Y:S01]  /*4ff0*/  FMUL.FTZ R71, R80, R4 ;  /* 0x0000000450477220 */ /* 0x000fe20000410000 */
[----:B------:R-:W-:Y:S01]  /*5000*/  FSEL R3, R3, R2, P3 ;  /* 0x0000000203037208 */ /* 0x000fe20001800000 */
[----:B------:R-:W-:Y:S01]  /*5010*/  @P2 FADD.FTZ R2, -R2, R17 ;  /* 0x0000001102022221 */ /* 0x000fe20000010100 */
[----:B------:R-:W-:Y:S01]  /*5020*/  FSETP.GE.FTZ.AND P2, PT, R90, RZ, PT ;  /* 0x000000ff5a00720b */ /* 0x000fe20003f56000 */
[----:B------:R-:W-:Y:S01]  /*5030*/  FADD.FTZ R5, -R0, R11 ;  /* 0x0000000b00057221 */ /* 0x000fe20000010100 */
[----:B------:R-:W-:Y:S01]  /*5040*/  FSETP.GE.FTZ.AND P3, PT, R91, RZ, PT ;  /* 0x000000ff5b00720b */ /* 0x000fe20003f76000 */
[----:B------:R-:W-:Y:S02]  /*5050*/  FMUL.FTZ R78, R78, R3 ;  /* 0x000000034e4e7220 */ /* 0x000fe40000410000 */
[----:B------:R-:W-:Y:S01]  /*5060*/  FADD.FTZ R3, -R0, R7 ;  /* 0x0000000700037221 */ /* 0x000fe20000010100 */
[----:B------:R-:W-:Y:S01]  /*5070*/  FSEL R6, R6, R0, P3 ;  /* 0x0000000006067208 */ /* 0x000fe20001800000 */
[----:B------:R-:W-:Y:S01]  /*5080*/  FMUL.FTZ R70, R76, R2 ;  /* 0x000000024c467220 */ /* 0x000fe20000410000 */
[----:B------:R-:W-:Y:S01]  /*5090*/  FSEL R2, R10, R0, P1 ;  /* 0x000000000a027208 */ /* 0x000fe20000800000 */
[C---:B------:R-:W-:Y:S01]  /*50a0*/  FADD.FTZ R4, -R0.reuse, R14 ;  /* 0x0000000e00047221 */ /* 0x040fe20000010100 */
[----:B------:R-:W-:Y:S01]  /*50b0*/  FSETP.GE.FTZ.AND P1, PT, R77, RZ, PT ;  /* 0x000000ff4d00720b */ /* 0x000fe20003f36000 */
[----:B------:R-:W-:Y:S01]  /*50c0*/  FMUL.FTZ R69, R91, R6 ;  /* 0x000000065b457220 */ /* 0x000fe20000410000 */
[----:B------:R-:W-:Y:S01]  /*50d0*/  FSEL R3, R3, R0, P2 ;  /* 0x0000000003037208 */ /* 0x000fe20001000000 */
[----:B------:R-:W-:Y:S01]  /*50e0*/  FMUL.FTZ R17, R87, R2 ;  /* 0x0000000257117220 */ /* 0x000fe20000410000 */
[----:B------:R-:W-:Y:S01]  /*50f0*/  FSETP.GE.FTZ.AND P3, PT, R81, RZ, PT ;  /* 0x000000ff5100720b */ /* 0x000fe20003f76000 */
[----:B------:R-:W-:Y:S01]  /*5100*/  FADD.FTZ R2, -R0, R18 ;  /* 0x0000001200027221 */ /* 0x000fe20000010100 */
[----:B------:R-:W-:Y:S01]  /*5110*/  FSETP.GE.FTZ.AND P2, PT, R79, RZ, PT ;  /* 0x000000ff4f00720b */ /* 0x000fe20003f56000 */
[----:B------:R-:W-:Y:S01]  /*5120*/  FMUL.FTZ R68, R90, R3 ;  /* 0x000000035a447220 */ /* 0x000fe20000410000 */
[-C--:B------:R-:W-:Y:S01]  /*5130*/  FSEL R5, R5, R0.reuse, P5 ;  /* 0x0000000005057208 */ /* 0x080fe20002800000 */
[----:B------:R-:W-:Y:S01]  /*5140*/  FADD.FTZ R3, -R0, R15 ;  /* 0x0000000f00037221 */ /* 0x000fe20000010100 */
[-C--:B------:R-:W-:Y:S02]  /*5150*/  FSEL R4, R4, R0.reuse, P4 ;  /* 0x0000000004047208 */ /* 0x080fe40002000000 */
[-C--:B------:R-:W-:Y:S01]  /*5160*/  FSEL R2, R2, R0.reuse, P2 ;  /* 0x0000000002027208 */ /* 0x080fe20001000000 */
[----:B------:R-:W-:Y:S01]  /*5170*/  FMUL.FTZ R16, R86, R5 ;  /* 0x0000000556107220 */ /* 0x000fe20000410000 */
[----:B------:R-:W-:Y:S01]  /*5180*/  FSEL R3, R3, R0, P3 ;  /* 0x0000000003037208 */ /* 0x000fe20001800000 */
[----:B------:R-:W-:Y:S02]  /*5190*/  @P1 FADD.FTZ R0, -R0, R19 ;  /* 0x0000001300001221 */ /* 0x000fe40000010100 */
        /* <DEDUP_REMOVED lines=80> */
.L_x_1065:
        /* <DEDUP_REMOVED lines=25> */
[----:B------:R-:W3:Y:S01]  /*5830*/  LDSM.16.MT88.4 R80, [R173+0x20800] ;  /* 0x02080000ad50783b */ /* 0x000ee20000004200 */
[-C--:B-1----:R-:W-:Y:S08]  /*5840*/  HMMA.16816.F32 R20, R4, R8.reuse, R20 ;  /* 0x000000080414723c */ /* 0x082ff00000001814 */
        /* <DEDUP_REMOVED lines=21> */
[-C--:B-1----:R-:W-:Y:S08]  /*59a0*/  HMMA.16816.F32 R36, R72, R8.reuse, R36 ;  /* 0x000000084824723c */ /* 0x082ff00000001824 */
[C---:B------:R-:W-:Y:S08]  /*59b0*/  HMMA.16816.F32 R40, R80.reuse, R8, R40 ;  /* 0x000000085028723c */ /* 0x040ff00000001828 */
[-C--:B------:R-:W-:Y:S08]  /*59c0*/  HMMA.16816.F32 R44, R80, R10.reuse, R44 ;  /* 0x0000000a502c723c */ /* 0x080ff0000000182c */
[C---:B------:R-:W-:Y:S01]  /*59d0*/  HMMA.16816.F32 R48, R72.reuse, R10, R48 ;  /* 0x0000000a4830723c */ /* 0x040fe20000001830 */
[----:B------:R-:W-:Y:S07]  /*59e0*/  LDSM.16.MT88.4 R8, [R174+0x21800] ;  /* 0x02180000ae08783b */ /* 0x000fee0000004200 */
[-C--:B--2---:R-:W-:Y:S08]  /*59f0*/  HMMA.16816.F32 R52, R72, R4.reuse, R52 ;  /* 0x000000044834723c */ /* 0x084ff00000001834 */
[C---:B------:R-:W-:Y:S08]  /*5a00*/  HMMA.16816.F32 R56, R80.reuse, R4, R56 ;  /* 0x000000045038723c */ /* 0x040ff00000001838 */
[-C--:B------:R-:W-:Y:S01]  /*5a10*/  HMMA.16816.F32 R60, R80, R6.reuse, R60 ;  /* 0x00000006503c723c */ /* 0x080fe2000000183c */
[----:B------:R-:W-:Y:S07]  /*5a20*/  LDSM.16.MT88.4 R80, [R0+0xf800] ;  /* 0x00f800000050783b */ /* 0x000fee0000004200 */
[----:B------:R-:W-:Y:S01]  /*5a30*/  HMMA.16816.F32 R64, R72, R6, R64 ;  /* 0x000000064840723c */ /* 0x000fe20000001840 */
[----:B------:R-:W1:Y:S05]  /*5a40*/  LDSM.16.MT88.4 R4, [R0+0x11000] ;  /* 0x011000000004783b */ /* 0x000e6a0000004200 */
[----:B------:R-:W-:Y:S02]  /*5a50*/  LDSM.16.MT88.4 R72, [R173+0x21800] ;  /* 0x02180000ad48783b */ /* 0x000fe40000004200 */
[-C--:B------:R-:W-:Y:S08]  /*5a60*/  HMMA.16816.F32 R20, R12, R16.reuse, R20 ;  /* 0x000000100c14723c */ /* 0x080ff00000001814 */
        /* <DEDUP_REMOVED lines=8> */
[----:B------:R-:W3:Y:S05]  /*5af0*/  LDSM.16.MT88.4 R76, [R0+0x11800] ;  /* 0x01180000004c783b */ /* 0x000eea0000004200 */
[----:B------:R-:W-:Y:S02]  /*5b00*/  BAR.SYNC.DEFER_BLOCKING 0x0 ;  /* 0x0000000000007b1d */ /* 0x000fe40000010000 */
        /* <DEDUP_REMOVED lines=67> */
.L_x_1066:
[----:B------:R-:W-:Y:S01]  /*5f40*/  LDSM.16.M88.4 R96, [R181] ;  /* 0x00000000b560783b */ /* 0x000fe20000000200 */
[----:B-1----:R-:W-:Y:S03]  /*5f50*/  @P6 IADD3 R2, P1, R200, -0x100, RZ ;  /* 0xffffff00c8026810 */ /* 0x002fe60007f3e0ff */
[----:B------:R-:W1:Y:S02]  /*5f60*/  LDSM.16.MT88.4 R16, [R0+0x12000] ;  /* 0x012000000010783b */ /* 0x000e640000004200 */
[----:B------:R-:W-:Y:S01]  /*5f70*/  @P6 IMAD.MOV.U32 R200, RZ, RZ, R2 ;  /* 0x000000ffffc86224 */ /* 0x000fe200078e0002 */
[CC--:B------:R-:W-:Y:S01]  /*5f80*/  LEA R2, P2, R198.reuse, R188.reuse, 0x2 ;  /* 0x000000bcc6027211 */ /* 0x0c0fe200078410ff */
[----:B------:R-:W2:Y:S03]  /*5f90*/  LDSM.16.M88.4 R92, [R181+0x1000] ;  /* 0x00100000b55c783b */ /* 0x000ea60000000200 */
[CC--:B------:R-:W-:Y:S01]  /*5fa0*/  LEA.HI.X.SX32 R3, R198.reuse, R189.reuse, 0x2, P2 ;  /* 0x000000bdc6037211 */ /* 0x0c0fe200010f16ff */
        /* <DEDUP_REMOVED lines=53> */
[-C--:B-1----:R-:W-:Y:S05]  /*6300*/  HMMA.16816.F32 R4, R152, R156.reuse, R4 ;  /* 0x0000009c9804723c */ /* 0x082fea0000001804 */
[----:B----4-:R-:W-:Y:S03]  /*6310*/  @P6 IADD3.X R0, R201, -0x1, RZ, P1, !PT ;  /* 0xffffffffc9006810 */ /* 0x010fe60000ffe4ff */
[C---:B--2---:R-:W-:Y:S04]  /*6320*/  HMMA.16816.F32 R8, R160.reuse, R156, R8 ;  /* 0x0000009ca008723c */ /* 0x044fe80000001808 */
[----:B------:R-:W-:Y:S02]  /*6330*/  @P6 IMAD.MOV.U32 R201, RZ, RZ, R0 ;  /* 0x000000ffffc96224 */ /* 0x000fe400078e0000 */
[----:B------:R-:W-:Y:S02]  /*6340*/  IMAD.IADD R0, R198, 0x1, R245 ;  /* 0x00000001c6007824 */ /* 0x000fe400078e02f5 */
[-C--:B------:R-:W-:Y:S01]  /*6350*/  HMMA.16816.F32 R12, R160, R158.reuse, R12 ;  /* 0x0000009ea00c723c */ /* 0x080fe2000000180c */
[----:B------:R-:W-:Y:S03]  /*6360*/  IMAD.MOV.U32 R157, RZ, RZ, c[0x0][0x22c] ;  /* 0x00008b00ff9d7624 */ /* 0x000fe600078e00ff */
[----:B------:R-:W-:Y:S02]  /*6370*/  IMAD.MOV.U32 R156, RZ, RZ, c[0x0][0x22c] ;  /* 0x00008b00ff9c7624 */ /* 0x000fe400078e00ff */
[----:B------:R-:W-:Y:S02]  /*6380*/  IMAD R157, R157, c[0x0][0x1c0], RZ ;  /* 0x000070009d9d7a24 */ /* 0x000fe400078e02ff */
[C---:B------:R-:W-:Y:S04]  /*6390*/  HMMA.16816.F32 R16, R152.reuse, R158, R16 ;  /* 0x0000009e9810723c */ /* 0x040fe80000001810 */
[----:B------:R-:W-:Y:S02]  /*63a0*/  IMAD R157, R157, 0x18, RZ ;  /* 0x000000189d9d7824 */ /* 0x000fe400078e02ff */
[----:B------:R-:W-:Y:S02]  /*63b0*/  IMAD R156, R156, c[0x0][0x1c0], RZ ;  /* 0x000070009c9c7a24 */ /* 0x000fe400078e02ff */
[-C--:B---3--:R-:W-:Y:S01]  /*63c0*/  HMMA.16816.F32 R68, R152, R148.reuse, R68 ;  /* 0x000000949844723c */ /* 0x088fe20000001844 */
[----:B------:R-:W-:Y:S03]  /*63d0*/  IMAD.MOV.U32 R158, RZ, RZ, c[0x0][0x22c] ;  /* 0x00008b00ff9e7624 */ /* 0x000fe600078e00ff */
[----:B------:R-:W-:Y:S02]  /*63e0*/  IMAD R156, R156, 0x30, RZ ;  /* 0x000000309c9c7824 */ /* 0x000fe400078e02ff */
[----:B------:R-:W-:Y:S02]  /*63f0*/  IMAD R158, R158, c[0x0][0x1c0], RZ ;  /* 0x000070009e9e7a24 */ /* 0x000fe400078e02ff */
[C---:B------:R-:W-:Y:S01]  /*6400*/  HMMA.16816.F32 R72, R160.reuse, R148, R72 ;  /* 0x00000094a048723c */ /* 0x040fe20000001848 */
[----:B------:R-:W-:Y:S03]  /*6410*/  IMAD.MOV.U32 R159, RZ, RZ, c[0x0][0x22c] ;  /* 0x00008b00ff9f7624 */ /* 0x000fe600078e00ff */
[----:B------:R-:W-:Y:S02]  /*6420*/  IMAD.SHL.U32 R158, R158, 0x20, RZ ;  /* 0x000000209e9e7824 */ /* 0x000fe400078e00ff */
[----:B------:R-:W-:Y:S02]  /*6430*/  IMAD R159, R159, c[0x0][0x1c0], RZ ;  /* 0x000070009f9f7a24 */ /* 0x000fe400078e02ff */
[-C--:B------:R-:W-:Y:S04]  /*6440*/  HMMA.16816.F32 R76, R160, R150.reuse, R76 ;  /* 0x00000096a04c723c */ /* 0x080fe8000000184c */
[----:B------:R-:W-:Y:S04]  /*6450*/  @P6 IMAD.WIDE R148, R214, 0x4, R200 ;  /* 0x00000004d6946825 */ /* 0x000fe800078e02c8 */
[C---:B------:R-:W-:Y:S01]  /*6460*/  HMMA.16816.F32 R80, R152.reuse, R150, R80 ;  /* 0x000000969850723c */ /* 0x040fe20000001850 */
[----:B------:R1:W5:Y:S03]  /*6470*/  @P6 LDG.E R204, [R148.64] ;  /* 0x0000000694cc6981 */ /* 0x000366000c1e1900 */
[----:B------:R-:W-:Y:S01]  /*6480*/  IMAD R159, R159, 0x28, RZ ;  /* 0x000000289f9f7824 */ /* 0x000fe200078e02ff */
[----:B------:R1:W5:Y:S03]  /*6490*/  @P6 LDG.E R205, [R148.64+0x20] ;  /* 0x0000200694cd6981 */ /* 0x000366000c1e1900 */
        /* <DEDUP_REMOVED lines=19> */
[CC--:B------:R-:W-:Y:S02]  /*65d0*/  LEA R6, P2, R156.reuse, R188.reuse, 0x2 ;  /* 0x000000bc9c067211 */ /* 0x0c0fe400078410ff */
[-C--:B------:R-:W-:Y:S02]  /*65e0*/  LEA.HI.X.SX32 R149, R159, R189.reuse, 0x2, P3 ;  /* 0x000000bd9f957211 */ /* 0x080fe400018f16ff */
[CC--:B--2---:R-:W-:Y:S03]  /*65f0*/  LEA R4, P1, R157.reuse, R188.reuse, 0x2 ;  /* 0x000000bc9d047211 */ /* 0x0c4fe600078210ff */
        /* <DEDUP_REMOVED lines=15> */
[-C--:B---3--:R-:W-:Y:S02]  /*66f0*/  LEA.HI.X.SX32 R11, R157, R189.reuse, 0x2, P1 ;  /* 0x000000bd9d0b7211 */ /* 0x088fe400008f16ff */
        /* <DEDUP_REMOVED lines=93> */
[-C--:B------:R-:W-:Y:S02]  /*6cd0*/  LEA.HI.X.SX32 R7, R218, R189.reuse, 0x2, P3 ;  /* 0x000000bdda077211 */ /* 0x080fe400018f16ff */
[----:B------:R-:W-:Y:S01]  /*6ce0*/  ISETP.GT.AND P3, PT, R199, RZ, PT ;  /* 0x000000ffc700720c */ /* 0x000fe20003f64270 */
[----:B------:R-:W-:Y:S01]  /*6cf0*/  RED.E.ADD.F32.FTZ.RN.STRONG.GPU [R10.64], R99 ;  /* 0x000000630a00798e */ /* 0x000fe2000c10e786 */
[CC--:B---3--:R-:W-:Y:S03]  /*6d00*/  LEA R2, P1, R227.reuse, R188.reuse, 0x2 ;  /* 0x000000bce3027211 */ /* 0x0c8fe600078210ff */
[----:B------:R-:W-:Y:S01]  /*6d10*/  RED.E.ADD.F32.FTZ.RN.STRONG.GPU [R8.64], R92 ;  /* 0x0000005c0800798e */ /* 0x000fe2000c10e786 */
[-C--:B------:R-:W-:Y:S02]  /*6d20*/  LEA.HI.X.SX32 R3, R227, R189.reuse, 0x2, P1 ;  /* 0x000000bde3037211 */ /* 0x080fe400008f16ff */
[----:B------:R-:W-:Y:S01]  /*6d30*/  ISETP.NE.U32.AND P1, PT, R0, 0x1, PT ;  /* 0x000000010000780c */ /* 0x000fe20003f25070 */
[----:B------:R-:W-:Y:S01]  /*6d40*/  RED.E.ADD.F32.FTZ.RN.STRONG.GPU [R6.64], R93 ;  /* 0x0000005d0600798e */ /* 0x000fe2000c10e786 */
[C---:B------:R-:W-:Y:S03]  /*6d50*/  IADD3 R0, R168.reuse, -0x6000, RZ ;  /* 0xffffa000a8007810 */ /* 0x040fe60007ffe0ff */
[----:B------:R-:W-:Y:S08]  /*6d60*/  LDSM.16.MT88.4 R8, [R168] ;  /* 0x00000000a808783b */ /* 0x000ff00000004200 */
        /* <DEDUP_REMOVED lines=9> */
[----:B--2---:R-:W-:Y:S05]  /*6e00*/  IADD3 R2, R199, -0x1, RZ ;  /* 0xffffffffc7027810 */ /* 0x004fea0007ffe0ff */
[----:B------:R-:W-:Y:S01]  /*6e10*/  IMAD.MOV.U32 R199, RZ, RZ, R2 ;  /* 0x000000ffffc77224 */ /* 0x000fe200078e0002 */
        /* <DEDUP_REMOVED lines=59> */
[----:B------:R-:W2:Y:S01]  /*71d0*/  LDL R98, [R1] ;  /* 0x0000000001627983 */ /* 0x000ea20000100800 */
[----:B------:R-:W-:-:S02]  /*71e0*/  FMUL.FTZ R68, R48, c[0x0][0x2dc] ;  /* 0x0000b70030447a20 */ /* 0x000fc40000410000 */
[----:B------:R-:W-:Y:S01]  /*71f0*/  FMUL.FTZ R48, R44, c[0x0][0x2dc] ;  /* 0x0000b7002c307a20 */ /* 0x000fe20000410000 */
[----:B------:R-:W1:Y:S01]  /*7200*/  S2R R157, SR_CTAID.Y ;  /* 0x00000000009d7919 */ /* 0x000e620000002600 */
[----:B------:R-:W-:Y:S02]  /*7210*/  FMUL.FTZ R10, R45, c[0x0][0x2dc] ;  /* 0x0000b7002d0a7a20 */ /* 0x000fe40000410000 */
[----:B------:R-:W-:Y:S01]  /*7220*/  FMUL.FTZ R70, R40, c[0x0][0x2dc] ;  /* 0x0000b70028467a20 */ /* 0x000fe20000410000 */
[----:B------:R-:W3:Y:S01]  /*7230*/  S2R R96, SR_CTAID.Y ;  /* 0x0000000000607919 */ /* 0x000ee20000002600 */
        /* <DEDUP_REMOVED lines=8> */
[----:B------:R-:W-:Y:S01]  /*72c0*/  BAR.SYNC.DEFER_BLOCKING 0x0 ;  /* 0x0000000000007b1d */ /* 0x000fe20000010000 */
[----:B------:R-:W-:Y:S02]  /*72d0*/  FMUL.FTZ R69, R42, c[0x0][0x2dc] ;  /* 0x0000b7002a457a20 */ /* 0x000fe40000410000 */
[----:B------:R-:W-:Y:S01]  /*72e0*/  FMUL.FTZ R13, R43, c[0x0][0x2dc] ;  /* 0x0000b7002b0d7a20 */ /* 0x000fe20000410000 */
[----:B------:R-:W-:Y:S01]  /*72f0*/  F2FP.PACK_AB R44, R44, R102 ;  /* 0x000000662c2c723e */ /* 0x000fe200000000ff */
[----:B------:R-:W-:Y:S02]  /*7300*/  FMUL.FTZ R112, R112, c[0x0][0x2e0] ;  /* 0x0000b80070707a20 */ /* 0x000fe40000410000 */
[----:B------:R-:W-:Y:S01]  /*7310*/  FMUL.FTZ R41, R113, c[0x0][0x2e0] ;  /* 0x0000b80071297a20 */ /* 0x000fe20000410000 */
[----:B------:R-:W-:Y:S01]  /*7320*/  F2FP.PACK_AB R13, R13, R69 ;  /* 0x000000450d0d723e */ /* 0x000fe200000000ff */
[----:B------:R-:W-:Y:S01]  /*7330*/  FMUL.FTZ R114, R114, c[0x0][0x2e0] ;  /* 0x0000b80072727a20 */ /* 0x000fe20000410000 */
[----:B-1----:R-:W-:Y:S01]  /*7340*/  SHF.R.S32.HI R97, RZ, 0x1f, R157 ;  /* 0x0000001fff617819 */ /* 0x002fe2000001149d */
        /* <DEDUP_REMOVED lines=17> */
[----:B------:R-:W-:-:S02]  /*7460*/  FMUL.FTZ R108, R108, c[0x0][0x2e0] ;  /* 0x0000b8006c6c7a20 */ /* 0x000fc40000410000 */
[----:B------:R-:W-:Y:S01]  /*7470*/  FMUL.FTZ R39, R109, c[0x0][0x2e0] ;  /* 0x0000b8006d277a20 */ /* 0x000fe20000410000 */
[----:B------:R-:W-:Y:S01]  /*7480*/  STS [R239], R41 ;  /* 0x00000029ef007388 */ /* 0x000fe20000000800 */
[----:B------:R-:W-:Y:S01]  /*7490*/  FMUL.FTZ R110, R110, c[0x0][0x2e0] ;  /* 0x0000b8006e6e7a20 */ /* 0x000fe20000410000 */
[----:B------:R-:W-:Y:S01]  /*74a0*/  F2FP.PACK_AB R16, R16, R72 ;  /* 0x000000481010723e */ /* 0x000fe200000000ff */
        /* <DEDUP_REMOVED lines=38> */
[----:B------:R-:W-:-:S02]  /*7710*/  FMUL.FTZ R79, R22, c[0x0][0x2dc] ;  /* 0x0000b700164f7a20 */ /* 0x000fc40000410000 */
[----:B------:R-:W-:Y:S01]  /*7720*/  FMUL.FTZ R74, R28, c[0x0][0x2dc] ;  /* 0x0000b7001c4a7a20 */ /* 0x000fe20000410000 */
[----:B------:R-:W-:Y:S01]  /*7730*/  F2FP.PACK_AB R34, R34, R122 ;  /* 0x0000007a2222723e */ /* 0x000fe200000000ff */
[----:B------:R-:W-:Y:S01]  /*7740*/  FMUL.FTZ R18, R29, c[0x0][0x2dc] ;  /* 0x0000b7001d127a20 */ /* 0x000fe20000410000 */
[----:B------:R-:W-:Y:S01]  /*7750*/  STS [R238+0x3000], R35 ;  /* 0x00300023ee007388 */ /* 0x000fe20000000800 */
[----:B------:R-:W-:Y:S02]  /*7760*/  FMUL.FTZ R124, R124, c[0x0][0x2e0] ;  /* 0x0000b8007c7c7a20 */ /* 0x000fe40000410000 */
[----:B------:R-:W-:Y:S01]  /*7770*/  FMUL.FTZ R31, R125, c[0x0][0x2e0] ;  /* 0x0000b8007d1f7a20 */ /* 0x000fe20000410000 */
[----:B------:R-:W-:Y:S01]  /*7780*/  STS [R238+0x3400], R34 ;  /* 0x00340022ee007388 */ /* 0x000fe20000000800 */
[----:B------:R-:W-:Y:S01]  /*7790*/  FMUL.FTZ R126, R126, c[0x0][0x2e0] ;  /* 0x0000b8007e7e7a20 */ /* 0x000fe20000410000 */
[----:B------:R-:W-:Y:S01]  /*77a0*/  F2FP.PACK_AB R18, R18, R74 ;  /* 0x0000004a1212723e */ /* 0x000fe200000000ff */
        /* <DEDUP_REMOVED lines=82> */
[----:B------:R-:W-:Y:S01]  /*7cd0*/  F2FP.PACK_AB R5, R5, R58 ;  /* 0x0000003a0505723e */ /* 0x000fe200000000ff */
[----:B------:R-:W-:Y:S01]  /*7ce0*/  FMUL.FTZ R2, R61, c[0x0][0x2dc] ;  /* 0x0000b7003d027a20 */ /* 0x000fe20000410000 */
[----:B------:R-:W-:Y:S01]  /*7cf0*/  F2FP.PACK_AB R0, R0, R62 ;  /* 0x0000003e0000723e */ /* 0x000fe200000000ff */
[----:B------:R-:W-:Y:S03]  /*7d00*/  STS [R239+0x7400], R17 ;  /* 0x00740011ef007388 */ /* 0x000fe60000000800 */
[----:B------:R-:W-:Y:S01]  /*7d10*/  F2FP.PACK_AB R2, R2, R60 ;  /* 0x0000003c0202723e */ /* 0x000fe200000000ff */
        /* <DEDUP_REMOVED lines=15> */
[----:B------:R4:W-:Y:S01]  /*7e10*/  STS [R239+0xb000], R2 ;  /* 0x00b00002ef007388 */ /* 0x0009e20000000800 */
[----:B--2---:R-:W-:-:S13]  /*7e20*/  ISETP.NE.AND P0, PT, R98, -0x1, PT ;  /* 0xffffffff6200780c */ /* 0x004fda0003f05270 */
[----:B-1----:R-:W-:-:S05]  /*7e30*/  @P0 IADD3 R0, R236, R98, RZ ;  /* 0x00000062ec000210 */ /* 0x002fca0007ffe0ff */
[----:B----4-:R-:W-:-:S04]  /*7e40*/  @P0 IMAD.WIDE.U32 R2, R0, c[0x0][0x3a0], RZ ;  /* 0x0000e80000020a25 */ /* 0x010fc800078e00ff */
        /* <DEDUP_REMOVED lines=13> */
.L_x_1068:
        /* <DEDUP_REMOVED lines=15> */
.L_x_1069:
[----:B------:R-:W-:Y:S01]  /*8010*/  BAR.SYNC.DEFER_BLOCKING 0x0 ;  /* 0x0000000000007b1d */ /* 0x000fe20000010000 */
[C---:B------:R-:W-:Y:S01]  /*8020*/  SHF.L.U32 R0, R232.reuse, 0x6, RZ ;  /* 0x00000006e8007819 */ /* 0x040fe200000006ff */
[----:B------:R-:W-:Y:S01]  /*8030*/  IMAD R11, R232, -0x40, R193 ;  /* 0xffffffc0e80b7824 */ /* 0x000fe200078e02c1 */
[----:B------:R-:W-:Y:S02]  /*8040*/  SHF.R.S32.HI R5, RZ, 0x1f, R202 ;  /* 0x0000001fff057819 */ /* 0x000fe400000114ca */
[----:B------:R-:W-:Y:S01]  /*8050*/  SHF.R.S32.HI R24, RZ, 0x1f, R0 ;  /* 0x0000001fff187819 */ /* 0x000fe20000011400 */
[----:B------:R-:W1:Y:S01]  /*8060*/  S2R R9, SR_CTAID.Z ;  /* 0x0000000000097919 */ /* 0x000e620000002700 */
[----:B------:R-:W-:Y:S01]  /*8070*/  MOV R4, R202 ;  /* 0x000000ca00047202 */ /* 0x000fe20000000f00 */
[----:B------:R-:W-:Y:S01]  /*8080*/  BSSY B0, `(.L_x_1070) ;  /* 0x0000029000007945 */ /* 0x000fe20003800000 */
[----:B------:R-:W-:Y:S01]  /*8090*/  ISETP.GE.AND P4, PT, R237, R11, PT ;  /* 0x0000000bed00720c */ /* 0x000fe20003f86270 */
[----:B------:R-:W2:Y:S01]  /*80a0*/  S2R R65, SR_CTAID.Z ;  /* 0x0000000000417919 */ /* 0x000ea20000002700 */
[----:B------:R-:W-:Y:S01]  /*80b0*/  IMAD R6, R24, c[0x0][0x3a0], RZ ;  /* 0x0000e80018067a24 */ /* 0x000fe200078e02ff */
[----:B------:R-:W-:Y:S01]  /*80c0*/  SHF.R.S32.HI R64, RZ, 0x1f, R237 ;  /* 0x0000001fff407819 */ /* 0x000fe200000114ed */
[----:B------:R-:W-:-:S04]  /*80d0*/  IMAD.WIDE.U32 R2, R0, c[0x0][0x3a0], R4 ;  /* 0x0000e80000027a25 */ /* 0x000fc800078e0004 */
[----:B------:R-:W-:Y:S01]  /*80e0*/  IMAD R6, R0, c[0x0][0x3a4], R6 ;  /* 0x0000e90000067a24 */ /* 0x000fe200078e0206 */
[----:B------:R-:W-:-:S04]  /*80f0*/  IADD3 R2, P0, R7, R2, RZ ;  /* 0x0000000207027210 */ /* 0x000fc80007f1e0ff */
[----:B------:R-:W-:Y:S01]  /*8100*/  IADD3.X R3, R8, R3, R6, P0, !PT ;  /* 0x0000000308037210 */ /* 0x000fe200007fe406 */
[----:B------:R3:W4:Y:S04]  /*8110*/  LDS.128 R36, [R191+0x13000] ;  /* 0x01300000bf247984 */ /* 0x0007280000000c00 */
[----:B------:R3:W3:Y:S01]  /*8120*/  LDS.128 R32, [R191+0x15000] ;  /* 0x01500000bf207984 */ /* 0x0006e20000000c00 */
[----:B-1----:R-:W-:-:S03]  /*8130*/  SHF.R.S32.HI R66, RZ, 0x1f, R9 ;  /* 0x0000001fff427819 */ /* 0x002fc60000011409 */
[----:B------:R1:W1:Y:S01]  /*8140*/  LDS.128 R28, [R191+0x17000] ;  /* 0x01700000bf1c7984 */ /* 0x0002620000000c00 */
[----:B--2---:R-:W-:-:S03]  /*8150*/  IMAD.WIDE.U32 R6, R65, c[0x0][0x3b8], R2 ;  /* 0x0000ee0041067a25 */ /* 0x004fc600078e0002 */
[----:B------:R2:W1:Y:S01]  /*8160*/  LDS.128 R48, [R191+0x18000] ;  /* 0x01800000bf307984 */ /* 0x0004620000000c00 */
        /* <DEDUP_REMOVED lines=10> */
[----:B------:R-:W2:Y:S01]  /*8210*/  LDS.128 R20, [R191+0x14000] ;  /* 0x01400000bf147984 */ /* 0x000ea20000000c00 */
[----:B------:R-:W-:Y:S01]  /*8220*/  MOV R3, R10 ;  /* 0x0000000a00037202 */ /* 0x000fe20000000f00 */
[----:B------:R-:W-:Y:S01]  /*8230*/  IMAD.MOV.U32 R2, RZ, RZ, R6 ;  /* 0x000000ffff027224 */ /* 0x000fe200078e0006 */
[----:B------:R-:W-:Y:S01]  /*8240*/  ISETP.GE.AND P2, PT, R212, c[0x0][0x220], PT ;  /* 0x00008800d4007a0c */ /* 0x000fe20003f46270 */
[----:B------:R-:W4:Y:S01]  /*8250*/  LDS.128 R16, [R191+0x16000] ;  /* 0x01600000bf107984 */ /* 0x000f220000000c00 */
[----:B------:R-:W-:Y:S01]  /*8260*/  IMAD R27, R64, c[0x0][0x3a0], RZ ;  /* 0x0000e800401b7a24 */ /* 0x000fe200078e02ff */
[----:B------:R-:W-:Y:S01]  /*8270*/  ISETP.GE.AND P1, PT, R213, c[0x0][0x220], PT ;  /* 0x00008800d5007a0c */ /* 0x000fe20003f26270 */
[----:B------:R-:W-:-:S04]  /*8280*/  IMAD.WIDE.U32 R8, R237, c[0x0][0x3a0], R2 ;  /* 0x0000e800ed087a25 */ /* 0x000fc800078e0002 */
[----:B------:R-:W-:Y:S01]  /*8290*/  IMAD R2, R237, c[0x0][0x3a4], R27 ;  /* 0x0000e900ed027a24 */ /* 0x000fe200078e021b */
[----:B------:R-:W3:Y:S03]  /*82a0*/  @!P3 LDS.128 R12, [R191+0x12000] ;  /* 0x01200000bf0cb984 */ /* 0x000ee60000000c00 */
[----:B------:R-:W-:Y:S01]  /*82b0*/  IMAD.IADD R3, R9, 0x1, R2 ;  /* 0x0000000109037824 */ /* 0x000fe200078e0202 */
[----:B------:R-:W-:-:S04]  /*82c0*/  LEA R2, P0, R8, c[0x0][0x340], 0x1 ;  /* 0x0000d00008027a11 */ /* 0x000fc800078008ff */
[----:B------:R-:W-:-:S05]  /*82d0*/  LEA.HI.X R3, R8, c[0x0][0x344], R3, 0x1, P0 ;  /* 0x0000d10008037a11 */ /* 0x000fca00000f0c03 */
[----:B--2---:R2:W-:Y:S04]  /*82e0*/  @!P2 STG.E.128 [R2.64+0x80], R20 ;  /* 0x000080140200a986 */ /* 0x0045e8000c101d06 */
[----:B----4-:R2:W-:Y:S04]  /*82f0*/  @!P1 STG.E.128 [R2.64+0x100], R16 ;  /* 0x0001001002009986 */ /* 0x0105e8000c101d06 */
[----:B---3--:R2:W-:Y:S02]  /*8300*/  @!P3 STG.E.128 [R2.64], R12 ;  /* 0x0000000c0200b986 */ /* 0x0085e4000c101d06 */
.L_x_1071:
[----:B------:R-:W-:Y:S05]  /*8310*/  BSYNC B0 ;  /* 0x0000000000007941 */ /* 0x000fea0003800000 */
.L_x_1070:
[----:B--2---:R-:W-:Y:S01]  /*8320*/  IADD3 R2, R237, 0x20, RZ ;  /* 0x00000020ed027810 */ /* 0x004fe20007ffe0ff */
        /* <DEDUP_REMOVED lines=16> */
[----:B---3--:R2:W-:Y:S04]  /*8430*/  @!P1 STG.E.128 [R2.64+0x80], R32 ;  /* 0x0000802002009986 */ /* 0x0085e8000c101d06 */
[----:B-1----:R2:W-:Y:S02]  /*8440*/  @!P0 STG.E.128 [R2.64+0x100], R28 ;  /* 0x0001001c02008986 */ /* 0x0025e4000c101d06 */
.L_x_1073:
[----:B------:R-:W-:Y:S05]  /*8450*/  BSYNC B0 ;  /* 0x0000000000007941 */ /* 0x000fea0003800000 */
.L_x_1072:
[----:B--2---:R-:W-:Y:S01]  /*8460*/  IMAD.WIDE.U32 R2, R0, c[0x0][0x3a8], R4 ;  /* 0x0000ea0000027a25 */ /* 0x004fe200078e0004 */
        /* <DEDUP_REMOVED lines=24> */
.L_x_1075:
[----:B------:R-:W-:Y:S05]  /*85f0*/  BSYNC B0 ;  /* 0x0000000000007941 */ /* 0x000fea0003800000 */
.L_x_1074:
        /* <DEDUP_REMOVED lines=19> */
.L_x_1046:
[----:B------:R-:W2:Y:S04]  /*8730*/  LDL R9, [R1] ;  /* 0x0000000001097983 */ /* 0x000ea80000100800 */
        /* <DEDUP_REMOVED lines=19> */
.L_x_1077:
        /* <DEDUP_REMOVED lines=15> */
.L_x_1078:
[----:B------:R-:W1:Y:S01]  /*8960*/  S2R R8, SR_CTAID.Z ;  /* 0x0000000000087919 */ /* 0x000e620000002700 */
[C---:B------:R-:W-:Y:S01]  /*8970*/  SHF.L.U32 R0, R232.reuse, 0x6, RZ ;  /* 0x00000006e8007819 */ /* 0x040fe200000006ff */
[----:B------:R-:W-:Y:S01]  /*8980*/  IMAD R9, R232, -0x40, R193 ;  /* 0xffffffc0e8097824 */ /* 0x000fe200078e02c1 */
[----:B------:R-:W-:Y:S01]  /*8990*/  BSSY B0, `(.L_x_1079) ;  /* 0x000001e000007945 */ /* 0x000fe20003800000 */
[----:B------:R-:W2:Y:S01]  /*89a0*/  S2R R15, SR_CTAID.Z ;  /* 0x00000000000f7919 */ /* 0x000ea20000002700 */
[----:B------:R-:W-:Y:S01]  /*89b0*/  SHF.R.S32.HI R10, RZ, 0x1f, R0 ;  /* 0x0000001fff0a7819 */ /* 0x000fe20000011400 */
[----:B------:R-:W-:Y:S01]  /*89c0*/  IMAD.WIDE.U32 R2, R0, c[0x0][0x3a0], R202 ;  /* 0x0000e80000027a25 */ /* 0x000fe200078e00ca */
[----:B------:R-:W-:Y:S02]  /*89d0*/  ISETP.GE.AND P4, PT, R237, R9, PT ;  /* 0x00000009ed00720c */ /* 0x000fe40003f86270 */
[----:B------:R-:W-:Y:S01]  /*89e0*/  SHF.R.S32.HI R14, RZ, 0x1f, R237 ;  /* 0x0000001fff0e7819 */ /* 0x000fe200000114ed */
[----:B------:R-:W-:-:S04]  /*89f0*/  IMAD R4, R10, c[0x0][0x3a0], RZ ;  /* 0x0000e8000a047a24 */ /* 0x000fc800078e02ff */
[----:B------:R-:W-:Y:S01]  /*8a00*/  IMAD R5, R0, c[0x0][0x3a4], R4 ;  /* 0x0000e90000057a24 */ /* 0x000fe200078e0204 */
[----:B------:R-:W-:-:S04]  /*8a10*/  IADD3 R4, P0, R6, R2, RZ ;  /* 0x0000000206047210 */ /* 0x000fc80007f1e0ff */
[----:B------:R-:W-:Y:S02]  /*8a20*/  IADD3.X R5, R7, R3, R5, P0, !PT ;  /* 0x0000000307057210 */ /* 0x000fe400007fe405 */
[----:B-1----:R-:W-:-:S03]  /*8a30*/  SHF.R.S32.HI R16, RZ, 0x1f, R8 ;  /* 0x0000001fff107819 */ /* 0x002fc60000011408 */
[----:B--2---:R-:W-:-:S04]  /*8a40*/  IMAD.WIDE.U32 R4, R15, c[0x0][0x3b8], R4 ;  /* 0x0000ee000f047a25 */ /* 0x004fc800078e0004 */
[----:B------:R-:W-:-:S04]  /*8a50*/  IMAD R8, R16, c[0x0][0x3b8], RZ ;  /* 0x0000ee0010087a24 */ /* 0x000fc800078e02ff */
[----:B------:R-:W-:-:S05]  /*8a60*/  IMAD R8, R15, c[0x0][0x3bc], R8 ;  /* 0x0000ef000f087a24 */ /* 0x000fca00078e0208 */
[----:B------:R-:W-:Y:S01]  /*8a70*/  IADD3 R8, R8, R5, RZ ;  /* 0x0000000508087210 */ /* 0x000fe20007ffe0ff */
        /* <DEDUP_REMOVED lines=15> */
.L_x_1080:
[----:B------:R-:W-:Y:S05]  /*8b70*/  BSYNC B0 ;  /* 0x0000000000007941 */ /* 0x000fea0003800000 */
.L_x_1079:
[----:B-1----:R-:W-:Y:S01]  /*8b80*/  IADD3 R2, R237, 0x20, RZ ;  /* 0x00000020ed027810 */ /* 0x002fe20007ffe0ff */
        /* <DEDUP_REMOVED lines=18> */
.L_x_1082:
[----:B------:R-:W-:Y:S05]  /*8cb0*/  BSYNC B0 ;  /* 0x0000000000007941 */ /* 0x000fea0003800000 */
.L_x_1081:
[----:B-1----:R-:W-:Y:S01]  /*8cc0*/  IMAD.WIDE.U32 R2, R0, c[0x0][0x3a8], R202 ;  /* 0x0000ea0000027a25 */ /* 0x002fe200078e00ca */
[----:B------:R-:W-:Y:S03]  /*8cd0*/  BSSY B0, `(.L_x_1083) ;  /* 0x0000018000007945 */ /* 0x000fe60003800000 */
[----:B------:R-:W-:-:S02]  /*8ce0*/  IMAD R4, R10, c[0x0][0x3a8], RZ ;  /* 0x0000ea000a047a24 */ /* 0x000fc400078e02ff */
        /* <DEDUP_REMOVED lines=22> */
.L_x_1084:
[----:B------:R-:W-:Y:S05]  /*8e50*/  BSYNC B0 ;  /* 0x0000000000007941 */ /* 0x000fea0003800000 */
.L_x_1083:
        /* <DEDUP_REMOVED lines=16> */
.L_x_1076:
[----:B------:R-:W-:Y:S05]  /*8f60*/  BSYNC B1 ;  /* 0x0000000000017941 */ /* 0x000fea0003800000 */
.L_x_1041:
[----:B------:R-:W-:-:S04]  /*8f70*/  IADD3 R232, R232, c[0x0][0xc], RZ ;  /* 0x00000300e8e87a10 */ /* 0x000fc80007ffe0ff */
[----:B------:R-:W-:-:S13]  /*8f80*/  ISETP.GE.AND P0, PT, R232, UR5, PT ;  /* 0x00000005e8007c0c */ /* 0x000fda000bf06270 */
[----:B------:R-:W-:Y:S01]  /*8f90*/  @P0 CALL.REL.NOINC `(.L_x_1085) ;  /* 0x0000001000000944 */ /* 0x000fe20003c00000 */
[----:B------:R-:W-:Y:S05]  /*8fa0*/  BRA `(.L_x_1086) ;  /* 0xffff78f000007947 */ /* 0x000fea000383ffff */
.L_x_1085:
[----:B------:R-:W-:Y:S05]  /*8fb0*/  EXIT ;  /* 0x000000000000794d */ /* 0x000fea0003800000 */
.L_x_1087:
        /* <DEDUP_REMOVED lines=12> */
.L_x_1606:


//--------------------- .text._ZN5flash44flash_bwd_dq_dk_dv_loop_seqk_parallel_kernelI23Flash_bwd_kernel_traitsILi192ELi64ELi64ELi8ELi4ELi2ELi2ELb0ELb0EN7cutlass6half_tE19Flash_kernel_traitsILi192ELi64ELi64ELi8ES3_EELb0ELb0ELb0ELb0ELb0ELb0ELb1EEEvNS_16Flash_bwd_paramsE --------------------------
	.section	.text._ZN5flash44flash_bwd_dq_dk_dv_loop_seqk_parallel_kernelI23Flash_bwd_kernel_traitsILi192ELi64ELi64ELi8ELi4ELi2ELi2ELb0ELb0EN7cutlass6half_tE19Flash_kernel_traitsILi192ELi64ELi64ELi8ES3_EELb0ELb0ELb0ELb0ELb0ELb0ELb1EEEvNS_16Flash_bwd_paramsE,"ax",@progbits
	.sectioninfo	@"SHI_REGISTERS=255"
	.align	128
        .global         _ZN5flash44flash_bwd_dq_dk_dv_loop_seqk_parallel_kernelI23Flash_bwd_kernel_traitsILi192ELi64ELi64ELi8ELi4ELi2ELi2ELb0ELb0EN7cutlass6half_tE19Flash_kernel_traitsILi192ELi64ELi64ELi8ES3_EELb0ELb0ELb0ELb0ELb0ELb0ELb1EEEvNS_16Flash_bwd_paramsE
        .type           _ZN5flash44flash_bwd_dq_dk_dv_loop_seqk_parallel_kernelI23Flash_bwd_kernel_traitsILi192ELi64ELi64ELi8ELi4ELi2ELi2ELb0ELb0EN7cutlass6half_tE19Flash_kernel_traitsILi192ELi64ELi64ELi8ES3_EELb0ELb0ELb0ELb0ELb0ELb0ELb1EEEvNS_16Flash_bwd_paramsE,@function
        .size           _ZN5flash44flash_bwd_dq_dk_dv_loop_seqk_parallel_kernelI23Flash_bwd_kernel_traitsILi192ELi64ELi64ELi8ELi4ELi2ELi2ELb0ELb0EN7cutlass6half_tE19Flash_kernel_traitsILi192ELi64ELi64ELi8ES3_EELb0ELb0ELb0ELb0ELb0ELb0ELb1EEEvNS_16Flash_bwd_paramsE,(.L_x_1607 - _ZN5flash44flash_bwd_dq_dk_dv_loop_seqk_parallel_kernelI23Flash_bwd_kernel_traitsILi192ELi64ELi64ELi8ELi4ELi2ELi2ELb0ELb0EN7cutlass6half_tE19Flash_kernel_traitsILi192ELi64ELi64ELi8ES3_EELb0ELb0ELb0ELb0ELb0ELb0ELb1EEEvNS_16Flash_bwd_paramsE)
        .other          _ZN5flash44flash_bwd_dq_dk_dv_loop_seqk_parallel_kernelI23Flash_bwd_kernel_traitsILi192ELi64ELi64ELi8ELi4ELi2ELi2ELb0ELb0EN7cutlass6half_tE19Flash_kernel_traitsILi192ELi64ELi64ELi8ES3_EELb0ELb0ELb0ELb0ELb0ELb0ELb1EEEvNS_16Flash_bwd_paramsE,@"STO_CUDA_ENTRY STV_DEFAULT"
_ZN5flash44flash_bwd_dq_dk_dv_loop_seqk_parallel_kernelI23Flash_bwd_kernel_traitsILi192ELi64ELi64ELi8ELi4ELi2ELi2ELb0ELb0EN7cutlass6half_tE19Flash_kernel_traitsILi192ELi64ELi64ELi8ES3_EELb0ELb0ELb0ELb0ELb0ELb0ELb1EEEvNS_16Flash_bwd_paramsE:
.text._ZN5flash44flash_bwd_dq_dk_dv_loop_seqk_parallel_kernelI23Flash_bwd_kernel_traitsILi192ELi64ELi64ELi8ELi4ELi2ELi2ELb0ELb0EN7cutlass6half_tE19Flash_kernel_traitsILi192ELi64ELi64ELi8ES3_EELb0ELb0ELb0ELb0ELb0ELb0ELb1EEEvNS_16Flash_bwd_paramsE:
        /* <DEDUP_REMOVED lines=142> */
.L_x_1134:
        /* <DEDUP_REMOVED lines=35> */
.L_x_1088:
        /* <DEDUP_REMOVED lines=44> */
.L_x_1090:
        /* <DEDUP_REMOVED lines=15> */
.L_x_1091:
        /* <DEDUP_REMOVED lines=86> */
.L_x_1092:
[----:B------:R-:W-:-:S04]  /*1420*/  IMAD R8, R32, c[0x0][0x1c0], R33 ;  /* 0x0000700020087a24 */ /* 0x000fc800078e0221 */
[----:B------:R-:W-:Y:S02]  /*1430*/  IMAD R8, R8, c[0x0][0x224], RZ ;  /* 0x0000890008087a24 */ /* 0x000fe400078e02ff */
.L_x_1093:
        /* <DEDUP_REMOVED lines=98> */
.L_x_1096:
[----:B------:R-:W-:Y:S05]  /*1a60*/  BSYNC B0 ;  /* 0x0000000000007941 */ /* 0x000fea0003800000 */
.L_x_1095:
        /* <DEDUP_REMOVED lines=39> */
.L_x_1098:
[----:B------:R-:W-:Y:S05]  /*1ce0*/  BSYNC B0 ;  /* 0x0000000000007941 */ /* 0x000fea0003800000 */
.L_x_1097:
        /* <DEDUP_REMOVED lines=19> */
.L_x_1100:
        /* <DEDUP_REMOVED lines=28> */
.L_x_1101:
[----:B------:R-:W-:Y:S05]  /*1fe0*/  BSYNC B0 ;  /* 0x0000000000007941 */ /* 0x000fea0003800000 */
.L_x_1099:
        /* <DEDUP_REMOVED lines=17> */
.L_x_1103:
        /* <DEDUP_REMOVED lines=38> */
.L_x_1104:
[----:B------:R-:W-:Y:S05]  /*2360*/  BSYNC B0 ;  /* 0x0000000000007941 */ /* 0x000fea0003800000 */
.L_x_1102:
        /* <DEDUP_REMOVED lines=60> */
.L_x_1106:
[----:B-1----:R-:W-:Y:S05]  /*2730*/  BSYNC B0 ;  /* 0x0000000000007941 */ /* 0x002fea0003800000 */
.L_x_1105:
        /* <DEDUP_REMOVED lines=38> */
.L_x_1108:
[----:B------:R-:W-:Y:S05]  /*29a0*/  BSYNC B0 ;  /* 0x0000000000007941 */ /* 0x000fea0003800000 */
.L_x_1107:
        /* <DEDUP_REMOVED lines=45> */
.L_x_1110:
[----:B------:R-:W-:Y:S05]  /*2c80*/  BSYNC B0 ;  /* 0x0000000000007941 */ /* 0x000fea0003800000 */
.L_x_1109:
        /* <DEDUP_REMOVED lines=37> */
.L_x_1112:
[----:B------:R-:W-:Y:S05]  /*2ee0*/  BSYNC B0 ;  /* 0x0000000000007941 */ /* 0x000fea0003800000 */
.L_x_1111:
        /* <DEDUP_REMOVED lines=106> */
.L_x_1115:
        /* <DEDUP_REMOVED lines=8> */
[----:B------:R-:W-:Y:S06]  /*3610*/  LDSM.16.M88.4 R16, [R175] ;  /* 0x00000000af10783b */ /* 0x000fec0000000200 */
[----:B------:R-:W2:Y:S06]  /*3620*/  LDSM.16.M88.4 R8, [R169+0x12000] ;  /* 0x01200000a908783b */ /* 0x000eac0000000200 */
[----:B------:R-:W1:Y:S06]  /*3630*/  LDSM.16.M88.4 R68, [R169+0x12800] ;  /* 0x01280000a944783b */ /* 0x000e6c0000000200 */
[----:B------:R-:W-:Y:S06]  /*3640*/  LDSM.16.M88.4 R72, [R0] ;  /* 0x000000000048783b */ /* 0x000fec0000000200 */
[----:B------:R-:W3:Y:S06]  /*3650*/  LDSM.16.M88.4 R76, [R170+0x12000] ;  /* 0x01200000aa4c783b */ /* 0x000eec0000000200 */
[----:B------:R-:W4:Y:S06]  /*3660*/  LDSM.16.M88.4 R80, [R170+0x12800] ;  /* 0x01280000aa50783b */ /* 0x000f2c0000000200 */
[----:B------:R-:W-:Y:S06]  /*3670*/  LDSM.16.M88.4 R84, [R2] ;  /* 0x000000000254783b */ /* 0x000fec0000000200 */
[----:B------:R-:W4:Y:S01]  /*3680*/  LDSM.16.M88.4 R88, [R172+0x12000] ;  /* 0x01200000ac58783b */ /* 0x000f220000000200 */
[C---:B--2---:R-:W-:Y:S05]  /*3690*/  HMMA.16816.F32 R4, R16.reuse, R8, RZ ;  /* 0x000000081004723c */ /* 0x044fea00000018ff */
[----:B------:R-:W-:Y:S03]  /*36a0*/  LDSM.16.M88.4 R92, [R3] ;  /* 0x00000000035c783b */ /* 0x000fe60000000200 */
[C---:B------:R-:W-:Y:S03]  /*36b0*/  HMMA.16816.F32 R8, R16.reuse, R10, RZ ;  /* 0x0000000a1008723c */ /* 0x040fe600000018ff */
[----:B------:R-:W-:Y:S05]  /*36c0*/  LDSM.16.M88.4 R96, [R171+0x12000] ;  /* 0x01200000ab60783b */ /* 0x000fea0000000200 */
[C---:B-1----:R-:W-:Y:S08]  /*36d0*/  HMMA.16816.F32 R12, R16.reuse, R68, RZ ;  /* 0x00000044100c723c */ /* 0x042ff000000018ff */
        /* <DEDUP_REMOVED lines=50> */
[----:B------:R3:W2:Y:S01]  /*3a00*/  LDSM.16.M88.4 R76, [R2+0x4000] ;  /* 0x00400000024c783b */ /* 0x0006a20000000200 */
        /* <DEDUP_REMOVED lines=8> */
[----:B------:R-:W-:Y:S01]  /*3a90*/  FSETP.NEU.FTZ.AND P1, PT, R203, -INF , PT ;  /* 0xff800000cb00780b */ /* 0x000fe20003f3d000 */
[----:B------:R3:W4:Y:S01]  /*3aa0*/  LDSM.16.M88.4 R84, [R3+0x4000] ;  /* 0x004000000354783b */ /* 0x0007220000000200 */
[C---:B------:R-:W-:Y:S08]  /*3ab0*/  HMMA.16816.F32 R4, R92.reuse, R96, R4 ;  /* 0x000000605c04723c */ /* 0x040ff00000001804 */
[C---:B------:R-:W-:Y:S08]  /*3ac0*/  HMMA.16816.F32 R8, R92.reuse, R98, R8 ;  /* 0x000000625c08723c */ /* 0x040ff00000001808 */
[C---:B--2---:R-:W-:Y:S04]  /*3ad0*/  HMMA.16816.F32 R12, R92.reuse, R72, R12 ;  /* 0x000000485c0c723c */ /* 0x044fe8000000180c */
[----:B---3--:R-:W-:Y:S04]  /*3ae0*/  @P0 LEA R3, R234, R243, 0x6 ;  /* 0x000000f3ea030211 */ /* 0x008fe800078e30ff */
[----:B------:R-:W-:Y:S03]  /*3af0*/  HMMA.16816.F32 R16, R92, R74, R16 ;  /* 0x0000004a5c10723c */ /* 0x000fe60000001810 */
[-C--:B------:R-:W-:Y:S05]  /*3b00*/  @P0 ISETP.GE.AND P2, PT, R3, R193.reuse, PT ;  /* 0x000000c10300020c */ /* 0x080fea0003f46270 */
[C---:B------:R-:W-:Y:S08]  /*3b10*/  HMMA.16816.F32 R4, R76.reuse, R80, R4 ;  /* 0x000000504c04723c */ /* 0x040ff00000001804 */
[C---:B------:R-:W-:Y:S08]  /*3b20*/  HMMA.16816.F32 R8, R76.reuse, R82, R8 ;  /* 0x000000524c08723c */ /* 0x040ff00000001808 */
[C---:B-1----:R-:W-:Y:S08]  /*3b30*/  HMMA.16816.F32 R12, R76.reuse, R68, R12 ;  /* 0x000000444c0c723c */ /* 0x042ff0000000180c */
[----:B------:R-:W-:Y:S01]  /*3b40*/  HMMA.16816.F32 R16, R76, R70, R16 ;  /* 0x000000464c10723c */ /* 0x000fe20000001810 */
[----:B------:R-:W1:Y:S07]  /*3b50*/  LDSM.16.M88.4 R68, [R171+0x16800] ;  /* 0x01680000ab44783b */ /* 0x000e6e0000000200 */
[C---:B----4-:R-:W-:Y:S08]  /*3b60*/  HMMA.16816.F32 R4, R84.reuse, R88, R4 ;  /* 0x000000585404723c */ /* 0x050ff00000001804 */
[C---:B------:R-:W-:Y:S11]  /*3b70*/  HMMA.16816.F32 R8, R84.reuse, R90, R8 ;  /* 0x0000005a5408723c */ /* 0x040ff60000001808 */
[----:B------:R-:W-:Y:S05]  /*3b80*/  @!UPT UIADD3 URZ, URZ, URZ, URZ ;  /* 0x0000003f3f3ff290 */ /* 0x000fea000fffe03f */
[----:B------:R-:W-:Y:S02]  /*3b90*/  FMUL.FTZ R4, R4, c[0x0][0x2ec] ;  /* 0x0000bb0004047a20 */ /* 0x000fe40000410000 */
[----:B------:R-:W-:Y:S02]  /*3ba0*/  FMUL.FTZ R5, R5, c[0x0][0x2ec] ;  /* 0x0000bb0005057a20 */ /* 0x000fe40000410000 */
[----:B------:R-:W2:Y:S01]  /*3bb0*/  MUFU.TANH R88, R4 ;  /* 0x0000000400587308 */ /* 0x000ea20000002400 */
[----:B------:R-:W-:Y:S02]  /*3bc0*/  FMUL.FTZ R6, R6, c[0x0][0x2ec] ;  /* 0x0000bb0006067a20 */ /* 0x000fe40000410000 */
[----:B------:R-:W-:Y:S01]  /*3bd0*/  FMUL.FTZ R7, R7, c[0x0][0x2ec] ;  /* 0x0000bb0007077a20 */ /* 0x000fe20000410000 */
[C---:B-1----:R-:W-:Y:S03]  /*3be0*/  HMMA.16816.F32 R12, R84.reuse, R68, R12 ;  /* 0x00000044540c723c */ /* 0x042fe6000000180c */
[----:B------:R-:W-:Y:S03]  /*3bf0*/  FMUL.FTZ R8, R8, c[0x0][0x2ec] ;  /* 0x0000bb0008087a20 */ /* 0x000fe60000410000 */
[----:B------:R-:W1:Y:S01]  /*3c00*/  MUFU.TANH R83, R5 ;  /* 0x0000000500537308 */ /* 0x000e620000002400 */
[----:B------:R-:W-:Y:S01]  /*3c10*/  FMUL.FTZ R9, R9, c[0x0][0x2ec] ;  /* 0x0000bb0009097a20 */ /* 0x000fe20000410000 */
[----:B------:R-:W-:Y:S04]  /*3c20*/  HMMA.16816.F32 R16, R84, R70, R16 ;  /* 0x000000465410723c */ /* 0x000fe80000001810 */
[----:B------:R-:W-:Y:S02]  /*3c30*/  FMUL.FTZ R10, R10, c[0x0][0x2ec] ;  /* 0x0000bb000a0a7a20 */ /* 0x000fe40000410000 */
[----:B------:R-:W-:Y:S02]  /*3c40*/  FMUL.FTZ R11, R11, c[0x0][0x2ec] ;  /* 0x0000bb000b0b7a20 */ /* 0x000fe40000410000 */
[----:B------:R3:W4:Y:S01]  /*3c50*/  MUFU.TANH R93, R6 ;  /* 0x00000006005d7308 */ /* 0x0007220000002400 */
[----:B--2---:R-:W-:Y:S03]  /*3c60*/  MOV R0, R88 ;  /* 0x0000005800007202 */ /* 0x004fe60000000f00 */
[----:B------:R-:W-:Y:S02]  /*3c70*/  @P0 FSEL R0, R88, -INF , !P2 ;  /* 0xff80000058000808 */ /* 0x000fe40005000000 */
[----:B------:R-:W-:Y:S04]  /*3c80*/  @P0 IADD3 R4, R3, 0x1, RZ ;  /* 0x0000000103040810 */ /* 0x000fe80007ffe0ff */
[----:B------:R-:W2:Y:S01]  /*3c90*/  MUFU.TANH R92, R7 ;  /* 0x00000007005c7308 */ /* 0x000ea20000002400 */
[----:B------:R-:W-:Y:S01]  /*3ca0*/  FMUL.FTZ R12, R12, c[0x0][0x2ec] ;  /* 0x0000bb000c0c7a20 */ /* 0x000fe20000410000 */
[----:B------:R-:W-:Y:S01]  /*3cb0*/  @P0 ISETP.GE.AND P3, PT, R4, R193, PT ;  /* 0x000000c10400020c */ /* 0x000fe20003f66270 */
[--C-:B------:R-:W-:Y:S01]  /*3cc0*/  FFMA.FTZ R4, R0, c[0x0][0x23c], -R2.reuse ;  /* 0x00008f0000047a23 */ /* 0x100fe20000010802 */
[----:B-1----:R-:W-:Y:S01]  /*3cd0*/  MOV R0, R83 ;  /* 0x0000005300007202 */ /* 0x002fe20000000f00 */
[----:B------:R-:W-:Y:S01]  /*3ce0*/  FMUL.FTZ R5, R203, 1.4426950216293334961 ;  /* 0x3fb8aa3bcb057820 */ /* 0x000fe20000410000 */
[----:B------:R-:W-:Y:S01]  /*3cf0*/  @P0 FSEL R0, R83, -INF , !P3 ;  /* 0xff80000053000808 */ /* 0x000fe20005800000 */
[----:B------:R-:W-:Y:S03]  /*3d00*/  FMUL.FTZ R13, R13, c[0x0][0x2ec] ;  /* 0x0000bb000d0d7a20 */ /* 0x000fe60000410000 */
[----:B------:R4:W-:Y:S01]  /*3d10*/  MUFU.EX2 R94, R4 ;  /* 0x00000004005e7308 */ /* 0x0009e20000000800 */
[----:B------:R-:W-:Y:S02]  /*3d20*/  FMUL.FTZ R14, R14, c[0x0][0x2ec] ;  /* 0x0000bb000e0e7a20 */ /* 0x000fe40000410000 */
[----:B------:R-:W-:Y:S02]  /*3d30*/  FMUL.FTZ R15, R15, c[0x0][0x2ec] ;  /* 0x0000bb000f0f7a20 */ /* 0x000fe40000410000 */
[----:B---3--:R-:W-:Y:S01]  /*3d40*/  FFMA.FTZ R6, R0, c[0x0][0x23c], -R2 ;  /* 0x00008f0000067a23 */ /* 0x008fe20000010802 */
[----:B------:R-:W-:Y:S01]  /*3d50*/  FSEL R0, R5, RZ, P1 ;  /* 0x000000ff05007208 */ /* 0x000fe20000800000 */
[----:B------:R-:W-:Y:S02]  /*3d60*/  FMUL.FTZ R16, R16, c[0x0][0x2ec] ;  /* 0x0000bb0010107a20 */ /* 0x000fe40000410000 */
[----:B------:R-:W-:Y:S01]  /*3d70*/  FMUL.FTZ R17, R17, c[0x0][0x2ec] ;  /* 0x0000bb0011117a20 */ /* 0x000fe20000410000 */
[----:B------:R1:W-:Y:S01]  /*3d80*/  MUFU.EX2 R148, R6 ;  /* 0x0000000600947308 */ /* 0x0003e20000000800 */
[----:B------:R-:W-:Y:S02]  /*3d90*/  FMUL.FTZ R18, R18, c[0x0][0x2ec] ;  /* 0x0000bb0012127a20 */ /* 0x000fe40000410000 */
[----:B------:R-:W-:Y:S07]  /*3da0*/  FMUL.FTZ R19, R19, c[0x0][0x2ec] ;  /* 0x0000bb0013137a20 */ /* 0x000fee0000410000 */
[----:B------:R-:W3:Y:S01]  /*3db0*/  MUFU.TANH R89, R8 ;  /* 0x0000000800597308 */ /* 0x000ee20000002400 */
[----:B----4-:R-:W-:Y:S02]  /*3dc0*/  MOV R4, R93 ;  /* 0x0000005d00047202 */ /* 0x010fe40000000f00 */
[----:B------:R-:W-:Y:S07]  /*3dd0*/  @P0 FSEL R4, R93, -INF , !P2 ;  /* 0xff8000005d040808 */ /* 0x000fee0005000000 */
[----:B------:R-:W4:Y:S01]  /*3de0*/  MUFU.TANH R82, R9 ;  /* 0x0000000900527308 */ /* 0x000f220000002400 */
[--C-:B------:R-:W-:Y:S01]  /*3df0*/  FFMA.FTZ R5, R4, c[0x0][0x23c], -R0.reuse ;  /* 0x00008f0004057a23 */ /* 0x100fe20000010800 */
[----:B--2---:R-:W-:Y:S02]  /*3e00*/  MOV R4, R92 ;  /* 0x0000005c00047202 */ /* 0x004fe40000000f00 */
[----:B------:R-:W-:Y:S02]  /*3e10*/  @P0 FSEL R4, R92, -INF , !P3 ;  /* 0xff8000005c040808 */ /* 0x000fe40005800000 */
[C---:B-1----:R-:W-:Y:S04]  /*3e20*/  @P0 IADD3 R6, R3.reuse, 0x8, RZ ;  /* 0x0000000803060810 */ /* 0x042fe80007ffe0ff */
[----:B------:R1:W-:Y:S01]  /*3e30*/  MUFU.EX2 R157, R5 ;  /* 0x00000005009d7308 */ /* 0x0003e20000000800 */
[-C--:B------:R-:W-:Y:S02]  /*3e40*/  @P0 ISETP.GE.AND P1, PT, R6, R193.reuse, PT ;  /* 0x000000c10600020c */ /* 0x080fe40003f26270 */
[C---:B------:R-:W-:Y:S04]  /*3e50*/  @P0 IADD3 R6, R3.reuse, 0x9, RZ ;  /* 0x0000000903060810 */ /* 0x040fe80007ffe0ff */
[----:B------:R-:W-:Y:S02]  /*3e60*/  @P0 ISETP.GE.AND P2, PT, R6, R193, PT ;  /* 0x000000c10600020c */ /* 0x000fe40003f46270 */
[----:B------:R-:W-:Y:S01]  /*3e70*/  @P0 IADD3 R6, R3, 0x10, RZ ;  /* 0x0000001003060810 */ /* 0x000fe20007ffe0ff */
[----:B------:R-:W2:Y:S10]  /*3e80*/  MUFU.TANH R91, R10 ;  /* 0x0000000a005b7308 */ /* 0x000eb40000002400 */
[----:B------:R-:W2:Y:S01]  /*3e90*/  MUFU.TANH R90, R11 ;  /* 0x0000000b005a7308 */ /* 0x000ea20000002400 */
[----:B-1----:R-:W-:Y:S01]  /*3ea0*/  FFMA.FTZ R5, R4, c[0x0][0x23c], -R0 ;  /* 0x00008f0004057a23 */ /* 0x002fe20000010800 */
[----:B---3--:R-:W-:Y:S02]  /*3eb0*/  MOV R4, R89 ;  /* 0x0000005900047202 */ /* 0x008fe40000000f00 */
[----:B------:R-:W-:Y:S06]  /*3ec0*/  @P0 FSEL R4, R89, -INF , !P1 ;  /* 0xff80000059040808 */ /* 0x000fec0004800000 */
[----:B------:R1:W-:Y:S10]  /*3ed0*/  MUFU.EX2 R155, R5 ;  /* 0x00000005009b7308 */ /* 0x0003f40000000800 */
[----:B------:R-:W3:Y:S10]  /*3ee0*/  MUFU.TANH R81, R12 ;  /* 0x0000000c00517308 */ /* 0x000ef40000002400 */
[----:B------:R-:W2:Y:S01]  /*3ef0*/  MUFU.TANH R80, R13 ;  /* 0x0000000d00507308 */ /* 0x000ea20000002400 */
[--C-:B-1----:R-:W-:Y:S01]  /*3f00*/  FFMA.FTZ R5, R4, c[0x0][0x23c], -R2.reuse ;  /* 0x00008f0004057a23 */ /* 0x102fe20000010802 */
[----:B----4-:R-:W-:Y:S02]  /*3f10*/  MOV R4, R82 ;  /* 0x0000005200047202 */ /* 0x010fe40000000f00 */
[----:B------:R-:W-:Y:S06]  /*3f20*/  @P0 FSEL R4, R82, -INF , !P2 ;  /* 0xff80000052040808 */ /* 0x000fec0005000000 */
[----:B------:R1:W-:Y:S10]  /*3f30*/  MUFU.EX2 R98, R5 ;  /* 0x0000000500627308 */ /* 0x0003f40000000800 */
[----:B------:R-:W4:Y:S10]  /*3f40*/  MUFU.TANH R87, R14 ;  /* 0x0000000e00577308 */ /* 0x000f340000002400 */
[----:B------:R-:W3:Y:S01]  /*3f50*/  MUFU.TANH R86, R15 ;  /* 0x0000000f00567308 */ /* 0x000ee20000002400 */
[----:B-1----:R-:W-:Y:S01]  /*3f60*/  FFMA.FTZ R5, R4, c[0x0][0x23c], -R2 ;  /* 0x00008f0004057a23 */ /* 0x002fe20000010802 */
[----:B--2---:R-:W-:Y:S02]  /*3f70*/  MOV R4, R91 ;  /* 0x0000005b00047202 */ /* 0x004fe40000000f00 */
[----:B------:R-:W-:Y:S02]  /*3f80*/  @P0 FSEL R4, R91, -INF , !P1 ;  /* 0xff8000005b040808 */ /* 0x000fe40004800000 */
[-C--:B------:R-:W-:Y:S04]  /*3f90*/  @P0 ISETP.GE.AND P1, PT, R6, R193.reuse, PT ;  /* 0x000000c10600020c */ /* 0x080fe80003f26270 */
[----:B------:R1:W-:Y:S01]  /*3fa0*/  MUFU.EX2 R97, R5 ;  /* 0x0000000500617308 */ /* 0x0003e20000000800 */
[C---:B------:R-:W-:Y:S09]  /*3fb0*/  @P0 IADD3 R6, R3.reuse, 0x11, RZ ;  /* 0x0000001103060810 */ /* 0x040ff20007ffe0ff */
[----:B------:R-:W-:Y:S10]  /*3fc0*/  MUFU.TANH R79, R16 ;  /* 0x00000010004f7308 */ /* 0x000ff40000002400 */
[----:B------:R-:W2:Y:S01]  /*3fd0*/  MUFU.TANH R78, R17 ;  /* 0x00000011004e7308 */ /* 0x000ea20000002400 */
[--C-:B-1----:R-:W-:Y:S01]  /*3fe0*/  FFMA.FTZ R5, R4, c[0x0][0x23c], -R0.reuse ;  /* 0x00008f0004057a23 */ /* 0x102fe20000010800 */
[----:B------:R-:W-:Y:S02]  /*3ff0*/  MOV R4, R90 ;  /* 0x0000005a00047202 */ /* 0x000fe40000000f00 */
[----:B------:R-:W-:Y:S02]  /*4000*/  @P0 FSEL R4, R90, -INF , !P2 ;  /* 0xff8000005a040808 */ /* 0x000fe40005000000 */
[----:B------:R-:W-:Y:S04]  /*4010*/  @P0 ISETP.GE.AND P2, PT, R6, R193, PT ;  /* 0x000000c10600020c */ /* 0x000fe80003f46270 */
[----:B------:R1:W-:Y:S01]  /*4020*/  MUFU.EX2 R154, R5 ;  /* 0x00000005009a7308 */ /* 0x0003e20000000800 */
[C---:B------:R-:W-:Y:S02]  /*4030*/  @P0 IADD3 R6, R3.reuse, 0x18, RZ ;  /* 0x0000001803060810 */ /* 0x040fe40007ffe0ff */
[----:B------:R-:W-:Y:S07]  /*4040*/  @P0 IADD3 R3, R3, 0x19, RZ ;  /* 0x0000001903030810 */ /* 0x000fee0007ffe0ff */
[----:B------:R-:W2:Y:S10]  /*4050*/  MUFU.TANH R85, R18 ;  /* 0x0000001200557308 */ /* 0x000eb40000002400 */
[----:B------:R-:W-:Y:S01]  /*4060*/  MUFU.TANH R84, R19 ;  /* 0x0000001300547308 */ /* 0x000fe20000002400 */
[----:B-1----:R-:W-:Y:S01]  /*4070*/  FFMA.FTZ R5, R4, c[0x0][0x23c], -R0 ;  /* 0x00008f0004057a23 */ /* 0x002fe20000010800 */
[----:B---3--:R-:W-:Y:S02]  /*4080*/  MOV R4, R81 ;  /* 0x0000005100047202 */ /* 0x008fe40000000f00 */
[----:B------:R-:W-:Y:S06]  /*4090*/  @P0 FSEL R4, R81, -INF , !P1 ;  /* 0xff80000051040808 */ /* 0x000fec0004800000 */
[----:B------:R1:W3:Y:S02]  /*40a0*/  MUFU.EX2 R152, R5 ;  /* 0x0000000500987308 */ /* 0x0002e40000000800 */
[--C-:B-1----:R-:W-:Y:S01]  /*40b0*/  FFMA.FTZ R5, R4, c[0x0][0x23c], -R2.reuse ;  /* 0x00008f0004057a23 */ /* 0x102fe20000010802 */
[----:B------:R-:W-:Y:S02]  /*40c0*/  MOV R4, R80 ;  /* 0x0000005000047202 */ /* 0x000fe40000000f00 */
[----:B------:R-:W-:Y:S05]  /*40d0*/  @P0 FSEL R4, R80, -INF , !P2 ;  /* 0xff80000050040808 */ /* 0x000fea0005000000 */
[----:B------:R1:W-:Y:S02]  /*40e0*/  MUFU.EX2 R149, R5 ;  /* 0x0000000500957308 */ /* 0x0003e40000000800 */
[----:B-1----:R-:W-:Y:S01]  /*40f0*/  FFMA.FTZ R5, R4, c[0x0][0x23c], -R2 ;  /* 0x00008f0004057a23 */ /* 0x002fe20000010802 */
[----:B----4-:R-:W-:Y:S02]  /*4100*/  MOV R4, R87 ;  /* 0x0000005700047202 */ /* 0x010fe40000000f00 */
[----:B------:R-:W-:Y:S05]  /*4110*/  @P0 FSEL R4, R87, -INF , !P1 ;  /* 0xff80000057040808 */ /* 0x000fea0004800000 */
[----:B------:R1:W4:Y:S01]  /*4120*/  MUFU.EX2 R99, R5 ;  /* 0x0000000500637308 */ /* 0x0003220000000800 */
[-C--:B------:R-:W-:Y:S01]  /*4130*/  @P0 ISETP.GE.AND P1, PT, R6, R193.reuse, PT ;  /* 0x000000c10600020c */ /* 0x080fe20003f26270 */
[--C-:B-1----:R-:W-:Y:S01]  /*4140*/  FFMA.FTZ R5, R4, c[0x0][0x23c], -R0.reuse ;  /* 0x00008f0004057a23 */ /* 0x102fe20000010800 */
[----:B------:R-:W-:Y:S02]  /*4150*/  MOV R4, R86 ;  /* 0x0000005600047202 */ /* 0x000fe40000000f00 */
[----:B------:R-:W-:Y:S05]  /*4160*/  @P0 FSEL R4, R86, -INF , !P2 ;  /* 0xff80000056040808 */ /* 0x000fea0005000000 */
[----:B------:R1:W-:Y:S01]  /*4170*/  MUFU.EX2 R156, R5 ;  /* 0x00000005009c7308 */ /* 0x0003e20000000800 */
[----:B------:R-:W-:Y:S02]  /*4180*/  @P0 ISETP.GE.AND P2, PT, R3, R193, PT ;  /* 0x000000c10300020c */ /* 0x000fe40003f46270 */
[----:B--2---:R-:W-:Y:S02]  /*4190*/  MOV R3, R78 ;  /* 0x0000004e00037202 */ /* 0x004fe40000000f00 */
[----:B------:R-:W-:Y:S01]  /*41a0*/  @P0 FSEL R3, R78, -INF , !P2 ;  /* 0xff8000004e030808 */ /* 0x000fe20005000000 */
[----:B-1----:R-:W-:Y:S01]  /*41b0*/  FFMA.FTZ R5, R4, c[0x0][0x23c], -R0 ;  /* 0x00008f0004057a23 */ /* 0x002fe20000010800 */
[----:B------:R-:W-:Y:S02]  /*41c0*/  MOV R4, R79 ;  /* 0x0000004f00047202 */ /* 0x000fe40000000f00 */
[----:B------:R-:W-:Y:S01]  /*41d0*/  @P0 FSEL R4, R79, -INF , !P1 ;  /* 0xff8000004f040808 */ /* 0x000fe20004800000 */
[----:B------:R3:W-:Y:S04]  /*41e0*/  MUFU.EX2 R153, R5 ;  /* 0x0000000500997308 */ /* 0x0007e80000000800 */
[--C-:B------:R-:W-:Y:S02]  /*41f0*/  FFMA.FTZ R4, R4, c[0x0][0x23c], -R2.reuse ;  /* 0x00008f0004047a23 */ /* 0x100fe40000010802 */
[----:B------:R-:W-:Y:S01]  /*4200*/  FFMA.FTZ R2, R3, c[0x0][0x23c], -R2 ;  /* 0x00008f0003027a23 */ /* 0x000fe20000010802 */
[----:B------:R-:W-:Y:S02]  /*4210*/  MOV R3, R85 ;  /* 0x0000005500037202 */ /* 0x000fe40000000f00 */
[----:B------:R-:W-:Y:S01]  /*4220*/  @P0 FSEL R3, R85, -INF , !P1 ;  /* 0xff80000055030808 */ /* 0x000fe20004800000 */
[----:B------:R1:W-:Y:S01]  /*4230*/  MUFU.EX2 R95, R2 ;  /* 0x00000002005f7308 */ /* 0x0003e20000000800 */
[----:B------:R-:W-:Y:S03]  /*4240*/  IADD3 R76, P1, R230, R213, RZ ;  /* 0x000000d5e64c7210 */ /* 0x000fe60007f3e0ff */
[--C-:B------:R-:W-:Y:S01]  /*4250*/  FFMA.FTZ R3, R3, c[0x0][0x23c], -R0.reuse ;  /* 0x00008f0003037a23 */ /* 0x100fe20000010800 */
[----:B------:R-:W-:Y:S02]  /*4260*/  IADD3.X R77, R229, R212, RZ, P1, !PT ;  /* 0x000000d4e54d7210 */ /* 0x000fe40000ffe4ff */
[C---:B------:R-:W-:Y:S03]  /*4270*/  LEA R188, P1, R252.reuse, R188, 0x2 ;  /* 0x000000bcfcbc7211 */ /* 0x040fe600078210ff */
[----:B------:R2:W-:Y:S01]  /*4280*/  MUFU.EX2 R151, R3 ;  /* 0x0000000300977308 */ /* 0x0005e20000000800 */
[----:B------:R-:W-:Y:S02]  /*4290*/  LEA.HI.X.SX32 R189, R252, R189, 0x2, P1 ;  /* 0x000000bdfcbd7211 */ /* 0x000fe400008f16ff */
[----:B---3--:R-:W-:Y:S07]  /*42a0*/  F2FP.PACK_AB R5, R152, R154 ;  /* 0x0000009a9805723e */ /* 0x008fee00000000ff */
[----:B------:R4:W3:Y:S01]  /*42b0*/  MUFU.EX2 R96, R4 ;  /* 0x0000000400607308 */ /* 0x0008e20000000800 */
[----:B-1----:R-:W-:Y:S02]  /*42c0*/  MOV R2, R84 ;  /* 0x0000005400027202 */ /* 0x002fe40000000f00 */
[----:B------:R-:W-:Y:S05]  /*42d0*/  @P0 FSEL R2, R84, -INF , !P2 ;  /* 0xff80000054020808 */ /* 0x000fea0005000000 */
[----:B------:R-:W-:Y:S01]  /*42e0*/  FFMA.FTZ R0, R2, c[0x0][0x23c], -R0 ;  /* 0x00008f0002007a23 */ /* 0x000fe20000010800 */
[----:B------:R-:W-:Y:S02]  /*42f0*/  F2FP.PACK_AB R2, R155, R157 ;  /* 0x0000009d9b02723e */ /* 0x000fe400000000ff */
[----:B--2---:R-:W-:Y:S01]  /*4300*/  F2FP.PACK_AB R3, R148, R94 ;  /* 0x0000005e9403723e */ /* 0x004fe200000000ff */
[----:B------:R1:W2:Y:S02]  /*4310*/  MUFU.EX2 R150, R0 ;  /* 0x0000000000967308 */ /* 0x0002a40000000800 */
[----:B------:R3:W-:Y:S06]  /*4320*/  STS [R204+0x20400], R2 ;  /* 0x02040002cc007388 */ /* 0x0007ec0000000800 */
[----:B------:R2:W-:Y:S01]  /*4330*/  STS [R204+0x20000], R3 ;  /* 0x02000003cc007388 */ /* 0x0005e20000000800 */
[----:B----4-:R-:W-:Y:S05]  /*4340*/  F2FP.PACK_AB R4, R99, R149 ;  /* 0x000000956304723e */ /* 0x010fea00000000ff */
[----:B------:R-:W-:Y:S01]  /*4350*/  STS [R207+0x20400], R5 ;  /* 0x02040005cf007388 */ /* 0x000fe20000000800 */
[----:B-1----:R-:W-:Y:S02]  /*4360*/  F2FP.PACK_AB R0, R97, R98 ;  /* 0x000000626100723e */ /* 0x002fe400000000ff */
[----:B---3--:R-:W-:Y:S03]  /*4370*/  F2FP.PACK_AB R2, R95, R96 ;  /* 0x000000605f02723e */ /* 0x008fe600000000ff */
[----:B------:R1:W-:Y:S01]  /*4380*/  STS [R207+0x20000], R0 ;  /* 0x02000000cf007388 */ /* 0x0003e20000000800 */
[----:B--2---:R-:W-:Y:S05]  /*4390*/  F2FP.PACK_AB R3, R153, R156 ;  /* 0x0000009c9903723e */ /* 0x004fea00000000ff */
[----:B------:R-:W-:Y:S06]  /*43a0*/  STS [R205+0x20000], R4 ;  /* 0x02000004cd007388 */ /* 0x000fec0000000800 */
[----:B------:R2:W-:Y:S06]  /*43b0*/  STS [R205+0x20400], R3 ;  /* 0x02040003cd007388 */ /* 0x0005ec0000000800 */
[----:B------:R3:W-:Y:S01]  /*43c0*/  STS [R206+0x20000], R2 ;  /* 0x02000002ce007388 */ /* 0x0007e20000000800 */
[----:B-1----:R-:W-:Y:S05]  /*43d0*/  F2FP.PACK_AB R0, R150, R151 ;  /* 0x000000979600723e */ /* 0x002fea00000000ff */
[----:B------:R1:W-:Y:S06]  /*43e0*/  STS [R206+0x20400], R0 ;  /* 0x02040000ce007388 */ /* 0x0003ec0000000800 */
[----:B------:R-:W-:Y:S01]  /*43f0*/  LDSM.16.M88.4 R16, [R176+0xc000] ;  /* 0x00c00000b010783b */ /* 0x000fe20000000200 */
[----:B--2---:R-:W-:Y:S04]  /*4400*/  FFMA.FTZ R3, -R83, R83, 1 ;  /* 0x3f80000053037423 */ /* 0x004fe80000010153 */
[----:B------:R-:W-:Y:S01]  /*4410*/  FMUL.FTZ R3, R3, c[0x0][0x2ec] ;  /* 0x0000bb0003037a20 */ /* 0x000fe20000410000 */
[----:B------:R-:W2:Y:S06]  /*4420*/  LDSM.16.M88.4 R8, [R169+0x18000] ;  /* 0x01800000a908783b */ /* 0x000eac0000000200 */
[----:B------:R-:W4:Y:S06]  /*4430*/  LDSM.16.M88.4 R68, [R169+0x18800] ;  /* 0x01880000a944783b */ /* 0x000f2c0000000200 */
[----:B---3--:R-:W3:Y:S06]  /*4440*/  LDG.E R2, [R76.64] ;  /* 0x000000064c027981 */ /* 0x008eec000c1e1900 */
[----:B------:R-:W-:Y:S06]  /*4450*/  LDSM.16.M88.4 R72, [R177+0xc000] ;  /* 0x00c00000b148783b */ /* 0x000fec0000000200 */
[----:B-1----:R1:W3:Y:S01]  /*4460*/  LDG.E R0, [R76.64+0x20] ;  /* 0x000020064c007981 */ /* 0x0022e2000c1e1900 */
[C---:B--2---:R-:W-:Y:S08]  /*4470*/  HMMA.16816.F32 R4, R16.reuse, R8, RZ ;  /* 0x000000081004723c */ /* 0x044ff000000018ff */
[C---:B------:R-:W-:Y:S08]  /*4480*/  HMMA.16816.F32 R8, R16.reuse, R10, RZ ;  /* 0x0000000a1008723c */ /* 0x040ff000000018ff */
[C---:B----4-:R-:W-:Y:S08]  /*4490*/  HMMA.16816.F32 R12, R16.reuse, R68, RZ ;  /* 0x00000044100c723c */ /* 0x050ff000000018ff */
[----:B------:R-:W-:Y:S01]  /*44a0*/  HMMA.16816.F32 R16, R16, R70, RZ ;  /* 0x000000461010723c */ /* 0x000fe200000018ff */
[----:B------:R-:W2:Y:S07]  /*44b0*/  LDSM.16.M88.4 R68, [R170+0x18000] ;  /* 0x01800000aa44783b */ /* 0x000eae0000000200 */
[C---:B--2---:R-:W-:Y:S08]  /*44c0*/  HMMA.16816.F32 R4, R72.reuse, R68, R4 ;  /* 0x000000444804723c */ /* 0x044ff00000001804 */
[C---:B------:R-:W-:Y:S01]  /*44d0*/  HMMA.16816.F32 R8, R72.reuse, R70, R8 ;  /* 0x000000464808723c */ /* 0x040fe20000001808 */
[----:B------:R-:W2:Y:S07]  /*44e0*/  LDSM.16.M88.4 R68, [R170+0x18800] ;  /* 0x01880000aa44783b */ /* 0x000eae0000000200 */
[C---:B--2---:R-:W-:Y:S08]  /*44f0*/  HMMA.16816.F32 R12, R72.reuse, R68, R12 ;  /* 0x00000044480c723c */ /* 0x044ff0000000180c */
[----:B------:R-:W-:Y:S01]  /*4500*/  HMMA.16816.F32 R16, R72, R70, R16 ;  /* 0x000000464810723c */ /* 0x000fe20000001810 */
[----:B------:R-:W-:Y:S06]  /*4510*/  LDSM.16.M88.4 R68, [R179+0xc000] ;  /* 0x00c00000b344783b */ /* 0x000fec0000000200 */
[----:B------:R-:W2:Y:S02]  /*4520*/  LDSM.16.M88.4 R72, [R172+0x18000] ;  /* 0x01800000ac48783b */ /* 0x000ea40000000200 */
        /* <DEDUP_REMOVED lines=65> */
[----:B------:R-:W2:Y:S11]  /*4940*/  LDSM.16.M88.4 R72, [R171+0x1c800] ;  /* 0x01c80000ab48783b */ /* 0x000eb60000000200 */
[----:B------:R-:W-:Y:S04]  /*4950*/  @!UPT UIADD3 URZ, URZ, URZ, URZ ;  /* 0x0000003f3f3ff290 */ /* 0x000fe8000fffe03f */
[C---:B---3--:R-:W-:Y:S02]  /*4960*/  FADD.FTZ R4, -R2.reuse, R4 ;  /* 0x0000000402047221 */ /* 0x048fe40000010100 */
[----:B------:R-:W-:Y:S02]  /*4970*/  FADD.FTZ R5, -R2, R5 ;  /* 0x0000000502057221 */ /* 0x000fe40000010100 */
[----:B-1----:R-:W-:Y:S02]  /*4980*/  FMUL.FTZ R76, R94, R4 ;  /* 0x000000045e4c7220 */ /* 0x002fe40000410000 */
[----:B------:R-:W-:Y:S04]  /*4990*/  FFMA.FTZ R4, -R88, R88, 1 ;  /* 0x3f80000058047423 */ /* 0x000fe80000010158 */
[----:B------:R-:W-:Y:S01]  /*49a0*/  FMUL.FTZ R4, R4, c[0x0][0x2ec] ;  /* 0x0000bb0004047a20 */ /* 0x000fe20000410000 */
[C---:B--2---:R-:W-:Y:S07]  /*49b0*/  HMMA.16816.F32 R12, R68.reuse, R72, R12 ;  /* 0x00000048440c723c */ /* 0x044fee000000180c */
[----:B------:R-:W-:Y:S01]  /*49c0*/  FFMA.FTZ R73, -R81, R81, 1 ;  /* 0x3f80000051497423 */ /* 0x000fe20000010151 */
[----:B------:R-:W-:Y:S04]  /*49d0*/  HMMA.16816.F32 R16, R68, R74, R16 ;  /* 0x0000004a4410723c */ /* 0x000fe80000001810 */
[----:B------:R-:W-:Y:S02]  /*49e0*/  FFMA.FTZ R72, -R80, R80, 1 ;  /* 0x3f80000050487423 */ /* 0x000fe40000010150 */
[----:B------:R-:W-:Y:S02]  /*49f0*/  FMUL.FTZ R73, R73, c[0x0][0x2ec] ;  /* 0x0000bb0049497a20 */ /* 0x000fe40000410000 */
[----:B------:R-:W-:Y:S04]  /*4a00*/  FMUL.FTZ R74, R148, R5 ;  /* 0x00000005944a7220 */ /* 0x000fe80000410000 */
[----:B------:R-:W-:Y:S02]  /*4a10*/  FADD.FTZ R5, -R2, R8 ;  /* 0x0000000802057221 */ /* 0x000fe40000010100 */
[----:B------:R-:W-:Y:S02]  /*4a20*/  FMUL.FTZ R74, R74, R3 ;  /* 0x000000034a4a7220 */ /* 0x000fe40000410000 */
[----:B------:R-:W-:Y:S02]  /*4a30*/  FFMA.FTZ R69, -R89, R89, 1 ;  /* 0x3f80000059457423 */ /* 0x000fe40000010159 */
[C---:B------:R-:W-:Y:S02]  /*4a40*/  FADD.FTZ R12, -R2.reuse, R12 ;  /* 0x0000000c020c7221 */ /* 0x040fe40000010100 */
[C---:B------:R-:W-:Y:S02]  /*4a50*/  FADD.FTZ R3, -R2.reuse, R13 ;  /* 0x0000000d02037221 */ /* 0x040fe40000010100 */
[----:B------:R-:W-:Y:S02]  /*4a60*/  FADD.FTZ R8, -R2, R9 ;  /* 0x0000000902087221 */ /* 0x000fe40000010100 */
[----:B------:R-:W-:Y:S02]  /*4a70*/  FMUL.FTZ R5, R98, R5 ;  /* 0x0000000562057220 */ /* 0x000fe40000410000 */
[----:B------:R-:W-:Y:S02]  /*4a80*/  FMUL.FTZ R75, R76, R4 ;  /* 0x000000044c4b7220 */ /* 0x000fe40000410000 */
[C---:B------:R-:W-:Y:S02]  /*4a90*/  FADD.FTZ R4, -R2.reuse, R16 ;  /* 0x0000001002047221 */ /* 0x040fe40000010100 */
[----:B------:R-:W-:Y:S02]  /*4aa0*/  FADD.FTZ R17, -R2, R17 ;  /* 0x0000001102117221 */ /* 0x000fe40000010100 */
[----:B------:R-:W-:Y:S02]  /*4ab0*/  FMUL.FTZ R69, R69, c[0x0][0x2ec] ;  /* 0x0000bb0045457a20 */ /* 0x000fe40000410000 */
[----:B------:R-:W-:Y:S02]  /*4ac0*/  FMUL.FTZ R2, R149, R12 ;  /* 0x0000000c95027220 */ /* 0x000fe40000410000 */
[----:B------:R-:W-:Y:S02]  /*4ad0*/  FMUL.FTZ R3, R99, R3 ;  /* 0x0000000363037220 */ /* 0x000fe40000410000 */
[----:B------:R-:W-:Y:S02]  /*4ae0*/  FMUL.FTZ R72, R72, c[0x0][0x2ec] ;  /* 0x0000bb0048487a20 */ /* 0x000fe40000410000 */
[----:B------:R-:W-:Y:S02]  /*4af0*/  FMUL.FTZ R69, R5, R69 ;  /* 0x0000004505457220 */ /* 0x000fe40000410000 */
[----:B------:R-:W-:Y:S02]  /*4b00*/  FMUL.FTZ R5, R95, R17 ;  /* 0x000000115f057220 */ /* 0x000fe40000410000 */
[----:B------:R-:W-:Y:S02]  /*4b10*/  FFMA.FTZ R71, -R79, R79, 1 ;  /* 0x3f8000004f477423 */ /* 0x000fe4000001014f */
[----:B------:R-:W-:Y:S02]  /*4b20*/  FFMA.FTZ R70, -R78, R78, 1 ;  /* 0x3f8000004e467423 */ /* 0x000fe4000001014e */
[----:B------:R-:W-:Y:S02]  /*4b30*/  FMUL.FTZ R73, R2, R73 ;  /* 0x0000004902497220 */ /* 0x000fe40000410000 */
[----:B------:R-:W-:Y:S02]  /*4b40*/  FMUL.FTZ R72, R3, R72 ;  /* 0x0000004803487220 */ /* 0x000fe40000410000 */
[C---:B------:R-:W-:Y:S02]  /*4b50*/  FADD.FTZ R2, -R0.reuse, R6 ;  /* 0x0000000600027221 */ /* 0x040fe40000010100 */
[----:B------:R-:W-:Y:S02]  /*4b60*/  FADD.FTZ R3, -R0, R7 ;  /* 0x0000000700037221 */ /* 0x000fe40000010100 */
[----:B------:R-:W-:Y:S02]  /*4b70*/  FFMA.FTZ R17, -R93, R93, 1 ;  /* 0x3f8000005d117423 */ /* 0x000fe4000001015d */
[----:B------:R-:W-:Y:S02]  /*4b80*/  FFMA.FTZ R16, -R92, R92, 1 ;  /* 0x3f8000005c107423 */ /* 0x000fe4000001015c */
[----:B------:R-:W-:Y:S02]  /*4b90*/  FMUL.FTZ R4, R96, R4 ;  /* 0x0000000460047220 */ /* 0x000fe40000410000 */
[----:B------:R-:W-:Y:S02]  /*4ba0*/  FMUL.FTZ R71, R71, c[0x0][0x2ec] ;  /* 0x0000bb0047477a20 */ /* 0x000fe40000410000 */
[----:B------:R-:W-:Y:S02]  /*4bb0*/  FMUL.FTZ R70, R70, c[0x0][0x2ec] ;  /* 0x0000bb0046467a20 */ /* 0x000fe40000410000 */
[----:B------:R-:W-:Y:S02]  /*4bc0*/  FMUL.FTZ R2, R157, R2 ;  /* 0x000000029d027220 */ /* 0x000fe40000410000 */
[----:B------:R-:W-:Y:S02]  /*4bd0*/  FMUL.FTZ R3, R155, R3 ;  /* 0x000000039b037220 */ /* 0x000fe40000410000 */
[----:B------:R-:W-:Y:S02]  /*4be0*/  FMUL.FTZ R17, R17, c[0x0][0x2ec] ;  /* 0x0000bb0011117a20 */ /* 0x000fe40000410000 */
[----:B------:R-:W-:Y:S02]  /*4bf0*/  FMUL.FTZ R16, R16, c[0x0][0x2ec] ;  /* 0x0000bb0010107a20 */ /* 0x000fe40000410000 */
[----:B------:R-:W-:Y:S02]  /*4c00*/  FADD.FTZ R18, -R0, R18 ;  /* 0x0000001200127221 */ /* 0x000fe40000010100 */
[----:B------:R-:W-:Y:S02]  /*4c10*/  FFMA.FTZ R68, -R82, R82, 1 ;  /* 0x3f80000052447423 */ /* 0x000fe40000010152 */
[----:B------:R-:W-:Y:S02]  /*4c20*/  FMUL.FTZ R71, R4, R71 ;  /* 0x0000004704477220 */ /* 0x000fe40000410000 */
[----:B------:R-:W-:Y:S02]  /*4c30*/  FMUL.FTZ R70, R5, R70 ;  /* 0x0000004605467220 */ /* 0x000fe40000410000 */
[C---:B------:R-:W-:Y:S02]  /*4c40*/  FADD.FTZ R4, -R0.reuse, R10 ;  /* 0x0000000a00047221 */ /* 0x040fe40000010100 */
[----:B------:R-:W-:Y:S02]  /*4c50*/  FADD.FTZ R5, -R0, R11 ;  /* 0x0000000b00057221 */ /* 0x000fe40000010100 */
[----:B------:R-:W-:Y:S02]  /*4c60*/  FMUL.FTZ R17, R2, R17 ;  /* 0x0000001102117220 */ /* 0x000fe40000410000 */
[----:B------:R-:W-:Y:S02]  /*4c70*/  FMUL.FTZ R16, R3, R16 ;  /* 0x0000001003107220 */ /* 0x000fe40000410000 */
[C---:B------:R-:W-:Y:S02]  /*4c80*/  FADD.FTZ R3, -R0.reuse, R14 ;  /* 0x0000000e00037221 */ /* 0x040fe40000010100 */
[----:B------:R-:W-:Y:S02]  /*4c90*/  FADD.FTZ R6, -R0, R15 ;  /* 0x0000000f00067221 */ /* 0x000fe40000010100 */
[----:B------:R-:W-:Y:S02]  /*4ca0*/  FFMA.FTZ R13, -R91, R91, 1 ;  /* 0x3f8000005b0d7423 */ /* 0x000fe4000001015b */
[----:B------:R-:W-:Y:S02]  /*4cb0*/  FFMA.FTZ R12, -R90, R90, 1 ;  /* 0x3f8000005a0c7423 */ /* 0x000fe4000001015a */
[----:B------:R-:W-:Y:S02]  /*4cc0*/  FADD.FTZ R2, -R0, R19 ;  /* 0x0000001300027221 */ /* 0x000fe40000010100 */
[----:B------:R-:W-:Y:S02]  /*4cd0*/  FMUL.FTZ R0, R151, R18 ;  /* 0x0000001297007220 */ /* 0x000fe40000410000 */
[----:B------:R-:W-:Y:S02]  /*4ce0*/  FFMA.FTZ R15, -R87, R87, 1 ;  /* 0x3f800000570f7423 */ /* 0x000fe40000010157 */
[----:B------:R-:W-:Y:S02]  /*4cf0*/  FFMA.FTZ R14, -R86, R86, 1 ;  /* 0x3f800000560e7423 */ /* 0x000fe40000010156 */
[----:B------:R-:W-:Y:S02]  /*4d00*/  FFMA.FTZ R19, -R85, R85, 1 ;  /* 0x3f80000055137423 */ /* 0x000fe40000010155 */
[----:B------:R-:W-:Y:S02]  /*4d10*/  FFMA.FTZ R18, -R84, R84, 1 ;  /* 0x3f80000054127423 */ /* 0x000fe40000010154 */
[----:B------:R-:W-:Y:S02]  /*4d20*/  FMUL.FTZ R8, R97, R8 ;  /* 0x0000000861087220 */ /* 0x000fe40000410000 */
[----:B------:R-:W-:Y:S02]  /*4d30*/  FMUL.FTZ R68, R68, c[0x0][0x2ec] ;  /* 0x0000bb0044447a20 */ /* 0x000fe40000410000 */
[----:B------:R-:W-:Y:S02]  /*4d40*/  FMUL.FTZ R4, R154, R4 ;  /* 0x000000049a047220 */ /* 0x000fe40000410000 */
[----:B------:R-:W-:Y:S02]  /*4d50*/  FMUL.FTZ R5, R152, R5 ;  /* 0x0000000598057220 */ /* 0x000fe40000410000 */
[----:B------:R-:W-:Y:S02]  /*4d60*/  FMUL.FTZ R13, R13, c[0x0][0x2ec] ;  /* 0x0000bb000d0d7a20 */ /* 0x000fe40000410000 */
[----:B------:R-:W-:Y:S02]  /*4d70*/  FMUL.FTZ R12, R12, c[0x0][0x2ec] ;  /* 0x0000bb000c0c7a20 */ /* 0x000fe40000410000 */
[----:B------:R-:W-:Y:S02]  /*4d80*/  FMUL.FTZ R3, R156, R3 ;  /* 0x000000039c037220 */ /* 0x000fe40000410000 */
[----:B------:R-:W-:Y:S02]  /*4d90*/  FMUL.FTZ R6, R153, R6 ;  /* 0x0000000699067220 */ /* 0x000fe40000410000 */
        /* <DEDUP_REMOVED lines=88> */
.L_x_1113:
        /* <DEDUP_REMOVED lines=138> */
.L_x_1114:
        /* <DEDUP_REMOVED lines=458> */
.L_x_1116:
        /* <DEDUP_REMOVED lines=15> */
.L_x_1117:
        /* <DEDUP_REMOVED lines=46> */
.L_x_1119:
[----:B------:R-:W-:Y:S05]  /*7c30*/  BSYNC B0 ;  /* 0x0000000000007941 */ /* 0x000fea0003800000 */
.L_x_1118:
        /* <DEDUP_REMOVED lines=20> */
.L_x_1121:
[----:B------:R-:W-:Y:S05]  /*7d80*/  BSYNC B0 ;  /* 0x0000000000007941 */ /* 0x000fea0003800000 */
.L_x_1120:
        /* <DEDUP_REMOVED lines=25> */
.L_x_1123:
[----:B------:R-:W-:Y:S05]  /*7f20*/  BSYNC B0 ;  /* 0x0000000000007941 */ /* 0x000fea0003800000 */
.L_x_1122:
        /* <DEDUP_REMOVED lines=19> */
.L_x_1094:
        /* <DEDUP_REMOVED lines=19> */
.L_x_1125:
        /* <DEDUP_REMOVED lines=15> */
.L_x_1126:
        /* <DEDUP_REMOVED lines=31> */
.L_x_1128:
[----:B------:R-:W-:Y:S05]  /*8470*/  BSYNC B0 ;  /* 0x0000000000007941 */ /* 0x000fea0003800000 */
.L_x_1127:
        /* <DEDUP_REMOVED lines=19> */
.L_x_1130:
[----:B------:R-:W-:Y:S05]  /*85b0*/  BSYNC B0 ;  /* 0x0000000000007941 */ /* 0x000fea0003800000 */
.L_x_1129:
        /* <DEDUP_REMOVED lines=25> */
.L_x_1132:
[----:B------:R-:W-:Y:S05]  /*8750*/  BSYNC B0 ;  /* 0x0000000000007941 */ /* 0x000fea0003800000 */
.L_x_1131:
        /* <DEDUP_REMOVED lines=16> */
.L_x_1124:
[----:B------:R-:W-:Y:S05]  /*8860*/  BSYNC B1 ;  /* 0x0000000000017941 */ /* 0x000fea0003800000 */
.L_x_1089:
[----:B------:R-:W-:-:S04]  /*8870*/  IADD3 R234, R234, c[0x0][0xc], RZ ;  /* 0x00000300eaea7a10 */ /* 0x000fc80007ffe0ff */
[----:B------:R-:W-:-:S13]  /*8880*/  ISETP.GE.AND P0, PT, R234, UR4, PT ;  /* 0x00000004ea007c0c */ /* 0x000fda000bf06270 */
[----:B------:R-:W-:Y:S01]  /*8890*/  @P0 CALL.REL.NOINC `(.L_x_1133) ;  /* 0x0000001000000944 */ /* 0x000fe20003c00000 */
[----:B------:R-:W-:Y:S05]  /*88a0*/  BRA `(.L_x_1134) ;  /* 0xffff803000007947 */ /* 0x000fea000383ffff */
.L_x_1133:
[----:B------:R-:W-:Y:S05]  /*88b0*/  EXIT ;  /* 0x000000000000794d */ /* 0x000fea0003800000 */
.L_x_1135:
        /* <DEDUP_REMOVED lines=12> */
.L_x_1607:


//--------------------- .text._ZN5flash44flash_bwd_dq_dk_dv_loop_seqk_parallel_kernelI23Flash_bwd_kernel_traitsILi192ELi64ELi64ELi8ELi4ELi2ELi2ELb0ELb0EN7cutlass6half_tE19Flash_kernel_traitsILi192ELi64ELi64ELi8ES3_EELb1ELb0ELb1ELb0ELb0ELb0ELb0EEEvNS_16Flash_bwd_paramsE --------------------------
	.section	.text._ZN5flash44flash_bwd_dq_dk_dv_loop_seqk_parallel_kernelI23Flash_bwd_kernel_traitsILi192ELi64ELi64ELi8ELi4ELi2ELi2ELb0ELb0EN7cutlass6half_tE19Flash_kernel_traitsILi192ELi64ELi64ELi8ES3_EELb1ELb0ELb1ELb0ELb0ELb0ELb0EEEvNS_16Flash_bwd_paramsE,"ax",@progbits
	.sectioninfo	@"SHI_REGISTERS=255"
	.align	128
        .global         _ZN5flash44flash_bwd_dq_dk_dv_loop_seqk_parallel_kernelI23Flash_bwd_kernel_traitsILi192ELi64ELi64ELi8ELi4ELi2ELi2ELb0ELb0EN7cutlass6half_tE19Flash_kernel_traitsILi192ELi64ELi64ELi8ES3_EELb1ELb0ELb1ELb0ELb0ELb0ELb0EEEvNS_16Flash_bwd_paramsE
        .type           _ZN5flash44flash_bwd_dq_dk_dv_loop_seqk_parallel_kernelI23Flash_bwd_kernel_traitsILi192ELi64ELi64ELi8ELi4ELi2ELi2ELb0ELb0EN7cutlass6half_tE19Flash_kernel_traitsILi192ELi64ELi64ELi8ES3_EELb1ELb0ELb1ELb0ELb0ELb0ELb0EEEvNS_16Flash_bwd_paramsE,@function
        .size           _ZN5flash44flash_bwd_dq_dk_dv_loop_seqk_parallel_kernelI23Flash_bwd_kernel_traitsILi192ELi64ELi64ELi8ELi4ELi2ELi2ELb0ELb0EN7cutlass6half_tE19Flash_kernel_traitsILi192ELi64ELi64ELi8ES3_EELb1ELb0ELb1ELb0ELb0ELb0ELb0EEEvNS_16Flash_bwd_paramsE,(.L_x_1608 - _ZN5flash44flash_bwd_dq_dk_dv_loop_seqk_parallel_kernelI23Flash_bwd_kernel_traitsILi192ELi64ELi64ELi8ELi4ELi2ELi2ELb0ELb0EN7cutlass6half_tE19Flash_kernel_traitsILi192ELi64ELi64ELi8ES3_EELb1ELb0ELb1ELb0ELb0ELb0ELb0EEEvNS_16Flash_bwd_paramsE)
        .other          _ZN5flash44flash_bwd_dq_dk_dv_loop_seqk_parallel_kernelI23Flash_bwd_kernel_traitsILi192ELi64ELi64ELi8ELi4ELi2ELi2ELb0ELb0EN7cutlass6half_tE19Flash_kernel_traitsILi192ELi64ELi64ELi8ES3_EELb1ELb0ELb1ELb0ELb0ELb0ELb0EEEvNS_16Flash_bwd_paramsE,@"STO_CUDA_ENTRY STV_DEFAULT"
_ZN5flash44flash_bwd_dq_dk_dv_loop_seqk_parallel_kernelI23Flash_bwd_kernel_traitsILi192ELi64ELi64ELi8ELi4ELi2ELi2ELb0ELb0EN7cutlass6half_tE19Flash_kernel_traitsILi192ELi64ELi64ELi8ES3_EELb1ELb0ELb1ELb0ELb0ELb0ELb0EEEvNS_16Flash_bwd_paramsE:
.text._ZN5flash44flash_bwd_dq_dk_dv_loop_seqk_parallel_kernelI23Flash_bwd_kernel_traitsILi192ELi64ELi64ELi8ELi4ELi2ELi2ELb0ELb0EN7cutlass6half_tE19Flash_kernel_traitsILi192ELi64ELi64ELi8ES3_EELb1ELb0ELb1ELb0ELb0ELb0ELb0EEEvNS_16Flash_bwd_paramsE:
        /* <DEDUP_REMOVED lines=13> */
[----:B------:R-:W2:Y:S01]  /*00d0*/  S2R R211, SR_CTAID.Y ;  /* 0x0000000000d37919 */ /* 0x000ea20000002600 */
[----:B------:R-:W-:-:S03]  /*00e0*/  ULDC.U8 UR6, c[0x0][0x2d8] ;  /* 0x0000b60000067ab9 */ /* 0x000fc60000000000 */
[----:B------:R-:W3:Y:S01]  /*00f0*/  S2R R232, SR_CTAID.Z ;  /* 0x0000000000e87919 */ /* 0x000ee20000002700 */
[----:B-1----:R-:W-:-:S04]  /*0100*/  SHF.R.S32.HI R3, RZ, 0x1f, R2 ;  /* 0x0000001fff037819 */ /* 0x002fc80000011402 */
[CC--:B------:R-:W-:Y:S02]  /*0110*/  LEA.HI R12, R3.reuse, R2.reuse, RZ, 0x3 ;  /* 0x00000002030c7211 */ /* 0x0c0fe400078f18ff */
[CC--:B------:R-:W-:Y:S02]  /*0120*/  LEA.HI R5, R3.reuse, R2.reuse, RZ, 0x4 ;  /* 0x0000000203057211 */ /* 0x0c0fe400078f20ff */
[CC--:B------:R-:W-:Y:S02]  /*0130*/  LEA.HI R7, R3.reuse, R2.reuse, RZ, 0x5 ;  /* 0x0000000203077211 */ /* 0x0c0fe400078f28ff */
[----:B------:R-:W-:Y:S02]  /*0140*/  LEA.HI R4, R3, R2, RZ, 0x2 ;  /* 0x0000000203047211 */ /* 0x000fe400078f10ff */
[----:B------:R-:W-:Y:S02]  /*0150*/  LOP3.LUT R197, R12, 0xfffffff8, RZ, 0xc0, !PT ;  /* 0xfffffff80cc57812 */ /* 0x000fe400078ec0ff */
[----:B------:R-:W-:-:S02]  /*0160*/  SHF.R.S32.HI R0, RZ, 0x4, R5 ;  /* 0x00000004ff007819 */ /* 0x000fc40000011405 */
[----:B------:R-:W-:Y:S01]  /*0170*/  SHF.R.S32.HI R210, RZ, 0x3, R12 ;  /* 0x00000003ffd27819 */ /* 0x000fe2000001140c */
[----:B------:R-:W-:Y:S01]  /*0180*/  IMAD.IADD R197, R2, 0x1, -R197 ;  /* 0x0000000102c57824 */ /* 0x000fe200078e0ac5 */
[CC--:B------:R-:W-:Y:S02]  /*0190*/  LEA.HI R205, R3.reuse, R2.reuse, RZ, 0x7 ;  /* 0x0000000203cd7211 */ /* 0x0c0fe400078f38ff */
[----:B------:R-:W-:Y:S01]  /*01a0*/  LEA.HI R8, R3, R2, RZ, 0x6 ;  /* 0x0000000203087211 */ /* 0x000fe200078f30ff */
[----:B------:R-:W-:Y:S01]  /*01b0*/  IMAD.SHL.U32 R209, R210, 0x40, RZ ;  /* 0x00000040d2d17824 */ /* 0x000fe200078e00ff */
[----:B------:R-:W-:Y:S01]  /*01c0*/  LOP3.LUT R9, R7, 0xffffffe0, RZ, 0xc0, !PT ;  /* 0xffffffe007097812 */ /* 0x000fe200078ec0ff */
[----:B------:R-:W-:Y:S01]  /*01d0*/  IMAD.SHL.U32 R212, R197, 0x8, RZ ;  /* 0x00000008c5d47824 */ /* 0x000fe200078e00ff */
[C---:B------:R-:W-:Y:S02]  /*01e0*/  LOP3.LUT R13, R5.reuse, 0xfffffff0, RZ, 0xc0, !PT ;  /* 0xfffffff0050d7812 */ /* 0x040fe400078ec0ff */
[----:B------:R-:W-:Y:S01]  /*01f0*/  LOP3.LUT R3, R4, 0x7ffffffc, RZ, 0xc0, !PT ;  /* 0x7ffffffc04037812 */ /* 0x000fe200078ec0ff */
[C---:B------:R-:W-:Y:S01]  /*0200*/  IMAD.IADD R208, R2.reuse, 0x1, -R9 ;  /* 0x0000000102d07824 */ /* 0x040fe200078e0a09 */
[----:B------:R-:W-:Y:S01]  /*0210*/  LEA.HI R5, R5, R0, RZ, 0x1 ;  /* 0x0000000005057211 */ /* 0x000fe200078f08ff */
[C---:B------:R-:W-:Y:S01]  /*0220*/  IMAD.IADD R13, R2.reuse, 0x1, -R13 ;  /* 0x00000001020d7824 */ /* 0x040fe200078e0a0d */
[----:B------:R-:W-:Y:S01]  /*0230*/  LOP3.LUT R209, R209, 0x1c0, RZ, 0xc0, !PT ;  /* 0x000001c0d1d17812 */ /* 0x000fe200078ec0ff */
[----:B------:R-:W-:Y:S01]  /*0240*/  IMAD.IADD R2, R2, 0x1, -R3 ;  /* 0x0000000102027824 */ /* 0x000fe200078e0a03 */
[----:B------:R-:W-:-:S02]  /*0250*/  LOP3.LUT R5, R5, 0xfffffffe, RZ, 0xc0, !PT ;  /* 0xfffffffe05057812 */ /* 0x000fc400078ec0ff */
[--C-:B------:R-:W-:Y:S01]  /*0260*/  SHF.R.S32.HI R3, RZ, 0x2, R4.reuse ;  /* 0x00000002ff037819 */ /* 0x100fe20000011404 */
[----:B------:R-:W-:Y:S01]  /*0270*/  IMAD.SHL.U32 R2, R2, 0x2, RZ ;  /* 0x0000000202027824 */ /* 0x000fe200078e00ff */
[----:B------:R-:W-:Y:S01]  /*0280*/  SHF.R.S32.HI R4, RZ, 0x1f, R4 ;  /* 0x0000001fff047819 */ /* 0x000fe20000011404 */
[----:B------:R-:W-:Y:S01]  /*0290*/  IMAD.IADD R5, R0, 0x1, -R5 ;  /* 0x0000000100057824 */ /* 0x000fe200078e0a05 */
[----:B------:R-:W-:Y:S02]  /*02a0*/  LOP3.LUT R0, R209, 0x38, R212, 0xf8, !PT ;  /* 0x00000038d1007812 */ /* 0x000fe400078ef8d4 */
[----:B------:R-:W-:Y:S01]  /*02b0*/  LEA.HI R4, R4, R3, RZ, 0x3 ;  /* 0x0000000304047211 */ /* 0x000fe200078f18ff */
[----:B------:R-:W-:Y:S01]  /*02c0*/  IMAD.SHL.U32 R199, R5, 0x20, RZ ;  /* 0x0000002005c77824 */ /* 0x000fe200078e00ff */
[----:B------:R-:W-:Y:S02]  /*02d0*/  SHF.R.S32.HI R6, RZ, 0x5, R7 ;  /* 0x00000005ff067819 */ /* 0x000fe40000011407 */
[----:B------:R-:W-:-:S02]  /*02e0*/  SHF.R.U32.HI R209, RZ, 0x3, R209 ;  /* 0x00000003ffd17819 */ /* 0x000fc400000116d1 */
[----:B------:R-:W-:Y:S02]  /*02f0*/  SHF.R.S32.HI R207, RZ, 0x1f, R7 ;  /* 0x0000001fffcf7819 */ /* 0x000fe40000011407 */
[----:B------:R-:W-:Y:S02]  /*0300*/  LOP3.LUT R4, R4, 0xfffffff8, RZ, 0xc0, !PT ;  /* 0xfffffff804047812 */ /* 0x000fe400078ec0ff */
[-C--:B------:R-:W-:Y:S02]  /*0310*/  LEA.HI R7, R7, R6.reuse, RZ, 0x1 ;  /* 0x0000000607077211 */ /* 0x080fe400078f08ff */
[----:B------:R-:W-:Y:S01]  /*0320*/  LOP3.LUT R209, R0, R209, RZ, 0x3c, !PT ;  /* 0x000000d100d17212 */ /* 0x000fe200078e3cff */
[----:B------:R-:W-:Y:S01]  /*0330*/  IMAD.IADD R4, R3, 0x1, -R4 ;  /* 0x0000000103047824 */ /* 0x000fe200078e0a04 */
[----:B------:R-:W-:Y:S02]  /*0340*/  SHF.R.S32.HI R0, RZ, 0x1f, R13 ;  /* 0x0000001fff007819 */ /* 0x000fe4000001140d */
[----:B------:R-:W-:Y:S01]  /*0350*/  LEA.HI R207, R207, R6, RZ, 0x2 ;  /* 0x00000006cfcf7211 */ /* 0x000fe200078f10ff */
[----:B------:R-:W-:Y:S01]  /*0360*/  IMAD.SHL.U32 R220, R4, 0x40, RZ ;  /* 0x0000004004dc7824 */ /* 0x000fe200078e00ff */
[----:B------:R-:W-:-:S02]  /*0370*/  LOP3.LUT R7, R7, 0xfffffffe, RZ, 0xc0, !PT ;  /* 0xfffffffe07077812 */ /* 0x000fc400078ec0ff */
[----:B------:R-:W-:Y:S02]  /*0380*/  LEA.HI R0, R0, R13, RZ, 0x3 ;  /* 0x0000000d00007211 */ /* 0x000fe400078f18ff */
[----:B------:R-:W-:Y:S01]  /*0390*/  LOP3.LUT R207, R207, 0xfffffffc, RZ, 0xc0, !PT ;  /* 0xfffffffccfcf7812 */ /* 0x000fe200078ec0ff */
[----:B------:R-:W-:Y:S01]  /*03a0*/  IMAD.IADD R7, R6, 0x1, -R7 ;  /* 0x0000000106077824 */ /* 0x000fe200078e0a07 */
[C---:B------:R-:W-:Y:S02]  /*03b0*/  LOP3.LUT P4, RZ, R197.reuse, 0x4, RZ, 0xc0, !PT ;  /* 0x00000004c5ff7812 */ /* 0x040fe4000788c0ff */
[C---:B------:R-:W-:Y:S01]  /*03c0*/  LOP3.LUT P3, RZ, R197.reuse, 0x2, RZ, 0xc0, !PT ;  /* 0x00000002c5ff7812 */ /* 0x040fe2000786c0ff */
[----:B------:R-:W-:Y:S01]  /*03d0*/  IMAD.SHL.U32 R197, R197, 0x40, RZ ;  /* 0x00000040c5c57824 */ /* 0x000fe200078e00ff */
[----:B------:R-:W-:Y:S01]  /*03e0*/  LOP3.LUT R206, R0, 0xfffffff8, RZ, 0xc0, !PT ;  /* 0xfffffff800ce7812 */ /* 0x000fe200078ec0ff */
[----:B------:R-:W-:Y:S01]  /*03f0*/  IMAD.IADD R207, R6, 0x1, -R207 ;  /* 0x0000000106cf7824 */ /* 0x000fe200078e0acf */
[----:B------:R-:W-:Y:S01]  /*0400*/  LOP3.LUT R3, R4, 0x1, RZ, 0xc0, !PT ;  /* 0x0000000104037812 */ /* 0x000fe200078ec0ff */
[----:B------:R-:W-:Y:S01]  /*0410*/  IMAD.SHL.U32 R6, R7, 0x10, RZ ;  /* 0x0000001007067824 */ /* 0x000fe200078e00ff */
        /* <DEDUP_REMOVED lines=8> */
[----:B------:R-:W-:Y:S01]  /*04a0*/  R2P PR, R4, 0x6 ;  /* 0x0000000604007804 */ /* 0x000fe20000000000 */
[----:B------:R-:W-:Y:S01]  /*04b0*/  IMAD.SHL.U32 R4, R206, 0x40, RZ ;  /* 0x00000040ce047824 */ /* 0x000fe200078e00ff */
[----:B------:R-:W-:Y:S01]  /*04c0*/  LOP3.LUT R9, R197, 0x10, R6, 0xf8, !PT ;  /* 0x00000010c5097812 */ /* 0x000fe200078ef806 */
[----:B------:R-:W-:Y:S01]  /*04d0*/  IMAD.SHL.U32 R6, R5, 0x200, RZ ;  /* 0x0000020005067824 */ /* 0x000fe200078e00ff */
[--C-:B------:R-:W-:Y:S01]  /*04e0*/  LOP3.LUT R10, R197, 0x8, R12.reuse, 0xf8, !PT ;  /* 0x00000008c50a7812 */ /* 0x100fe200078ef80c */
[----:B------:R-:W-:Y:S01]  /*04f0*/  IMAD.SHL.U32 R204, R205, 0x20, RZ ;  /* 0x00000020cdcc7824 */ /* 0x000fe200078e00ff */
[----:B------:R-:W-:Y:S01]  /*0500*/  SHF.R.U32.HI R197, RZ, 0x3, R197 ;  /* 0x00000003ffc57819 */ /* 0x000fe200000116c5 */
[----:B------:R-:W-:Y:S01]  /*0510*/  IMAD.SHL.U32 R5, R5, 0x8, RZ ;  /* 0x0000000805057824 */ /* 0x000fe200078e00ff */
[----:B------:R-:W-:Y:S01]  /*0520*/  LOP3.LUT R9, R9, 0x8, R12, 0xf8, !PT ;  /* 0x0000000809097812 */ /* 0x000fe200078ef80c */
[----:B------:R-:W-:Y:S01]  /*0530*/  IMAD R11, R205, 0x800, R6 ;  /* 0x00000800cd0b7824 */ /* 0x000fe200078e0206 */
[----:B------:R-:W-:Y:S01]  /*0540*/  LOP3.LUT R220, R220, 0x1c0, RZ, 0xc0, !PT ;  /* 0x000001c0dcdc7812 */ /* 0x000fe200078ec0ff */
[----:B------:R-:W-:Y:S01]  /*0550*/  IMAD.SHL.U32 R215, R209, 0x2, RZ ;  /* 0x00000002d1d77824 */ /* 0x000fe200078e00ff */
[----:B------:R-:W-:-:S02]  /*0560*/  LOP3.LUT R8, R8, 0x18, RZ, 0xc0, !PT ;  /* 0x0000001808087812 */ /* 0x000fc400078ec0ff */
[----:B------:R-:W-:Y:S02]  /*0570*/  LOP3.LUT R4, R4, 0x1c0, RZ, 0xc0, !PT ;  /* 0x000001c004047812 */ /* 0x000fe400078ec0ff */
[----:B------:R-:W-:Y:S02]  /*0580*/  LOP3.LUT R10, R10, R197, RZ, 0x3c, !PT ;  /* 0x000000c50a0a7212 */ /* 0x000fe400078e3cff */
[----:B------:R-:W-:Y:S01]  /*0590*/  LOP3.LUT R197, R6, R9, R197, 0xf6, !PT ;  /* 0x0000000906c57212 */ /* 0x000fe200078ef6c5 */
[----:B------:R-:W-:Y:S01]  /*05a0*/  IMAD R9, R7, 0x400, R2 ;  /* 0x0000040007097824 */ /* 0x000fe200078e0202 */
[----:B------:R-:W-:Y:S01]  /*05b0*/  SHF.R.U32.HI R219, RZ, 0x3, R220 ;  /* 0x00000003ffdb7819 */ /* 0x000fe200000116dc */
[----:B------:R-:W-:Y:S01]  /*05c0*/  IMAD.IADD R3, R11, 0x1, R10 ;  /* 0x000000010b037824 */ /* 0x000fe200078e020a */
[----:B------:R-:W-:Y:S02]  /*05d0*/  LOP3.LUT R6, R220, 0x20, R204, 0xf8, !PT ;  /* 0x00000020dc067812 */ /* 0x000fe400078ef8cc */
[----:B------:R-:W-:Y:S01]  /*05e0*/  LOP3.LUT R199, R8, 0x20, R199, 0xf8, !PT ;  /* 0x0000002008c77812 */ /* 0x000fe200078ef8c7 */
[----:B------:R-:W-:Y:S01]  /*05f0*/  IMAD.SHL.U32 R198, R3, 0x2, RZ ;  /* 0x0000000203c67824 */ /* 0x000fe200078e00ff */
[----:B------:R-:W-:-:S02]  /*0600*/  SHF.R.U32.HI R196, RZ, 0x3, R4 ;  /* 0x00000003ffc47819 */ /* 0x000fc40000011604 */
[----:B------:R-:W-:Y:S02]  /*0610*/  LOP3.LUT R5, R4, 0x8, R5, 0xf8, !PT ;  /* 0x0000000804057812 */ /* 0x000fe400078ef805 */
[----:B------:R-:W-:Y:S02]  /*0620*/  LOP3.LUT R0, R0, 0xfffffe00, RZ, 0xc0, !PT ;  /* 0xfffffe0000007812 */ /* 0x000fe400078ec0ff */
[----:B------:R-:W-:Y:S02]  /*0630*/  LOP3.LUT R220, R219, R220, R8, 0x1e, !PT ;  /* 0x000000dcdbdc7212 */ /* 0x000fe400078e1e08 */
[----:B------:R-:W-:Y:S01]  /*0640*/  LOP3.LUT R219, R6, R219, RZ, 0x3c, !PT ;  /* 0x000000db06db7212 */ /* 0x000fe200078e3cff */
[----:B------:R-:W-:Y:S01]  /*0650*/  IMAD R6, R207, 0x400, R2 ;  /* 0x00000400cf067824 */ /* 0x000fe200078e0202 */
[----:B------:R-:W-:Y:S01]  /*0660*/  LOP3.LUT R199, R196, R199, R4, 0x1e, !PT ;  /* 0x000000c7c4c77212 */ /* 0x000fe200078e1e04 */
[--C-:B------:R-:W-:Y:S01]  /*0670*/  IMAD R7, R7, 0x400, R0.reuse ;  /* 0x0000040007077824 */ /* 0x100fe200078e0200 */
[----:B------:R-:W-:Y:S01]  /*0680*/  LOP3.LUT R196, R5, R196, RZ, 0x3c, !PT ;  /* 0x000000c405c47212 */ /* 0x000fe200078e3cff */
[----:B------:R-:W-:Y:S01]  /*0690*/  IMAD R5, R207, 0x400, R0 ;  /* 0x00000400cf057824 */ /* 0x000fe200078e0200 */
[----:B------:R-:W-:Y:S01]  /*06a0*/  LOP3.LUT R199, R199, R0, RZ, 0xfc, !PT ;  /* 0x00000000c7c77212 */ /* 0x000fe200078efcff */
[----:B------:R-:W-:Y:S01]  /*06b0*/  IMAD.IADD R219, R6, 0x1, R219 ;  /* 0x0000000106db7824 */ /* 0x000fe200078e02db */
[----:B------:R-:W-:Y:S01]  /*06c0*/  SEL R188, R188, 0xffffffe0, !P3 ;  /* 0xffffffe0bcbc7807 */ /* 0x000fe20005800000 */
[----:B------:R-:W-:Y:S01]  /*06d0*/  IMAD.IADD R200, R5, 0x1, R196 ;  /* 0x0000000105c87824 */ /* 0x000fe200078e02c4 */
[----:B------:R-:W-:Y:S01]  /*06e0*/  SHF.R.S32.HI R5, RZ, 0x1f, R208 ;  /* 0x0000001fff057819 */ /* 0x000fe200000114d0 */
[----:B------:R-:W-:Y:S01]  /*06f0*/  IMAD.MOV.U32 R0, RZ, RZ, 0x40 ;  /* 0x00000040ff007424 */ /* 0x000fe200078e00ff */
[----:B------:R-:W-:Y:S01]  /*0700*/  SEL R226, R226, 0x10, !P0 ;  /* 0x00000010e2e27807 */ /* 0x000fe20004000000 */
[----:B------:R-:W-:Y:S01]  /*0710*/  IMAD.SHL.U32 R219, R219, 0x2, RZ ;  /* 0x00000002dbdb7824 */ /* 0x000fe200078e00ff */
        /* <DEDUP_REMOVED lines=9> */
[----:B------:R-:W-:Y:S01]  /*07b0*/  IMAD.IADD R2, R0, 0x1, R188 ;  /* 0x0000000100027824 */ /* 0x000fe200078e02bc */
[----:B------:R-:W-:Y:S01]  /*07c0*/  @P1 IADD3 R221, R219, -0x20, RZ ;  /* 0xffffffe0dbdd1810 */ /* 0x000fe20007ffe0ff */
[----:B------:R-:W-:Y:S01]  /*07d0*/  IMAD R0, R197, 0x2, R0 ;  /* 0x00000002c5007824 */ /* 0x000fe200078e0200 */
[----:B------:R-:W-:Y:S01]  /*07e0*/  IADD3 R222, R220, 0x40, RZ ;  /* 0x00000040dcde7810 */ /* 0x000fe20007ffe0ff */
[----:B------:R-:W-:Y:S01]  /*07f0*/  IMAD.IADD R223, R219, 0x1, R226 ;  /* 0x00000001dbdf7824 */ /* 0x000fe200078e02e2 */
[C---:B------:R-:W-:Y:S01]  /*0800*/  IADD3 R217, R212.reuse, 0x40, RZ ;  /* 0x00000040d4d97810 */ /* 0x040fe20007ffe0ff */
[----:B------:R-:W-:Y:S01]  /*0810*/  IMAD R214, R207, 0x10, R214 ;  /* 0x00000010cfd67824 */ /* 0x000fe200078e02d6 */
[----:B------:R-:W-:Y:S01]  /*0820*/  IADD3 R216, R212, 0x80, RZ ;  /* 0x00000080d4d87810 */ /* 0x000fe20007ffe0ff */
[----:B------:R-:W-:Y:S01]  /*0830*/  IMAD.SHL.U32 R197, R197, 0x2, RZ ;  /* 0x00000002c5c57824 */ /* 0x000fe200078e00ff */
[----:B------:R-:W-:Y:S01]  /*0840*/  LEA R196, R196, 0x1e000, 0x1 ;  /* 0x0001e000c4c47811 */ /* 0x000fe200078e08ff */
[----:B------:R-:W-:Y:S01]  /*0850*/  IMAD.IADD R226, R226, 0x1, R221 ;  /* 0x00000001e2e27824 */ /* 0x000fe200078e02dd */
[----:B--23--:R-:W-:-:S02]  /*0860*/  @P2 IADD3 R222, R220, -0x40, RZ ;  /* 0xffffffc0dcde2810 */ /* 0x00cfc40007ffe0ff */
.L_x_1184:
[----:B-1----:R-:W1:Y:S01]  /*0870*/  LDC.U8 R4, c[0x0][0x312] ;  /* 0x0000c480ff047b82 */ /* 0x002e620000000000 */
[----:B------:R-:W-:Y:S01]  /*0880*/  ISETP.NE.U32.AND P3, PT, RZ, c[0x0][0x250], PT ;  /* 0x00009400ff007a0c */ /* 0x000fe20003f65070 */
[----:B--23--:R-:W-:Y:S01]  /*0890*/  IMAD.SHL.U32 R6, R211, 0x4, RZ ;  /* 0x00000004d3067824 */ /* 0x00cfe200078e00ff */
[----:B------:R-:W-:Y:S01]  /*08a0*/  ISETP.NE.U32.AND P2, PT, RZ, c[0x0][0x240], PT ;  /* 0x00009000ff007a0c */ /* 0x000fe20003f45070 */
[----:B------:R-:W-:Y:S01]  /*08b0*/  IMAD.MOV.U32 R36, RZ, RZ, -0x1 ;  /* 0xffffffffff247424 */ /* 0x000fe200078e00ff */
[----:B------:R-:W-:-:S02]  /*08c0*/  ISETP.NE.AND.EX P3, PT, RZ, c[0x0][0x254], PT, P3 ;  /* 0x00009500ff007a0c */ /* 0x000fc40003f65330 */
[----:B------:R-:W-:Y:S02]  /*08d0*/  SHF.R.S32.HI R18, RZ, 0x1f, R211 ;  /* 0x0000001fff127819 */ /* 0x000fe400000114d3 */
[----:B------:R-:W-:Y:S02]  /*08e0*/  ISETP.NE.AND.EX P2, PT, RZ, c[0x0][0x244], PT, P2 ;  /* 0x00009100ff007a0c */ /* 0x000fe40003f45320 */
[----:B------:R-:W-:Y:S02]  /*08f0*/  ISETP.EQ.U32.AND P5, PT, RZ, c[0x0][0x248], PT ;  /* 0x00009200ff007a0c */ /* 0x000fe40003fa2070 */
[----:B------:R-:W-:Y:S02]  /*0900*/  SHF.L.U64.HI R5, R211, 0x2, R18 ;  /* 0x00000002d3057819 */ /* 0x000fe40000010212 */
[----:B------:R-:W-:Y:S02]  /*0910*/  IADD3 R12, P0, R6, c[0x0][0x240], RZ ;  /* 0x00009000060c7a10 */ /* 0x000fe40007f1e0ff */
[----:B-1----:R-:W-:-:S02]  /*0920*/  ISETP.NE.AND P4, PT, R4, RZ, PT ;  /* 0x000000ff0400720c */ /* 0x002fc40003f85270 */
[C---:B------:R-:W-:Y:S02]  /*0930*/  IADD3.X R13, R5.reuse, c[0x0][0x244], RZ, P0, !PT ;  /* 0x00009100050d7a10 */ /* 0x040fe400007fe4ff */
[----:B------:R-:W-:Y:S02]  /*0940*/  ISETP.EQ.OR.EX P5, PT, RZ, c[0x0][0x24c], !P4, P5 ;  /* 0x00009300ff007a0c */ /* 0x000fe400067a2750 */
[C---:B------:R-:W-:Y:S01]  /*0950*/  @P3 IADD3 R10, P0, R6.reuse, c[0x0][0x250], RZ ;  /* 0x00009400060a3a10 */ /* 0x040fe20007f1e0ff */
[----:B------:R-:W-:Y:S01]  /*0960*/  IMAD.MOV.U32 R240, RZ, RZ, RZ ;  /* 0x000000fffff07224 */ /* 0x000fe200078e00ff */
[----:B------:R-:W-:Y:S01]  /*0970*/  IADD3 R8, P1, R6, c[0x0][0x248], RZ ;  /* 0x0000920006087a10 */ /* 0x000fe20007f3e0ff */
[----:B------:R-:W-:Y:S01]  /*0980*/  IMAD.MOV.U32 R241, RZ, RZ, -0x1 ;  /* 0xfffffffffff17424 */ /* 0x000fe200078e00ff */
[----:B------:R-:W2:Y:S01]  /*0990*/  @P2 LDG.E R36, [R12.64] ;  /* 0x000000080c242981 */ /* 0x000ea2000c1e1900 */
[C---:B------:R-:W-:Y:S02]  /*09a0*/  @P3 IADD3.X R11, R5.reuse, c[0x0][0x254], RZ, P0, !PT ;  /* 0x00009500050b3a10 */ /* 0x040fe400007fe4ff */
[----:B------:R-:W-:Y:S01]  /*09b0*/  IADD3.X R9, R5, c[0x0][0x24c], RZ, P1, !PT ;  /* 0x0000930005097a10 */ /* 0x000fe20000ffe4ff */
[----:B------:R-:W2:Y:S04]  /*09c0*/  @P2 LDG.E R7, [R12.64+0x4] ;  /* 0x000004080c072981 */ /* 0x000ea8000c1e1900 */
[----:B-----5:R1:W5:Y:S04]  /*09d0*/  @P3 LDG.E R240, [R10.64] ;  /* 0x000000080af03981 */ /* 0x020368000c1e1900 */
[----:B------:R1:W5:Y:S01]  /*09e0*/  @!P5 LDG.E R241, [R8.64] ;  /* 0x0000000808f1d981 */ /* 0x000362000c1e1900 */
[----:B------:R-:W-:Y:S01]  /*09f0*/  ISETP.NE.U32.AND P0, PT, RZ, c[0x0][0x248], PT ;  /* 0x00009200ff007a0c */ /* 0x000fe20003f05070 */
[----:B------:R-:W-:-:S03]  /*0a00*/  IMAD.MOV.U32 R4, RZ, RZ, c[0x0][0x218] ;  /* 0x00008600ff047624 */ /* 0x000fc600078e00ff */
[----:B------:R-:W-:Y:S01]  /*0a10*/  ISETP.NE.AND.EX P0, PT, RZ, c[0x0][0x24c], PT, P0 ;  /* 0x00009300ff007a0c */ /* 0x000fe20003f05300 */
[----:B--2---:R-:W-:Y:S02]  /*0a20*/  @P2 IMAD.IADD R242, R7, 0x1, -R36 ;  /* 0x0000000107f22824 */ /* 0x004fe400078e0a24 */
[----:B------:R-:W-:-:S10]  /*0a30*/  @!P2 IMAD.MOV.U32 R242, RZ, RZ, c[0x0][0x214] ;  /* 0x00008500fff2a624 */ /* 0x000fd400078e00ff */
[----:B------:R-:W-:Y:S05]  /*0a40*/  @!P0 BRA `(.L_x_1136) ;  /* 0x0000003000008947 */ /* 0x000fea0003800000 */
[----:B-1----:R-:W2:Y:S02]  /*0a50*/  @P4 LDG.E R4, [R8.64+0x4] ;  /* 0x0000040808044981 */ /* 0x002ea4000c1e1900 */
[----:B--2--5:R-:W-:-:S06]  /*0a60*/  @P4 IADD3 R4, R4, -R241, RZ ;  /* 0x800000f104044210 */ /* 0x024fcc0007ffe0ff */
[----:B------:R1:W5:Y:S02]  /*0a70*/  @!P4 LDG.E R4, [R8.64] ;  /* 0x000000080804c981 */ /* 0x000364000c1e1900 */
.L_x_1136:
        /* <DEDUP_REMOVED lines=28> */
[----:B------:R-:W-:Y:S02]  /*0c40*/  ISETP.NE.AND P1, PT, R36, -0x1, PT ;  /* 0xffffffff2400780c */ /* 0x000fe40003f25270 */
[----:B------:R-:W-:Y:S01]  /*0c50*/  SHF.R.S32.HI R4, RZ, 0x6, R4 ;  /* 0x00000006ff047819 */ /* 0x000fe20000011404 */
[C---:B------:R-:W-:Y:S01]  /*0c60*/  @P0 IMAD.WIDE.U32 R10, R9.reuse, c[0x0][0x198], RZ ;  /* 0x00006600090a0a25 */ /* 0x040fe200078e00ff */
        /* <DEDUP_REMOVED lines=18> */
.L_x_1138:
        /* <DEDUP_REMOVED lines=13> */
.L_x_1139:
[----:B------:R-:W-:Y:S01]  /*0e60*/  IABS R6, c[0x0][0x1c8] ;  /* 0x0000720000067a13 */ /* 0x000fe20000000000 */
[----:B------:R-:W1:Y:S01]  /*0e70*/  LDC.U8 R19, c[0x0][0x328] ;  /* 0x0000ca00ff137b82 */ /* 0x000e620000000000 */
[----:B------:R-:W-:Y:S01]  /*0e80*/  IABS R5, R232 ;  /* 0x000000e800057213 */ /* 0x000fe20000000000 */
[C---:B------:R-:W-:Y:S01]  /*0e90*/  IMAD.WIDE.U32 R26, R211.reuse, c[0x0][0x224], RZ ;  /* 0x00008900d31a7a25 */ /* 0x040fe200078e00ff */
[----:B------:R-:W2:Y:S01]  /*0ea0*/  I2F.RP R7, R6 ;  /* 0x0000000600077306 */ /* 0x000ea20000209400 */
[----:B------:R-:W-:Y:S02]  /*0eb0*/  MOV R28, c[0x0][0x22c] ;  /* 0x00008b00001c7a02 */ /* 0x000fe40000000f00 */
[----:B------:R-:W-:Y:S01]  /*0ec0*/  @P1 IMAD.WIDE.U32 R30, R36, c[0x0][0x370], RZ ;  /* 0x0000dc00241e1a25 */ /* 0x000fe200078e00ff */
[----:B------:R-:W-:Y:S02]  /*0ed0*/  LOP3.LUT R16, R232, c[0x0][0x1c8], RZ, 0x3c, !PT ;  /* 0x00007200e8107a12 */ /* 0x000fe400078e3cff */
[C---:B------:R-:W-:Y:S01]  /*0ee0*/  SHF.L.U32 R34, R211.reuse, 0x7, RZ ;  /* 0x00000007d3227819 */ /* 0x040fe200000006ff */
[----:B------:R-:W-:Y:S01]  /*0ef0*/  @!P1 IMAD.WIDE.U32 R24, R211, c[0x0][0x368], RZ ;  /* 0x0000da00d3189a25 */ /* 0x000fe200078e00ff */
[----:B------:R-:W-:-:S02]  /*0f00*/  ISETP.GE.AND P4, PT, R16, RZ, PT ;  /* 0x000000ff1000720c */ /* 0x000fc40003f86270 */
[----:B------:R-:W-:Y:S01]  /*0f10*/  SHF.L.U64.HI R16, R211, 0x7, R18 ;  /* 0x00000007d3107819 */ /* 0x000fe20000010212 */
[----:B------:R-:W-:Y:S01]  /*0f20*/  @P1 IMAD R29, R36, c[0x0][0x374], R31 ;  /* 0x0000dd00241d1a24 */ /* 0x000fe200078e021f */
[----:B------:R-:W-:Y:S01]  /*0f30*/  SEL R34, R34, RZ, P2 ;  /* 0x000000ff22227207 */ /* 0x000fe20001000000 */
[----:B------:R-:W-:Y:S01]  /*0f40*/  IMAD R32, R232, c[0x0][0x22c], RZ ;  /* 0x00008b00e8207a24 */ /* 0x000fe200078e02ff */
[----:B------:R-:W-:Y:S01]  /*0f50*/  SEL R16, R16, RZ, P2 ;  /* 0x000000ff10107207 */ /* 0x000fe20001000000 */
[----:B--2---:R-:W2:Y:S01]  /*0f60*/  MUFU.RCP R20, R7 ;  /* 0x0000000700147308 */ /* 0x004ea20000001000 */
[----:B------:R-:W-:Y:S02]  /*0f70*/  @!P1 MOV R30, R24 ;  /* 0x00000018001e9202 */ /* 0x000fe40000000f00 */
[----:B------:R-:W-:Y:S02]  /*0f80*/  IADD3 R34, P2, R17, R34, RZ ;  /* 0x0000002211227210 */ /* 0x000fe40007f5e0ff */
[----:B-1----:R-:W-:-:S02]  /*0f90*/  ISETP.NE.AND P3, PT, R19, RZ, PT ;  /* 0x000000ff1300720c */ /* 0x002fc40003f65270 */
[----:B------:R-:W-:Y:S02]  /*0fa0*/  IADD3.X R16, R23, R16, RZ, P2, !PT ;  /* 0x0000001017107210 */ /* 0x000fe400017fe4ff */
[----:B--2---:R-:W-:-:S09]  /*0fb0*/  IADD3 R20, R20, 0xffffffe, RZ ;  /* 0x0ffffffe14147810 */ /* 0x004fd20007ffe0ff */
[----:B------:R-:W-:Y:S01]  /*0fc0*/  @P3 IMAD R19, R211, c[0x0][0x214], RZ ;  /* 0x00008500d3133a24 */ /* 0x000fe200078e02ff */
[----:B------:R-:W1:Y:S04]  /*0fd0*/  F2I.FTZ.U32.TRUNC.NTZ R21, R20 ;  /* 0x0000001400157305 */ /* 0x000e68000021f000 */
[----:B------:R-:W-:Y:S02]  /*0fe0*/  @P3 SEL R19, R19, R36, !P1 ;  /* 0x0000002413133207 */ /* 0x000fe40004800000 */
[----:B-1----:R-:W-:Y:S01]  /*0ff0*/  IADD3 R4, RZ, -R21, RZ ;  /* 0x80000015ff047210 */ /* 0x002fe20007ffe0ff */
[----:B------:R-:W-:-:S04]  /*1000*/  IMAD.MOV.U32 R20, RZ, RZ, RZ ;  /* 0x000000ffff147224 */ /* 0x000fc800078e00ff */
[----:B------:R-:W-:Y:S01]  /*1010*/  IMAD R8, R4, R6, RZ ;  /* 0x0000000604087224 */ /* 0x000fe200078e02ff */
[----:B------:R-:W-:-:S03]  /*1020*/  MOV R4, c[0x0][0x224] ;  /* 0x0000890000047a02 */ /* 0x000fc60000000f00 */
[----:B------:R-:W-:Y:S01]  /*1030*/  IMAD.HI.U32 R8, R21, R8, R20 ;  /* 0x0000000815087227 */ /* 0x000fe200078e0014 */
[----:B------:R-:W-:-:S03]  /*1040*/  SHF.R.S32.HI R4, RZ, 0x1f, R4 ;  /* 0x0000001fff047819 */ /* 0x000fc60000011404 */
[----:B------:R-:W-:Y:S02]  /*1050*/  @!P1 IMAD R20, R18, c[0x0][0x368], RZ ;  /* 0x0000da0012149a24 */ /* 0x000fe400078e02ff */
[----:B------:R-:W-:-:S04]  /*1060*/  IMAD.HI.U32 R8, R8, R5, RZ ;  /* 0x0000000508087227 */ /* 0x000fc800078e00ff */
[----:B------:R-:W-:Y:S02]  /*1070*/  IMAD.MOV R7, RZ, RZ, -R8 ;  /* 0x000000ffff077224 */ /* 0x000fe400078e0a08 */
[----:B------:R-:W-:Y:S02]  /*1080*/  @!P1 IMAD R13, R211, c[0x0][0x36c], R20 ;  /* 0x0000db00d30d9a24 */ /* 0x000fe400078e0214 */
[----:B------:R-:W-:Y:S02]  /*1090*/  IMAD R7, R6, R7, R5 ;  /* 0x0000000706077224 */ /* 0x000fe400078e0205 */
[----:B------:R-:W-:Y:S02]  /*10a0*/  IMAD R5, R4, R211, RZ ;  /* 0x000000d304057224 */ /* 0x000fe400078e02ff */
[----:B------:R-:W1:Y:S01]  /*10b0*/  S2R R4, SR_CTAID.X ;  /* 0x0000000000047919 */ /* 0x000e620000002500 */
[----:B------:R-:W-:Y:S01]  /*10c0*/  ISETP.GT.U32.AND P5, PT, R6, R7, PT ;  /* 0x000000070600720c */ /* 0x000fe20003fa4070 */
[----:B------:R-:W-:-:S02]  /*10d0*/  IMAD R5, R18, c[0x0][0x224], R5 ;  /* 0x0000890012057a24 */ /* 0x000fc400078e0205 */
[----:B------:R-:W-:-:S04]  /*10e0*/  IMAD.WIDE R20, R28, c[0x0][0x1c0], RZ ;  /* 0x000070001c147a25 */ /* 0x000fc800078e02ff */
[----:B------:R-:W-:Y:S02]  /*10f0*/  IMAD.IADD R22, R27, 0x1, R5 ;  /* 0x000000011b167824 */ /* 0x000fe400078e0205 */
[----:B------:R-:W2:Y:S01]  /*1100*/  LDC.U8 R5, c[0x0][0x3d0] ;  /* 0x0000f400ff057b82 */ /* 0x000ea20000000000 */
[----:B------:R-:W-:Y:S02]  /*1110*/  @!P1 IMAD.IADD R29, R25, 0x1, R13 ;  /* 0x00000001191d9824 */ /* 0x000fe400078e020d */
[----:B------:R-:W-:Y:S01]  /*1120*/  IMAD R13, R21, R26, RZ ;  /* 0x0000001a150d7224 */ /* 0x000fe200078e02ff */
[----:B------:R-:W-:Y:S01]  /*1130*/  @!P5 IADD3 R8, R8, 0x1, RZ ;  /* 0x000000010808d810 */ /* 0x000fe20007ffe0ff */
[----:B------:R-:W-:Y:S01]  /*1140*/  @!P5 IMAD.IADD R7, R7, 0x1, -R6 ;  /* 0x000000010707d824 */ /* 0x000fe200078e0a06 */
[----:B------:R-:W-:Y:S01]  /*1150*/  ISETP.NE.AND P5, PT, RZ, c[0x0][0x1c8], PT ;  /* 0x00007200ff007a0c */ /* 0x000fe20003fa5270 */
[C---:B------:R-:W-:Y:S02]  /*1160*/  IMAD R13, R20.reuse, R22, R13 ;  /* 0x00000016140d7224 */ /* 0x040fe400078e020d */
[----:B------:R-:W-:Y:S01]  /*1170*/  IMAD.WIDE.U32 R26, R20, R26, RZ ;  /* 0x0000001a141a7225 */ /* 0x000fe200078e00ff */
[----:B------:R-:W-:-:S03]  /*1180*/  ISETP.GE.U32.AND P6, PT, R7, R6, PT ;  /* 0x000000060700720c */ /* 0x000fc60003fc6070 */
[----:B------:R-:W-:Y:S01]  /*1190*/  IMAD.WIDE.U32 R24, R20, R36, RZ ;  /* 0x0000002414187225 */ /* 0x000fe200078e00ff */
[----:B------:R-:W-:-:S03]  /*11a0*/  IADD3 R13, R27, R13, RZ ;  /* 0x0000000d1b0d7210 */ /* 0x000fc60007ffe0ff */
[C---:B------:R-:W-:Y:S02]  /*11b0*/  IMAD R6, R21.reuse, R36, RZ ;  /* 0x0000002415067224 */ /* 0x040fe400078e02ff */
[----:B------:R-:W-:Y:S01]  /*11c0*/  IMAD R7, R21, R34, RZ ;  /* 0x0000002215077224 */ /* 0x000fe200078e02ff */
[----:B------:R-:W-:Y:S01]  /*11d0*/  SEL R21, R26, R24, !P1 ;  /* 0x000000181a157207 */ /* 0x000fe20004800000 */
[----:B------:R-:W-:Y:S01]  /*11e0*/  @P1 IMAD.IADD R13, R25, 0x1, R6 ;  /* 0x00000001190d1824 */ /* 0x000fe200078e0206 */
[----:B------:R-:W-:Y:S01]  /*11f0*/  SHF.R.S32.HI R6, RZ, 0x1f, R227 ;  /* 0x0000001fff067819 */ /* 0x000fe200000114e3 */
[----:B-1----:R-:W-:Y:S01]  /*1200*/  IMAD.WIDE.U32 R24, R4, c[0x0][0x3d8], RZ ;  /* 0x0000f60004187a25 */ /* 0x002fe200078e00ff */
[----:B------:R-:W-:Y:S02]  /*1210*/  @P6 IADD3 R8, R8, 0x1, RZ ;  /* 0x0000000108086810 */ /* 0x000fe40007ffe0ff */
[----:B--2---:R-:W-:Y:S01]  /*1220*/  ISETP.NE.AND P2, PT, R5, RZ, PT ;  /* 0x000000ff0500720c */ /* 0x004fe20003f45270 */
[----:B------:R-:W-:Y:S01]  /*1230*/  IMAD.WIDE.U32 R34, R20, R34, RZ ;  /* 0x0000002214227225 */ /* 0x000fe200078e00ff */
[----:B------:R-:W-:-:S02]  /*1240*/  @!P4 IADD3 R8, -R8, RZ, RZ ;  /* 0x000000ff0808c210 */ /* 0x000fc40007ffe1ff */
[----:B------:R-:W-:Y:S01]  /*1250*/  @!P5 LOP3.LUT R8, RZ, c[0x0][0x1c8], RZ, 0x33, !PT ;  /* 0x00007200ff08da12 */ /* 0x000fe200078e33ff */
[----:B------:R-:W-:Y:S01]  /*1260*/  IMAD R7, R20, R16, R7 ;  /* 0x0000001014077224 */ /* 0x000fe200078e0207 */
[----:B------:R-:W-:Y:S01]  /*1270*/  SEL R24, R24, RZ, P2 ;  /* 0x000000ff18187207 */ /* 0x000fe20001000000 */
[----:B------:R-:W-:Y:S01]  /*1280*/  IMAD R16, R4, c[0x0][0x3dc], R25 ;  /* 0x0000f70004107a24 */ /* 0x000fe200078e0219 */
[----:B------:R-:W-:Y:S01]  /*1290*/  SHF.R.S32.HI R26, RZ, 0x1f, R32 ;  /* 0x0000001fff1a7819 */ /* 0x000fe20000011420 */
[--C-:B------:R-:W-:Y:S01]  /*12a0*/  @!P3 IMAD R5, R211, c[0x0][0x1c0], R232.reuse ;  /* 0x00007000d305ba24 */ /* 0x100fe200078e02e8 */
[----:B------:R-:W-:Y:S01]  /*12b0*/  IADD3 R20, R35, R7, RZ ;  /* 0x0000000723147210 */ /* 0x000fe20007ffe0ff */
[----:B------:R-:W-:Y:S01]  /*12c0*/  @P3 IMAD R4, R232, c[0x0][0x234], R19 ;  /* 0x00008d00e8043a24 */ /* 0x000fe200078e0213 */
[----:B------:R-:W-:Y:S01]  /*12d0*/  SEL R16, R16, RZ, P2 ;  /* 0x000000ff10107207 */ /* 0x000fe20001000000 */
[----:B------:R-:W-:Y:S01]  /*12e0*/  @!P3 IMAD R4, R5, c[0x0][0x214], RZ ;  /* 0x000085000504ba24 */ /* 0x000fe200078e02ff */
        /* <DEDUP_REMOVED lines=10> */
.L_x_1140:
[----:B------:R-:W-:-:S04]  /*1390*/  IMAD R36, R211, c[0x0][0x1c0], R232 ;  /* 0x00007000d3247a24 */ /* 0x000fc800078e02e8 */
[----:B------:R-:W-:Y:S02]  /*13a0*/  IMAD R36, R36, c[0x0][0x224], RZ ;  /* 0x0000890024247a24 */ /* 0x000fe400078e02ff */
.L_x_1141:
[----:B------:R-:W1:Y:S01]  /*13b0*/  S2R R22, SR_TID.X ;  /* 0x0000000000167919 */ /* 0x000e620000002100 */
[----:B------:R-:W-:Y:S01]  /*13c0*/  IADD3 R30, P4, R212, R30, RZ ;  /* 0x0000001ed41e7210 */ /* 0x000fe20007f9e0ff */
[----:B------:R-:W-:Y:S01]  /*13d0*/  IMAD R28, R28, c[0x0][0x1c0], RZ ;  /* 0x000070001c1c7a24 */ /* 0x000fe200078e02ff */
[----:B------:R-:W-:Y:S01]  /*13e0*/  SHF.R.S32.HI R213, RZ, 0x1f, R212 ;  /* 0x0000001fffd57819 */ /* 0x000fe200000114d4 */
[----:B------:R-:W-:Y:S01]  /*13f0*/  IMAD.IADD R225, R227, 0x1, R242 ;  /* 0x00000001e3e17824 */ /* 0x000fe200078e02f2 */
[----:B------:R-:W-:Y:S01]  /*1400*/  BSSY B1, `(.L_x_1137) ;  /* 0x000079d000017945 */ /* 0x000fe20003800000 */
[----:B------:R-:W-:Y:S02]  /*1410*/  IMAD.SHL.U32 R27, R28, 0x40, RZ ;  /* 0x000000401c1b7824 */ /* 0x000fe400078e00ff */
[----:B------:R-:W-:Y:S02]  /*1420*/  IMAD.X R31, R213, 0x1, R29, P4 ;  /* 0x00000001d51f7824 */ /* 0x000fe400020e061d */
[C---:B------:R-:W-:Y:S01]  /*1430*/  IMAD.IADD R229, R17.reuse, 0x1, R36 ;  /* 0x0000000111e57824 */ /* 0x040fe200078e0224 */
[----:B------:R-:W-:Y:S01]  /*1440*/  IADD3 R25, P3, P1, R34, R27, R32 ;  /* 0x0000001b22197210 */ /* 0x000fe2000797e020 */
[----:B------:R-:W-:Y:S01]  /*1450*/  IMAD.WIDE.U32 R30, R17, c[0x0][0x370], R30 ;  /* 0x0000dc00111e7a25 */ /* 0x000fe200078e001e */
[----:B------:R-:W-:-:S03]  /*1460*/  SHF.R.S32.HI R27, RZ, 0x1f, R27 ;  /* 0x0000001fff1b7819 */ /* 0x000fc6000001141b */
[----:B------:R-:W-:Y:S01]  /*1470*/  IMAD.IADD R249, R17, 0x1, R4 ;  /* 0x0000000111f97824 */ /* 0x000fe200078e0204 */
[----:B------:R-:W-:Y:S01]  /*1480*/  SHF.R.S32.HI R4, RZ, 0x1f, R210 ;  /* 0x0000001fff047819 */ /* 0x000fe200000114d2 */
[----:B------:R-:W-:Y:S01]  /*1490*/  IMAD.MOV.U32 R248, RZ, RZ, 0x4 ;  /* 0x00000004fff87424 */ /* 0x000fe200078e00ff */
[----:B------:R-:W-:Y:S02]  /*14a0*/  IADD3.X R20, R20, R27, R26, P3, P1 ;  /* 0x0000001b14147210 */ /* 0x000fe40001fe241a */
[----:B------:R-:W-:Y:S01]  /*14b0*/  IADD3 R21, P3, P1, R24, R25, R21 ;  /* 0x0000001918157210 */ /* 0x000fe2000797e015 */
[----:B------:R-:W-:Y:S01]  /*14c0*/  IMAD.WIDE R228, R229, R248, c[0x0][0x3c8] ;  /* 0x0000f200e5e47625 */ /* 0x000fe200078e02f8 */
[----:B-1----:R-:W-:-:S03]  /*14d0*/  SHF.R.S32.HI R19, RZ, 0x1f, R22 ;  /* 0x0000001fff137819 */ /* 0x002fc60000011416 */
[----:B------:R-:W-:Y:S01]  /*14e0*/  IMAD.WIDE R248, R249, R248, c[0x0][0x200] ;  /* 0x00008000f9f87625 */ /* 0x000fe200078e02f8 */
[----:B------:R-:W-:-:S03]  /*14f0*/  LEA.HI R19, R19, R22, RZ, 0x5 ;  /* 0x0000001613137211 */ /* 0x000fc600078f28ff */
[----:B------:R-:W-:Y:S01]  /*1500*/  IMAD R22, R23, c[0x0][0x370], RZ ;  /* 0x0000dc0017167a24 */ /* 0x000fe200078e02ff */
[----:B------:R-:W-:-:S03]  /*1510*/  SHF.R.S32.HI R19, RZ, 0x5, R19 ;  /* 0x00000005ff137819 */ /* 0x000fc60000011413 */
[----:B------:R-:W-:Y:S01]  /*1520*/  IMAD R22, R17, c[0x0][0x374], R22 ;  /* 0x0000dd0011167a24 */ /* 0x000fe200078e0216 */
[----:B------:R-:W-:Y:S01]  /*1530*/  IADD3 R17, P4, R210, R17, RZ ;  /* 0x00000011d2117210 */ /* 0x000fe20007f9e0ff */
[----:B------:R-:W-:-:S03]  /*1540*/  IMAD R24, R19, R28, R208 ;  /* 0x0000001c13187224 */ /* 0x000fc600078e02d0 */
[----:B------:R-:W-:Y:S01]  /*1550*/  IADD3 R31, R31, R22, RZ ;  /* 0x000000161f1f7210 */ /* 0x000fe20007ffe0ff */
[----:B------:R-:W-:Y:S01]  /*1560*/  IMAD.X R23, R4, 0x1, R23, P4 ;  /* 0x0000000104177824 */ /* 0x000fe200020e0617 */
[----:B------:R-:W-:-:S03]  /*1570*/  IADD3 R22, R225, -c[0x0][0x2e8], -R238 ;  /* 0x8000ba00e1167a10 */ /* 0x000fc60007ffe8ee */
[----:B------:R-:W-:Y:S01]  /*1580*/  IMAD R26, R23, c[0x0][0x190], RZ ;  /* 0x00006400171a7a24 */ /* 0x000fe200078e02ff */
[----:B------:R-:W-:Y:S01]  /*1590*/  SHF.R.S32.HI R25, RZ, 0x1f, R22 ;  /* 0x0000001fff197819 */ /* 0x000fe20000011416 */
[----:B------:R-:W-:Y:S02]  /*15a0*/  IMAD R23, R5, c[0x0][0x378], RZ ;  /* 0x0000de0005177a24 */ /* 0x000fe400078e02ff */
[----:B------:R-:W-:Y:S01]  /*15b0*/  IMAD R19, R17, c[0x0][0x194], R26 ;  /* 0x0000650011137a24 */ /* 0x000fe200078e021a */
[----:B------:R-:W-:Y:S01]  /*15c0*/  LEA.HI R25, R25, R22, RZ, 0x6 ;  /* 0x0000001619197211 */ /* 0x000fe200078f30ff */
[----:B------:R-:W-:-:S03]  /*15d0*/  IMAD.WIDE.U32 R26, R17, c[0x0][0x190], R212 ;  /* 0x00006400111a7a25 */ /* 0x000fc600078e00d4 */
[----:B------:R-:W-:Y:S01]  /*15e0*/  SHF.R.S32.HI R25, RZ, 0x6, R25 ;  /* 0x00000006ff197819 */ /* 0x000fe20000011419 */
[----:B------:R-:W-:Y:S01]  /*15f0*/  IMAD R17, R232, c[0x0][0x37c], R23 ;  /* 0x0000df00e8117a24 */ /* 0x000fe200078e0217 */
[----:B------:R-:W-:Y:S01]  /*1600*/  IADD3.X R23, R16, R20, R13, P3, P1 ;  /* 0x0000001410177210 */ /* 0x000fe20001fe240d */
[----:B------:R-:W-:Y:S01]  /*1610*/  IMAD.WIDE.U32 R30, R232, c[0x0][0x378], R30 ;  /* 0x0000de00e81e7a25 */ /* 0x000fe200078e001e */
[----:B------:R-:W-:Y:S02]  /*1620*/  IADD3 R20, P3, R15, R26, RZ ;  /* 0x0000001a0f147210 */ /* 0x000fe40007f7e0ff */
[----:B------:R-:W-:Y:S01]  /*1630*/  IMNMX R224, RZ, R25, !PT ;  /* 0x00000019ffe07217 */ /* 0x000fe20007800200 */
[----:B------:R-:W-:Y:S01]  /*1640*/  IMAD.IADD R31, R31, 0x1, R17 ;  /* 0x000000011f1f7824 */ /* 0x000fe200078e0211 */
[----:B------:R-:W-:Y:S01]  /*1650*/  IADD3 R13, P1, R24, R21, RZ ;  /* 0x00000015180d7210 */ /* 0x000fe20007f3e0ff */
[----:B------:R-:W-:Y:S01]  /*1660*/  IMAD R17, R5, c[0x0][0x1a8], RZ ;  /* 0x00006a0005117a24 */ /* 0x000fe200078e02ff */
[----:B------:R-:W-:Y:S01]  /*1670*/  IADD3.X R21, R14, R27, R19, P3, !PT ;  /* 0x0000001b0e157210 */ /* 0x000fe20001ffe413 */
[----:B------:R-:W-:Y:S01]  /*1680*/  IMAD R15, R4, c[0x0][0x370], RZ ;  /* 0x0000dc00040f7a24 */ /* 0x000fe200078e02ff */
[----:B------:R-:W-:Y:S01]  /*1690*/  ISETP.GT.AND P5, PT, R239, R224, PT ;  /* 0x000000e0ef00720c */ /* 0x000fe20003fa4270 */
[----:B------:R-:W-:Y:S01]  /*16a0*/  IMAD R17, R232, c[0x0][0x1ac], R17 ;  /* 0x00006b00e8117a24 */ /* 0x000fe200078e0211 */
[----:B------:R-:W-:Y:S01]  /*16b0*/  LEA.HI.X.SX32 R24, R24, R23, 0x1, P1 ;  /* 0x0000001718187211 */ /* 0x000fe200008f0eff */
[----:B------:R-:W-:Y:S01]  /*16c0*/  IMAD.WIDE.U32 R22, R232, c[0x0][0x1a8], R20 ;  /* 0x00006a00e8167a25 */ /* 0x000fe200078e0014 */
[----:B------:R-:W-:-:S02]  /*16d0*/  LEA R250, P1, R13, c[0x0][0x350], 0x2 ;  /* 0x0000d4000dfa7a11 */ /* 0x000fc400078210ff */
[----:B------:R-:W-:Y:S01]  /*16e0*/  IADD3 R239, R239, -0x1, RZ ;  /* 0xffffffffefef7810 */ /* 0x000fe20007ffe0ff */
[C---:B------:R-:W-:Y:S01]  /*16f0*/  IMAD R15, R210.reuse, c[0x0][0x374], R15 ;  /* 0x0000dd00d20f7a24 */ /* 0x040fe200078e020f */
[----:B------:R-:W-:Y:S01]  /*1700*/  IADD3 R14, R23, R17, RZ ;  /* 0x00000011170e7210 */ /* 0x000fe20007ffe0ff */
[----:B------:R-:W-:Y:S01]  /*1710*/  IMAD.WIDE.U32 R20, R210, c[0x0][0x370], R30 ;  /* 0x0000dc00d2147a25 */ /* 0x000fe200078e001e */
[----:B------:R-:W-:Y:S02]  /*1720*/  LEA R246, P4, R22, c[0x0][0x160], 0x1 ;  /* 0x0000580016f67a11 */ /* 0x000fe400078808ff */
[----:B------:R-:W-:Y:S01]  /*1730*/  LEA.HI.X R251, R13, c[0x0][0x354], R24, 0x2, P1 ;  /* 0x0000d5000dfb7a11 */ /* 0x000fe200008f1418 */
[----:B------:R-:W-:Y:S01]  /*1740*/  IMAD.IADD R16, R21, 0x1, R15 ;  /* 0x0000000115107824 */ /* 0x000fe200078e020f */
[----:B------:R-:W-:Y:S02]  /*1750*/  LEA R244, P3, R20, c[0x0][0x330], 0x1 ;  /* 0x0000cc0014f47a11 */ /* 0x000fe400078608ff */
[----:B------:R-:W-:-:S02]  /*1760*/  LEA.HI.X R247, R22, c[0x0][0x164], R14, 0x1, P4 ;  /* 0x0000590016f77a11 */ /* 0x000fc400020f0c0e */
        /* <DEDUP_REMOVED lines=15> */
.L_x_1143:
        /* <DEDUP_REMOVED lines=15> */
.L_x_1144:
        /* <DEDUP_REMOVED lines=27> */
.L_x_1146:
[----:B------:R-:W-:Y:S05]  /*1b00*/  BSYNC B0 ;  /* 0x0000000000007941 */ /* 0x000fea0003800000 */
.L_x_1145:
[----:B------:R-:W-:Y:S01]  /*1b10*/  IADD3 R10, R210, 0x20, RZ ;  /* 0x00000020d20a7810 */ /* 0x000fe20007ffe0ff */
[----:B------:R-:W-:Y:S03]  /*1b20*/  BSSY B0, `(.L_x_1147) ;  /* 0x0000013000007945 */ /* 0x000fe60003800000 */
[----:B------:R-:W-:-:S13]  /*1b30*/  ISETP.GE.AND P3, PT, R10, R11, PT ;  /* 0x0000000b0a00720c */ /* 0x000fda0003f66270 */
[----:B------:R-:W-:Y:S05]  /*1b40*/  @P3 BRA `(.L_x_1148) ;  /* 0x0000010000003947 */ /* 0x000fea0003800000 */
[----:B------:R-:W-:Y:S01]  /*1b50*/  IADD3 R11, P0, R210, 0x20, RZ ;  /* 0x00000020d20b7810 */ /* 0x000fe20007f1e0ff */
[----:B-1----:R-:W-:Y:S01]  /*1b60*/  IMAD.MOV.U32 R12, RZ, RZ, R14 ;  /* 0x000000ffff0c7224 */ /* 0x002fe200078e000e */
        /* <DEDUP_REMOVED lines=14> */
.L_x_1148:
[----:B------:R-:W-:Y:S05]  /*1c50*/  BSYNC B0 ;  /* 0x0000000000007941 */ /* 0x000fea0003800000 */
.L_x_1147:
        /* <DEDUP_REMOVED lines=20> */
[----:B-1----:R-:W-:-:S04]  /*1da0*/  LEA R12, P4, R10, c[0x0][0x348], 0x1 ;  /* 0x0000d2000a0c7a11 */ /* 0x002fc800078808ff */
[----:B------:R-:W-:-:S05]  /*1db0*/  LEA.HI.X R13, R10, c[0x0][0x34c], R6, 0x1, P4 ;  /* 0x0000d3000a0d7a11 */ /* 0x000fca00020f0c06 */
[----:B------:R1:W-:Y:S04]  /*1dc0*/  @!P2 STG.E.128 [R12.64], RZ ;  /* 0x000000ff0c00a986 */ /* 0x0003e8000c101d08 */
[----:B------:R1:W-:Y:S04]  /*1dd0*/  @!P1 STG.E.128 [R12.64+0x80], RZ ;  /* 0x000080ff0c009986 */ /* 0x0003e8000c101d08 */
[----:B------:R1:W-:Y:S02]  /*1de0*/  @!P0 STG.E.128 [R12.64+0x100], RZ ;  /* 0x000100ff0c008986 */ /* 0x0003e4000c101d08 */
.L_x_1150:
[----:B------:R-:W-:Y:S05]  /*1df0*/  BSYNC B0 ;  /* 0x0000000000007941 */ /* 0x000fea0003800000 */
.L_x_1149:
[----:B------:R-:W-:Y:S05]  /*1e00*/  @P3 BRA `(.L_x_1151) ;  /* 0x00006fc000003947 */ /* 0x000fea0003800000 */
[----:B------:R-:W-:Y:S02]  /*1e10*/  IADD3 R6, P0, R210, 0x20, RZ ;  /* 0x00000020d2067810 */ /* 0x000fe40007f1e0ff */
[----:B------:R-:W-:-:S03]  /*1e20*/  ISETP.GE.AND P1, PT, R212, c[0x0][0x220], PT ;  /* 0x00008800d4007a0c */ /* 0x000fc60003f26270 */
[----:B------:R-:W-:Y:S01]  /*1e30*/  IMAD.X R4, RZ, RZ, R4, P0 ;  /* 0x000000ffff047224 */ /* 0x000fe200000e0604 */
[----:B------:R-:W-:-:S03]  /*1e40*/  ISETP.GE.AND P0, PT, R217, c[0x0][0x220], PT ;  /* 0x00008800d9007a0c */ /* 0x000fc60003f06270 */
[----:B------:R-:W-:Y:S02]  /*1e50*/  IMAD R7, R4, c[0x0][0x3a8], RZ ;  /* 0x0000ea0004077a24 */ /* 0x000fe400078e02ff */
[----:B------:R-:W-:Y:S02]  /*1e60*/  IMAD.MOV.U32 R4, RZ, RZ, R8 ;  /* 0x000000ffff047224 */ /* 0x000fe400078e0008 */
[C---:B------:R-:W-:Y:S02]  /*1e70*/  IMAD R7, R6.reuse, c[0x0][0x3ac], R7 ;  /* 0x0000eb0006077a24 */ /* 0x040fe400078e0207 */
[----:B------:R-:W-:-:S04]  /*1e80*/  IMAD.WIDE.U32 R4, R6, c[0x0][0x3a8], R4 ;  /* 0x0000ea0006047a25 */ /* 0x000fc800078e0004 */
[----:B------:R-:W-:Y:S01]  /*1e90*/  IMAD.IADD R7, R5, 0x1, R7 ;  /* 0x0000000105077824 */ /* 0x000fe200078e0207 */
[----:B------:R-:W-:-:S04]  /*1ea0*/  LEA R6, P2, R4, c[0x0][0x348], 0x1 ;  /* 0x0000d20004067a11 */ /* 0x000fc800078408ff */
[----:B------:R-:W-:-:S05]  /*1eb0*/  LEA.HI.X R7, R4, c[0x0][0x34c], R7, 0x1, P2 ;  /* 0x0000d30004077a11 */ /* 0x000fca00010f0c07 */
[----:B------:R2:W-:Y:S04]  /*1ec0*/  @!P1 STG.E.128 [R6.64], RZ ;  /* 0x000000ff06009986 */ /* 0x0005e8000c101d08 */
[----:B------:R2:W-:Y:S01]  /*1ed0*/  @!P0 STG.E.128 [R6.64+0x80], RZ ;  /* 0x000080ff06008986 */ /* 0x0005e2000c101d08 */
[----:B------:R-:W-:-:S13]  /*1ee0*/  ISETP.GE.AND P0, PT, R216, c[0x0][0x220], PT ;  /* 0x00008800d8007a0c */ /* 0x000fda0003f06270 */
[----:B------:R-:W-:Y:S05]  /*1ef0*/  @P0 BRA `(.L_x_1151) ;  /* 0x00006ed000000947 */ /* 0x000fea0003800000 */
[----:B------:R3:W-:Y:S01]  /*1f00*/  STG.E.128 [R6.64+0x100], RZ ;  /* 0x000100ff06007986 */ /* 0x0007e2000c101d08 */
[----:B------:R-:W-:Y:S05]  /*1f10*/  BRA `(.L_x_1151) ;  /* 0x00006eb000007947 */ /* 0x000fea0003800000 */
.L_x_1142:
        /* <DEDUP_REMOVED lines=31> */
.L_x_1153:
[----:B------:R-:W-:Y:S05]  /*2110*/  BSYNC B0 ;  /* 0x0000000000007941 */ /* 0x000fea0003800000 */
.L_x_1152:
        /* <DEDUP_REMOVED lines=16> */
[----:B------:R-:W-:Y:S01]  /*2220*/  @!P3 IMAD.MOV.U32 R17, RZ, RZ, c[0x0][0x374] ;  /* 0x0000dd00ff11b624 */ /* 0x000fe200078e00ff */
[----:B------:R-:W-:Y:S02]  /*2230*/  @!P2 LEA R20, P6, R15, c[0x0][0x330], 0x1 ;  /* 0x0000cc000f14aa11 */ /* 0x000fe400078c08ff */
[----:B------:R-:W-:Y:S02]  /*2240*/  @!P3 LEA R18, P1, R19, R244, 0x6 ;  /* 0x000000f41312b211 */ /* 0x000fe400078230ff */
[----:B------:R-:W-:Y:S02]  /*2250*/  @!P2 LEA.HI.X R21, R15, c[0x0][0x334], R16, 0x1, P6 ;  /* 0x0000cd000f15aa11 */ /* 0x000fe400030f0c10 */
[----:B------:R-:W-:Y:S02]  /*2260*/  @!P3 LEA.HI.X R19, R19, R245, R17, 0x6, P1 ;  /* 0x000000f51313b211 */ /* 0x000fe400008f3411 */
[----:B------:R-:W-:-:S03]  /*2270*/  ISETP.GE.AND P1, PT, R216, c[0x0][0x220], PT ;  /* 0x00008800d8007a0c */ /* 0x000fc60003f26270 */
        /* <DEDUP_REMOVED lines=17> */
.L_x_1155:
[----:B------:R-:W-:Y:S05]  /*2390*/  BSYNC B0 ;  /* 0x0000000000007941 */ /* 0x000fea0003800000 */
.L_x_1154:
        /* <DEDUP_REMOVED lines=18> */
.L_x_1157:
        /* <DEDUP_REMOVED lines=28> */
.L_x_1158:
[----:B------:R-:W-:Y:S05]  /*2680*/  BSYNC B0 ;  /* 0x0000000000007941 */ /* 0x000fea0003800000 */
.L_x_1156:
        /* <DEDUP_REMOVED lines=17> */
.L_x_1160:
        /* <DEDUP_REMOVED lines=38> */
.L_x_1161:
[----:B------:R-:W-:Y:S05]  /*2a00*/  BSYNC B0 ;  /* 0x0000000000007941 */ /* 0x000fea0003800000 */
.L_x_1159:
[CC--:B------:R-:W-:Y:S01]  /*2a10*/  ISETP.GE.AND P2, PT, R214.reuse, R13.reuse, PT ;  /* 0x0000000dd600720c */ /* 0x0c0fe20003f46270 */
[C---:B-1----:R-:W-:Y:S01]  /*2a20*/  IMAD.WIDE R18, R214.reuse, 0x4, R248 ;  /* 0x00000004d6127825 */ /* 0x042fe200078e02f8 */
[----:B------:R-:W-:Y:S02]  /*2a30*/  MOV R235, 0x7f800000 ;  /* 0x7f80000000eb7802 */ /* 0x000fe40000000f00 */
[----:B------:R-:W-:Y:S02]  /*2a40*/  IADD3 R14, R214, 0x8, RZ ;  /* 0x00000008d60e7810 */ /* 0x000fe40007ffe0ff */
[----:B------:R-:W-:Y:S02]  /*2a50*/  MOV R236, 0x7f800000 ;  /* 0x7f80000000ec7802 */ /* 0x000fe40000000f00 */
[----:B------:R-:W-:-:S05]  /*2a60*/  ISETP.GE.AND P1, PT, R14, R13, PT ;  /* 0x0000000d0e00720c */ /* 0x000fca0003f26270 */
[----:B------:R1:W5:Y:S01]  /*2a70*/  @!P2 LDG.E R235, [R18.64] ;  /* 0x0000000812eba981 */ /* 0x000362000c1e1900 */
[----:B------:R-:W-:-:S05]  /*2a80*/  IMAD R13, R218, -0x40, R238 ;  /* 0xffffffc0da0d7824 */ /* 0x000fca00078e02ee */
[----:B------:R-:W-:Y:S01]  /*2a90*/  ISETP.GE.AND P6, PT, R210, R13, PT ;  /* 0x0000000dd200720c */ /* 0x000fe20003fc6270 */
[----:B------:R-:W-:Y:S01]  /*2aa0*/  IMAD R14, R6, c[0x0][0x198], RZ ;  /* 0x00006600060e7a24 */ /* 0x000fe200078e02ff */
[----:B------:R1:W5:Y:S01]  /*2ab0*/  @!P1 LDG.E R236, [R18.64+0x20] ;  /* 0x0000200812ec9981 */ /* 0x000362000c1e1900 */
[C---:B------:R-:W-:Y:S01]  /*2ac0*/  IMAD.WIDE.U32 R16, R227.reuse, c[0x0][0x198], R212 ;  /* 0x00006600e3107a25 */ /* 0x040fe200078e00d4 */
[----:B------:R-:W-:Y:S03]  /*2ad0*/  BSSY B0, `(.L_x_1162) ;  /* 0x000002a000007945 */ /* 0x000fe60003800000 */
[----:B------:R-:W-:Y:S01]  /*2ae0*/  IMAD R14, R227, c[0x0][0x19c], R14 ;  /* 0x00006700e30e7a24 */ /* 0x000fe200078e020e */
[----:B------:R-:W-:Y:S01]  /*2af0*/  IADD3 R16, P1, R10, R16, RZ ;  /* 0x000000100a107210 */ /* 0x000fe20007f3e0ff */
[----:B------:R-:W-:-:S03]  /*2b00*/  IMAD R15, R7, c[0x0][0x1b0], RZ ;  /* 0x00006c00070f7a24 */ /* 0x000fc600078e02ff */
[----:B------:R-:W-:Y:S01]  /*2b10*/  IADD3.X R17, R9, R17, R14, P1, !PT ;  /* 0x0000001109117210 */ /* 0x000fe20000ffe40e */
[----:B------:R1:W-:Y:S01]  /*2b20*/  @P6 STS.128 [R215+0x12000], RZ ;  /* 0x012000ffd7006388 */ /* 0x0003e20000000c00 */
[----:B------:R-:W-:-:S03]  /*2b30*/  IMAD R15, R8, c[0x0][0x1b4], R15 ;  /* 0x00006d00080f7a24 */ /* 0x000fc600078e020f */
[----:B------:R1:W-:Y:S01]  /*2b40*/  @P6 STS.128 [R215+0x14000], RZ ;  /* 0x014000ffd7006388 */ /* 0x0003e20000000c00 */
[----:B------:R-:W-:-:S03]  /*2b50*/  IMAD.WIDE.U32 R16, R8, c[0x0][0x1b0], R16 ;  /* 0x00006c0008107a25 */ /* 0x000fc600078e0010 */
[----:B------:R1:W-:Y:S02]  /*2b60*/  @P6 STS.128 [R215+0x16000], RZ ;  /* 0x016000ffd7006388 */ /* 0x0003e40000000c00 */
        /* <DEDUP_REMOVED lines=8> */
[----:B-1----:R-:W-:-:S04]  /*2bf0*/  IMAD.WIDE.U32 R18, R210, c[0x0][0x198], R14 ;  /* 0x00006600d2127a25 */ /* 0x002fc800078e000e */
        /* <DEDUP_REMOVED lines=23> */
.L_x_1163:
[----:B------:R-:W-:Y:S05]  /*2d70*/  BSYNC B0 ;  /* 0x0000000000007941 */ /* 0x000fea0003800000 */
.L_x_1162:
        /* <DEDUP_REMOVED lines=19> */
[----:B-1----:R-:W-:-:S03]  /*2eb0*/  @!P3 LEA R18, P2, R14, c[0x0][0x168], 0x1 ;  /* 0x00005a000e12ba11 */ /* 0x002fc600078408ff */
        /* <DEDUP_REMOVED lines=18> */
.L_x_1165:
[----:B------:R-:W-:Y:S05]  /*2fe0*/  BSYNC B0 ;  /* 0x0000000000007941 */ /* 0x000fea0003800000 */
.L_x_1164:
        /* <DEDUP_REMOVED lines=44> */
.L_x_1167:
[----:B------:R-:W-:Y:S05]  /*32b0*/  BSYNC B0 ;  /* 0x0000000000007941 */ /* 0x000fea0003800000 */
.L_x_1166:
        /* <DEDUP_REMOVED lines=16> */
[C---:B-1----:R-:W-:Y:S01]  /*33c0*/  @!P4 LEA R12, P3, R6.reuse, c[0x0][0x170], 0x1 ;  /* 0x00005c00060cca11 */ /* 0x042fe200078608ff */
        /* <DEDUP_REMOVED lines=19> */
.L_x_1169:
[----:B------:R-:W-:Y:S05]  /*3500*/  BSYNC B0 ;  /* 0x0000000000007941 */ /* 0x000fea0003800000 */
.L_x_1168:
[----:B-1----:R-:W-:Y:S01]  /*3510*/  IMAD.MOV.U32 R8, RZ, RZ, c[0x0][0x308] ;  /* 0x0000c200ff087624 */ /* 0x002fe200078e00ff */
[----:B------:R-:W0:Y:S01]  /*3520*/  LDGDEPBAR ;  /* 0x00000000000079af */ /* 0x000e220000000000 */
[----:B------:R-:W-:-:S05]  /*3530*/  IMAD.MOV.U32 R9, RZ, RZ, c[0x0][0x30c] ;  /* 0x0000c300ff097624 */ /* 0x000fca00078e00ff */
[----:B--2---:R-:W2:Y:S04]  /*3540*/  LDG.E.64 R6, [R8.64+0x8] ;  /* 0x0000080808067981 */ /* 0x004ea8000c1e1b00 */
[----:B------:R1:W5:Y:S01]  /*3550*/  LDG.E.64 R202, [R8.64] ;  /* 0x0000000808ca7981 */ /* 0x000362000c1e1b00 */
[----:B------:R-:W-:Y:S01]  /*3560*/  IMAD R5, R211, c[0x0][0x1c0], R232 ;  /* 0x00007000d3057a24 */ /* 0x000fe200078e02e8 */
[----:B------:R-:W-:Y:S01]  /*3570*/  SHF.R.S32.HI R231, RZ, 0x1f, R208 ;  /* 0x0000001fffe77819 */ /* 0x000fe200000114d0 */
[----:B------:R-:W-:Y:S01]  /*3580*/  IMAD.MOV.U32 R192, RZ, RZ, 0x40 ;  /* 0x00000040ffc07424 */ /* 0x000fe200078e00ff */
[----:B------:R-:W-:Y:S01]  /*3590*/  IADD3 R195, R200, 0x3000, RZ ;  /* 0x00003000c8c37810 */ /* 0x000fe20007ffe0ff */
[----:B------:R-:W-:Y:S01]  /*35a0*/  IMAD.SHL.U32 R5, R5, 0x20, RZ ;  /* 0x0000002005057824 */ /* 0x000fe200078e00ff */
[----:B------:R-:W-:Y:S01]  /*35b0*/  IADD3 R194, R199, 0x3000, RZ ;  /* 0x00003000c7c27810 */ /* 0x000fe20007ffe0ff */
[----:B------:R-:W-:Y:S01]  /*35c0*/  IMAD.MOV.U32 R234, RZ, RZ, c[0x0][0x2e4] ;  /* 0x0000b900ffea7624 */ /* 0x000fe200078e00ff */
[----:B------:R-:W-:Y:S01]  /*35d0*/  SEL R195, R195, R200, !P0 ;  /* 0x000000c8c3c37207 */ /* 0x000fe20004000000 */
[----:B------:R-:W-:Y:S01]  /*35e0*/  IMAD.MOV.U32 R233, RZ, RZ, R237 ;  /* 0x000000ffffe97224 */ /* 0x000fe200078e00ed */
[----:B------:R-:W-:Y:S01]  /*35f0*/  SHF.R.S32.HI R4, RZ, 0x1f, R5 ;  /* 0x0000001fff047819 */ /* 0x000fe20000011405 */
        /* <DEDUP_REMOVED lines=51> */
[----:B------:R-:W-:-:S02]  /*3930*/  IMAD.SHL.U32 R195, R195, 0x2, RZ ;  /* 0x00000002c3c37824 */ /* 0x000fc400078e00ff */
[----:B------:R-:W-:Y:S01]  /*3940*/  IMAD.SHL.U32 R194, R194, 0x2, RZ ;  /* 0x00000002c2c27824 */ /* 0x000fe200078e00ff */
[----:B--2---:R-:W-:-:S04]  /*3950*/  IADD3 R230, P2, P1, R5, R6, R208 ;  /* 0x0000000605e67210 */ /* 0x004fc8000795e0d0 */
[----:B------:R-:W-:Y:S02]  /*3960*/  IADD3.X R231, R4, R7, R231, P2, P1 ;  /* 0x0000000704e77210 */ /* 0x000fe400017e24e7 */
[----:B------:R-:W-:-:S05]  /*3970*/  R2P PR, R206, 0x6 ;  /* 0x00000006ce007804 */ /* 0x000fca0000000000 */
[----:B------:R-:W-:Y:S02]  /*3980*/  SEL R193, R193, 0xffffffe0, !P1 ;  /* 0xffffffe0c1c17807 */ /* 0x000fe40004800000 */
[----:B------:R-:W-:-:S03]  /*3990*/  SEL R192, R192, 0xffffffc0, !P2 ;  /* 0xffffffc0c0c07807 */ /* 0x000fc60005000000 */
[C---:B------:R-:W-:Y:S02]  /*39a0*/  IMAD.IADD R191, R196.reuse, 0x1, R193 ;  /* 0x00000001c4bf7824 */ /* 0x040fe400078e02c1 */
[----:B------:R-:W-:Y:S02]  /*39b0*/  IMAD.IADD R189, R196, 0x1, R192 ;  /* 0x00000001c4bd7824 */ /* 0x000fe400078e02c0 */
[----:B-1----:R-:W-:Y:S02]  /*39c0*/  IMAD.IADD R190, R192, 0x1, R191 ;  /* 0x00000001c0be7824 */ /* 0x002fe400078e02bf */
.L_x_1174:
[----:B------:R-:W0:Y:S01]  /*39d0*/  LDGDEPBAR ;  /* 0x00000000000079af */ /* 0x000e220000000000 */
[C---:B------:R-:W-:Y:S01]  /*39e0*/  IMAD.IADD R95, R195.reuse, 0x1, R193 ;  /* 0x00000001c35f7824 */ /* 0x040fe200078e02c1 */
[C---:B------:R-:W-:Y:S01]  /*39f0*/  LEA R96, P0, R214.reuse, R228, 0x2 ;  /* 0x000000e4d6607211 */ /* 0x040fe200078010ff */
[----:B------:R-:W-:Y:S02]  /*3a00*/  IMAD.IADD R93, R195, 0x1, R192 ;  /* 0x00000001c35d7824 */ /* 0x000fe400078e02c0 */
[----:B------:R-:W-:Y:S01]  /*3a10*/  IMAD.SHL.U32 R94, R239, 0x40, RZ ;  /* 0x00000040ef5e7824 */ /* 0x000fe200078e00ff */
[----:B------:R-:W-:Y:S02]  /*3a20*/  IADD3 R92, R95, R192, RZ ;  /* 0x000000c05f5c7210 */ /* 0x000fe40007ffe0ff */
[----:B------:R-:W-:Y:S02]  /*3a30*/  LEA.HI.X.SX32 R97, R214, R229, 0x2, P0 ;  /* 0x000000e5d6617211 */ /* 0x000fe400000f16ff */
        /* <DEDUP_REMOVED lines=14> */
[----:B--2---:R-:W-:Y:S04]  /*3b20*/  MOV R97, c[0x0][0x2e4] ;  /* 0x0000b90000617a02 */ /* 0x004fe80000000f00 */
        /* <DEDUP_REMOVED lines=84> */
.L_x_1170:
[--C-:B------:R-:W-:Y:S01]  /*4070*/  IADD3 R20, R238, 0x1, -R242.reuse ;  /* 0x00000001ee147810 */ /* 0x100fe20007ffe8f2 */
[----:B------:R-:W1:Y:S01]  /*4080*/  S2R R25, SR_TID.X ;  /* 0x0000000000197919 */ /* 0x000e620000002100 */
[-C--:B------:R-:W-:Y:S01]  /*4090*/  IADD3 R22, -R97, R238.reuse, -R242 ;  /* 0x000000ee61167210 */ /* 0x080fe20007ffe9f2 */
[----:B------:R-:W-:Y:S01]  /*40a0*/  IMAD.IADD R29, R214, 0x1, R94 ;  /* 0x00000001d61d7824 */ /* 0x000fe200078e025e */
[----:B------:R-:W-:Y:S01]  /*40b0*/  IADD3 R20, R20, c[0x0][0x2e8], RZ ;  /* 0x0000ba0014147a10 */ /* 0x000fe20007ffe0ff */
[----:B------:R-:W-:Y:S02]  /*40c0*/  IMAD.MOV.U32 R234, RZ, RZ, R97 ;  /* 0x000000ffffea7224 */ /* 0x000fe400078e0061 */
[C---:B------:R-:W-:Y:S01]  /*40d0*/  IMAD.IADD R31, R29.reuse, 0x1, R22 ;  /* 0x000000011d1f7824 */ /* 0x040fe200078e0216 */
[C---:B------:R-:W-:Y:S01]  /*40e0*/  IADD3 R23, R29.reuse, 0x8, RZ ;  /* 0x000000081d177810 */ /* 0x040fe20007ffe0ff */
[----:B------:R-:W-:Y:S03]  /*40f0*/  IMAD.IADD R29, R29, 0x1, R20 ;  /* 0x000000011d1d7824 */ /* 0x000fe600078e0214 */
[----:B------:R-:W-:Y:S01]  /*4100*/  IMNMX R31, RZ, R31, !PT ;  /* 0x0000001fff1f7217 */ /* 0x000fe20007800200 */
[--C-:B------:R-:W-:Y:S01]  /*4110*/  IMAD.IADD R21, R22, 0x1, R23.reuse ;  /* 0x0000000116157824 */ /* 0x100fe200078e0217 */
[-C--:B------:R-:W-:Y:S01]  /*4120*/  IMNMX R29, R29, R238.reuse, PT ;  /* 0x000000ee1d1d7217 */ /* 0x080fe20003800200 */
[----:B------:R-:W-:Y:S03]  /*4130*/  IMAD.IADD R23, R20, 0x1, R23 ;  /* 0x0000000114177824 */ /* 0x000fe600078e0217 */
[----:B------:R-:W-:Y:S02]  /*4140*/  IMNMX R21, RZ, R21, !PT ;  /* 0x00000015ff157217 */ /* 0x000fe40007800200 */
[----:B------:R-:W-:Y:S01]  /*4150*/  IMNMX R20, R23, R238, PT ;  /* 0x000000ee17147217 */ /* 0x000fe20003800200 */
[----:B-1----:R-:W-:Y:S05]  /*4160*/  IMAD.SHL.U32 R25, R25, 0x2, RZ ;  /* 0x0000000219197824 */ /* 0x002fea00078e00ff */
[----:B------:R-:W-:Y:S05]  /*4170*/  LOP3.LUT R25, R204, 0x6, R25, 0xf8, !PT ;  /* 0x00000006cc197812 */ /* 0x000fea00078ef819 */
[----:B------:R-:W-:Y:S05]  /*4180*/  IMAD R22, R218, 0x40, R25 ;  /* 0x00000040da167824 */ /* 0x000fea00078e0219 */
[C---:B------:R-:W-:Y:S02]  /*4190*/  ISETP.GE.AND P1, PT, R22.reuse, R31, PT ;  /* 0x0000001f1600720c */ /* 0x040fe40003f26270 */
[C---:B------:R-:W-:Y:S02]  /*41a0*/  ISETP.GE.AND P0, PT, R22.reuse, R21, PT ;  /* 0x000000151600720c */ /* 0x040fe40003f06270 */
[C---:B------:R-:W-:Y:S02]  /*41b0*/  IADD3 R28, R22.reuse, 0x1, RZ ;  /* 0x00000001161c7810 */ /* 0x040fe40007ffe0ff */
[C---:B------:R-:W-:Y:S02]  /*41c0*/  IADD3 R27, R22.reuse, 0x8, RZ ;  /* 0x00000008161b7810 */ /* 0x040fe40007ffe0ff */
[C---:B------:R-:W-:Y:S02]  /*41d0*/  IADD3 R26, R22.reuse, 0x9, RZ ;  /* 0x00000009161a7810 */ /* 0x040fe40007ffe0ff */
[C---:B------:R-:W-:Y:S02]  /*41e0*/  IADD3 R25, R22.reuse, 0x10, RZ ;  /* 0x0000001016197810 */ /* 0x040fe40007ffe0ff */
[C---:B------:R-:W-:Y:S02]  /*41f0*/  IADD3 R24, R22.reuse, 0x11, RZ ;  /* 0x0000001116187810 */ /* 0x040fe40007ffe0ff */
[C---:B------:R-:W-:Y:S02]  /*4200*/  IADD3 R23, R22.reuse, 0x18, RZ ;  /* 0x0000001816177810 */ /* 0x040fe40007ffe0ff */
[C---:B------:R-:W-:Y:S02]  /*4210*/  ISETP.GE.OR P1, PT, R22.reuse, R29, !P1 ;  /* 0x0000001d1600720c */ /* 0x040fe40004f26670 */
[CC--:B------:R-:W-:Y:S02]  /*4220*/  ISETP.GE.OR P0, PT, R22.reuse, R20.reuse, !P0 ;  /* 0x000000141600720c */ /* 0x0c0fe40004706670 */
[----:B------:R-:W-:Y:S02]  /*4230*/  IADD3 R22, R22, 0x19, RZ ;  /* 0x0000001916167810 */ /* 0x000fe40007ffe0ff */
[-C--:B------:R-:W-:Y:S02]  /*4240*/  ISETP.GE.AND P6, PT, R28, R31.reuse, PT ;  /* 0x0000001f1c00720c */ /* 0x080fe40003fc6270 */
[-C--:B------:R-:W-:Y:S02]  /*4250*/  ISETP.GE.AND P5, PT, R27, R31.reuse, PT ;  /* 0x0000001f1b00720c */ /* 0x080fe40003fa6270 */
[-C--:B------:R-:W-:Y:S02]  /*4260*/  ISETP.GE.AND P4, PT, R26, R31.reuse, PT ;  /* 0x0000001f1a00720c */ /* 0x080fe40003f86270 */
[-C--:B------:R-:W-:Y:S02]  /*4270*/  ISETP.GE.AND P3, PT, R25, R31.reuse, PT ;  /* 0x0000001f1900720c */ /* 0x080fe40003f66270 */
        /* <DEDUP_REMOVED lines=40> */
.L_x_1171:
[----:B------:R-:W-:Y:S01]  /*4500*/  IMAD.WIDE.U32 R24, R230, -0x2daee0ad, RZ ;  /* 0xd2511f53e6187825 */ /* 0x000fe200078e00ff */
[----:B------:R-:W-:Y:S02]  /*4510*/  IADD3 R26, R203, -0x4498517b, RZ ;  /* 0xbb67ae85cb1a7810 */ /* 0x000fe40007ffe0ff */
[----:B------:R-:W-:Y:S01]  /*4520*/  FSETP.NEU.FTZ.AND P0, PT, R235, -INF , PT ;  /* 0xff800000eb00780b */ /* 0x000fe20003f1d000 */
[----:B------:R-:W-:Y:S02]  /*4530*/  IMAD R28, R218, 0x2, R205 ;  /* 0x00000002da1c7824 */ /* 0x000fe400078e02cd */
[----:B------:R-:W-:Y:S02]  /*4540*/  IMAD R30, R239, 0x4, R207 ;  /* 0x00000004ef1e7824 */ /* 0x000fe400078e02cf */
[----:B------:R-:W-:Y:S01]  /*4550*/  FMUL.FTZ R20, R235, 1.4426950216293334961 ;  /* 0x3fb8aa3beb147820 */ /* 0x000fe20000410000 */
[----:B------:R-:W-:Y:S01]  /*4560*/  LOP3.LUT R28, R25, R203, R28, 0x96, !PT ;  /* 0x000000cb191c7212 */ /* 0x000fe200078e961c */
[----:B------:R-:W-:Y:S01]  /*4570*/  IMAD.WIDE.U32 R30, R30, -0x326172a9, RZ ;  /* 0xcd9e8d571e1e7825 */ /* 0x000fe200078e00ff */
[----:B------:R-:W-:Y:S02]  /*4580*/  IADD3 R25, R202, -0x61c88647, RZ ;  /* 0x9e3779b9ca197810 */ /* 0x000fe40007ffe0ff */
[----:B------:R-:W-:Y:S01]  /*4590*/  FSEL R20, R20, RZ, P0 ;  /* 0x000000ff14147208 */ /* 0x000fe20000000000 */
[----:B------:R-:W-:Y:S01]  /*45a0*/  IMAD.WIDE.U32 R28, R28, -0x326172a9, RZ ;  /* 0xcd9e8d571c1c7825 */ /* 0x000fe200078e00ff */
[----:B------:R-:W-:Y:S02]  /*45b0*/  LOP3.LUT R22, R31, R231, R202, 0x96, !PT ;  /* 0x000000e71f167212 */ /* 0x000fe400078e96ca */
[----:B------:R-:W-:Y:S01]  /*45c0*/  FSETP.NEU.FTZ.AND P0, PT, R236, -INF , PT ;  /* 0xff800000ec00780b */ /* 0x000fe20003f1d000 */
[----:B------:R-:W-:Y:S01]  /*45d0*/  FFMA.FTZ R166, R16, c[0x0][0x23c], -R20 ;  /* 0x00008f0010a67a23 */ /* 0x000fe20000010814 */
[----:B------:R-:W-:Y:S01]  /*45e0*/  LOP3.LUT R30, R29, R30, R25, 0x96, !PT ;  /* 0x0000001e1d1e7212 */ /* 0x000fe200078e9619 */
[----:B------:R-:W-:Y:S04]  /*45f0*/  IMAD.WIDE.U32 R22, R22, -0x2daee0ad, RZ ;  /* 0xd2511f5316167825 */ /* 0x000fe800078e00ff */
[----:B------:R-:W-:Y:S01]  /*4600*/  IMAD.WIDE.U32 R30, R30, -0x2daee0ad, RZ ;  /* 0xd2511f531e1e7825 */ /* 0x000fe200078e00ff */
[----:B------:R-:W-:Y:S01]  /*4610*/  LOP3.LUT R26, R23, R24, R26, 0x96, !PT ;  /* 0x00000018171a7212 */ /* 0x000fe200078e961a */
[----:B------:R-:W-:Y:S01]  /*4620*/  MUFU.EX2 R166, R166 ;  /* 0x000000a600a67308 */ /* 0x000fe20000000800 */
[----:B------:R-:W-:Y:S01]  /*4630*/  IADD3 R23, R203, 0x76cf5d0a, RZ ;  /* 0x76cf5d0acb177810 */ /* 0x000fe20007ffe0ff */
[----:B------:R-:W-:Y:S01]  /*4640*/  FMUL.FTZ R21, R236, 1.4426950216293334961 ;  /* 0x3fb8aa3bec157820 */ /* 0x000fe20000410000 */
[----:B------:R-:W-:Y:S01]  /*4650*/  IADD3 R24, R202, 0x3c6ef372, RZ ;  /* 0x3c6ef372ca187810 */ /* 0x000fe20007ffe0ff */
[----:B------:R-:W-:Y:S01]  /*4660*/  IMAD.WIDE.U32 R26, R26, -0x326172a9, RZ ;  /* 0xcd9e8d571a1a7825 */ /* 0x000fe200078e00ff */
[----:B------:R-:W-:Y:S02]  /*4670*/  LOP3.LUT R22, R31, R22, R23, 0x96, !PT ;  /* 0x000000161f167212 */ /* 0x000fe400078e9617 */
[----:B------:R-:W-:Y:S01]  /*4680*/  FSEL R21, R21, RZ, P0 ;  /* 0x000000ff15157208 */ /* 0x000fe20000000000 */
[----:B------:R-:W-:Y:S01]  /*4690*/  FFMA.FTZ R167, R8, c[0x0][0x23c], -R20 ;  /* 0x00008f0008a77a23 */ /* 0x000fe20000010814 */
[----:B------:R-:W-:Y:S01]  /*46a0*/  LOP3.LUT R24, R27, R28, R24, 0x96, !PT ;  /* 0x0000001c1b187212 */ /* 0x000fe200078e9618 */
[----:B------:R-:W-:Y:S01]  /*46b0*/  IMAD.WIDE.U32 R22, R22, -0x326172a9, RZ ;  /* 0xcd9e8d5716167825 */ /* 0x000fe200078e00ff */
[----:B------:R-:W-:Y:S02]  /*46c0*/  IADD3 R27, R202, -0x255992d5, RZ ;  /* 0xdaa66d2bca1b7810 */ /* 0x000fe40007ffe0ff */
[----:B------:R-:W-:Y:S01]  /*46d0*/  IADD3 R28, R203, 0x32370b8f, RZ ;  /* 0x32370b8fcb1c7810 */ /* 0x000fe20007ffe0ff */
[----:B------:R-:W-:Y:S01]  /*46e0*/  IMAD.WIDE.U32 R24, R24, -0x2daee0ad, RZ ;  /* 0xd2511f5318187825 */ /* 0x000fe200078e00ff */
[----:B------:R-:W-:Y:S01]  /*46f0*/  LOP3.LUT R26, R23, R26, R27, 0x96, !PT ;  /* 0x0000001a171a7212 */ /* 0x000fe200078e961b */
[----:B------:R-:W-:Y:S01]  /*4700*/  MUFU.EX2 R167, R167 ;  /* 0x000000a700a77308 */ /* 0x000fe20000000800 */
[----:B------:R-:W-:Y:S01]  /*4710*/  IADD3 R23, R202, 0x78dde6e4, RZ ;  /* 0x78dde6e4ca177810 */ /* 0x000fe20007ffe0ff */
[----:B------:R-:W-:Y:S01]  /*4720*/  FFMA.FTZ R170, R4, c[0x0][0x23c], -R20 ;  /* 0x00008f0004aa7a23 */ /* 0x000fe20000010814 */
[----:B------:R-:W-:Y:S01]  /*4730*/  LOP3.LUT R28, R25, R30, R28, 0x96, !PT ;  /* 0x0000001e191c7212 */ /* 0x000fe200078e961c */
[----:B------:R-:W-:Y:S01]  /*4740*/  IMAD.WIDE.U32 R26, R26, -0x2daee0ad, RZ ;  /* 0xd2511f531a1a7825 */ /* 0x000fe200078e00ff */
[----:B------:R-:W-:Y:S03]  /*4750*/  IADD3 R25, R203, -0x126145ec, RZ ;  /* 0xed9eba14cb197810 */ /* 0x000fe60007ffe0ff */
[----:B------:R-:W-:Y:S01]  /*4760*/  IMAD.WIDE.U32 R28, R28, -0x326172a9, RZ ;  /* 0xcd9e8d571c1c7825 */ /* 0x000fe200078e00ff */
[----:B------:R-:W-:Y:S01]  /*4770*/  LOP3.LUT R24, R27, R24, R25, 0x96, !PT ;  /* 0x000000181b187212 */ /* 0x000fe200078e9619 */
[----:B------:R-:W-:Y:S01]  /*4780*/  MUFU.EX2 R170, R170 ;  /* 0x000000aa00aa7308 */ /* 0x000fe20000000800 */
[----:B------:R-:W-:Y:S01]  /*4790*/  IADD3 R27, R202, -0x4ab325aa, RZ ;  /* 0xb54cda56ca1b7810 */ /* 0x000fe20007ffe0ff */
[----:B------:R-:W-:Y:S01]  /*47a0*/  FFMA.FTZ R169, R7, c[0x0][0x23c], -R21 ;  /* 0x00008f0007a97a23 */ /* 0x000fe20000010815 */
[----:B------:R-:W-:Y:S01]  /*47b0*/  LOP3.LUT R23, R29, R22, R23, 0x96, !PT ;  /* 0x000000161d177212 */ /* 0x000fe200078e9617 */
[----:B------:R-:W-:Y:S01]  /*47c0*/  IMAD.WIDE.U32 R24, R24, -0x326172a9, RZ ;  /* 0xcd9e8d5718187825 */ /* 0x000fe200078e00ff */
[----:B------:R-:W-:Y:S03]  /*47d0*/  IADD3 R22, R202, 0x1715609d, RZ ;  /* 0x1715609dca167810 */ /* 0x000fe60007ffe0ff */
[----:B------:R-:W-:Y:S01]  /*47e0*/  FFMA.FTZ R172, R6, c[0x0][0x23c], -R21 ;  /* 0x00008f0006ac7a23 */ /* 0x000fe20000010815 */
[----:B------:R-:W-:Y:S01]  /*47f0*/  LOP3.LUT R25, R25, R28, R22, 0x96, !PT ;  /* 0x0000001c19197212 */ /* 0x000fe200078e9616 */
[----:B------:R-:W-:Y:S01]  /*4800*/  IMAD.WIDE.U32 R28, R23, -0x2daee0ad, RZ ;  /* 0xd2511f53171c7825 */ /* 0x000fe200078e00ff */
[C---:B------:R-:W-:Y:S01]  /*4810*/  IADD3 R22, R203.reuse, -0x56f99767, RZ ;  /* 0xa9066899cb167810 */ /* 0x040fe20007ffe0ff */
[----:B------:R-:W-:Y:S01]  /*4820*/  MUFU.EX2 R169, R169 ;  /* 0x000000a900a97308 */ /* 0x000fe20000000800 */
[----:B------:R-:W-:Y:S01]  /*4830*/  IADD3 R23, R203, 0x646e171e, RZ ;  /* 0x646e171ecb177810 */ /* 0x000fe20007ffe0ff */
[----:B------:R-:W-:Y:S01]  /*4840*/  IMAD.WIDE.U32 R30, R25, -0x2daee0ad, RZ ;  /* 0xd2511f53191e7825 */ /* 0x000fe200078e00ff */
[----:B------:R-:W-:Y:S03]  /*4850*/  LOP3.LUT R22, R29, R26, R22, 0x96, !PT ;  /* 0x0000001a1d167212 */ /* 0x000fe600078e9616 */
[--C-:B------:R-:W-:Y:S01]  /*4860*/  FFMA.FTZ R171, R5, c[0x0][0x23c], -R20.reuse ;  /* 0x00008f0005ab7a23 */ /* 0x100fe20000010814 */
[----:B------:R-:W-:Y:S01]  /*4870*/  LOP3.LUT R23, R31, R28, R23, 0x96, !PT ;  /* 0x0000001c1f177212 */ /* 0x000fe200078e9617 */
[----:B------:R-:W-:Y:S01]  /*4880*/  IMAD.WIDE.U32 R32, R22, -0x326172a9, RZ ;  /* 0xcd9e8d5716207825 */ /* 0x000fe200078e00ff */
[C---:B------:R-:W-:Y:S01]  /*4890*/  LOP3.LUT R28, R30.reuse, 0xff, RZ, 0xc0, !PT ;  /* 0x000000ff1e1c7812 */ /* 0x040fe200078ec0ff */
[----:B------:R-:W-:Y:S01]  /*48a0*/  MUFU.EX2 R172, R172 ;  /* 0x000000ac00ac7308 */ /* 0x000fe20000000800 */
[----:B------:R-:W-:Y:S01]  /*48b0*/  LOP3.LUT R22, R30, 0xffff, RZ, 0xc0, !PT ;  /* 0x0000ffff1e167812 */ /* 0x000fe200078ec0ff */
[----:B------:R-:W-:Y:S01]  /*48c0*/  FFMA.FTZ R174, R9, c[0x0][0x23c], -R20 ;  /* 0x00008f0009ae7a23 */ /* 0x000fe20000010814 */
[----:B------:R-:W-:Y:S01]  /*48d0*/  ISETP.LE.U32.AND P2, PT, R28, UR6, PT ;  /* 0x000000061c007c0c */ /* 0x000fe2000bf43070 */
[----:B------:R-:W-:Y:S01]  /*48e0*/  FFMA.FTZ R173, R10, c[0x0][0x23c], -R21 ;  /* 0x00008f000aad7a23 */ /* 0x000fe20000010815 */
[----:B------:R-:W-:Y:S01]  /*48f0*/  LOP3.LUT R27, R33, R24, R27, 0x96, !PT ;  /* 0x00000018211b7212 */ /* 0x000fe200078e961b */
[--C-:B------:R-:W-:Y:S01]  /*4900*/  FFMA.FTZ R168, R11, c[0x0][0x23c], -R21.reuse ;  /* 0x00008f000ba87a23 */ /* 0x100fe20000010815 */
[----:B------:R-:W-:Y:S01]  /*4910*/  SHF.R.U32.HI R26, RZ, 0x18, R30 ;  /* 0x00000018ff1a7819 */ /* 0x000fe2000001161e */
[----:B------:R-:W-:Y:S01]  /*4920*/  FFMA.FTZ R181, R12, c[0x0][0x23c], -R20 ;  /* 0x00008f000cb57a23 */ /* 0x000fe20000010814 */
[----:B------:R-:W-:Y:S01]  /*4930*/  SHF.R.U32.HI R25, RZ, 0x10, R30 ;  /* 0x00000010ff197819 */ /* 0x000fe2000001161e */
[----:B------:R-:W-:Y:S01]  /*4940*/  MUFU.EX2 R171, R171 ;  /* 0x000000ab00ab7308 */ /* 0x000fe20000000800 */
[----:B------:R-:W-:Y:S01]  /*4950*/  SHF.R.U32.HI R30, RZ, 0x18, R32 ;  /* 0x00000018ff1e7819 */ /* 0x000fe20000011620 */
[--C-:B------:R-:W-:Y:S01]  /*4960*/  FFMA.FTZ R180, R13, c[0x0][0x23c], -R20.reuse ;  /* 0x00008f000db47a23 */ /* 0x100fe20000010814 */
[----:B------:R-:W-:Y:S01]  /*4970*/  LOP3.LUT R29, R32, 0xff, RZ, 0xc0, !PT ;  /* 0x000000ff201d7812 */ /* 0x000fe200078ec0ff */
[--C-:B------:R-:W-:Y:S01]  /*4980*/  FFMA.FTZ R177, R15, c[0x0][0x23c], -R21.reuse ;  /* 0x00008f000fb17a23 */ /* 0x100fe20000010815 */
[----:B------:R-:W-:Y:S01]  /*4990*/  ISETP.LE.U32.AND P1, PT, R30, UR6, PT ;  /* 0x000000061e007c0c */ /* 0x000fe2000bf23070 */
[--C-:B------:R-:W-:Y:S01]  /*49a0*/  FFMA.FTZ R178, R14, c[0x0][0x23c], -R21.reuse ;  /* 0x00008f000eb27a23 */ /* 0x100fe20000010815 */
[----:B------:R-:W-:Y:S01]  /*49b0*/  LOP3.LUT R30, R27, 0xff, RZ, 0xc0, !PT ;  /* 0x000000ff1b1e7812 */ /* 0x000fe200078ec0ff */
[----:B------:R-:W-:Y:S01]  /*49c0*/  FFMA.FTZ R20, R17, c[0x0][0x23c], -R20 ;  /* 0x00008f0011147a23 */ /* 0x000fe20000010814 */
[----:B------:R-:W-:Y:S01]  /*49d0*/  ISETP.LE.U32.AND P0, PT, R26, UR6, PT ;  /* 0x000000061a007c0c */ /* 0x000fe2000bf03070 */
[----:B------:R-:W-:Y:S01]  /*49e0*/  MUFU.EX2 R174, R174 ;  /* 0x000000ae00ae7308 */ /* 0x000fe20000000800 */
[----:B------:R-:W-:Y:S01]  /*49f0*/  ISETP.LE.U32.AND P6, PT, R29, UR6, PT ;  /* 0x000000061d007c0c */ /* 0x000fe2000bfc3070 */
[--C-:B------:R-:W-:Y:S01]  /*4a00*/  FFMA.FTZ R175, R19, c[0x0][0x23c], -R21.reuse ;  /* 0x00008f0013af7a23 */ /* 0x100fe20000010815 */
[----:B------:R-:W-:Y:S01]  /*4a10*/  LOP3.LUT R29, R23, 0xff, RZ, 0xc0, !PT ;  /* 0x000000ff171d7812 */ /* 0x000fe200078ec0ff */
[----:B------:R-:W-:Y:S01]  /*4a20*/  FFMA.FTZ R21, R18, c[0x0][0x23c], -R21 ;  /* 0x00008f0012157a23 */ /* 0x000fe20000010815 */
[----:B------:R-:W-:Y:S01]  /*4a30*/  SHF.R.U32.HI R26, RZ, 0x18, R23 ;  /* 0x00000018ff1a7819 */ /* 0x000fe20000011617 */
[----:B------:R-:W-:Y:S01]  /*4a40*/  IMAD.SHL.U32 R162, R200, 0x2, RZ ;  /* 0x00000002c8a27824 */ /* 0x000fe200078e00ff */
[----:B------:R-:W-:Y:S01]  /*4a50*/  ISETP.LE.U32.AND P5, PT, R29, UR6, PT ;  /* 0x000000061d007c0c */ /* 0x000fe2000bfa3070 */
[----:B------:R-:W-:Y:S01]  /*4a60*/  IMAD.MOV.U32 R252, RZ, RZ, c[0x0][0x22c] ;  /* 0x00008b00fffc7624 */ /* 0x000fe200078e00ff */
[--C-:B------:R-:W-:Y:S01]  /*4a70*/  SHF.R.U32.HI R29, RZ, 0x18, R27.reuse ;  /* 0x00000018ff1d7819 */ /* 0x100fe2000001161b */
[----:B------:R-:W-:Y:S01]  /*4a80*/  MUFU.EX2 R173, R173 ;  /* 0x000000ad00ad7308 */ /* 0x000fe20000000800 */
[----:B------:R-:W-:Y:S01]  /*4a90*/  ISETP.LE.U32.AND P3, PT, R26, UR6, PT ;  /* 0x000000061a007c0c */ /* 0x000fe2000bf63070 */
[--C-:B------:R-:W-:Y:S01]  /*4aa0*/  IMAD.IADD R163, R193, 0x1, R162.reuse ;  /* 0x00000001c1a37824 */ /* 0x100fe200078e02a2 */
[----:B------:R-:W-:Y:S01]  /*4ab0*/  SHF.R.U32.HI R26, RZ, 0x10, R27 ;  /* 0x00000010ff1a7819 */ /* 0x000fe2000001161b */
[C---:B------:R-:W-:Y:S01]  /*4ac0*/  IMAD.IADD R161, R192.reuse, 0x1, R162 ;  /* 0x00000001c0a17824 */ /* 0x040fe200078e02a2 */
[----:B------:R-:W-:Y:S01]  /*4ad0*/  LOP3.LUT R27, R27, 0xffff, RZ, 0xc0, !PT ;  /* 0x0000ffff1b1b7812 */ /* 0x000fe200078ec0ff */
[----:B------:R-:W-:Y:S01]  /*4ae0*/  IMAD.IADD R160, R192, 0x1, R163 ;  /* 0x00000001c0a07824 */ /* 0x000fe200078e02a3 */
[----:B------:R-:W-:Y:S01]  /*4af0*/  ISETP.LE.U32.AND P4, PT, R29, UR6, PT ;  /* 0x000000061d007c0c */ /* 0x000fe2000bf83070 */
[----:B------:R-:W-:Y:S01]  /*4b00*/  IMAD R252, R252, c[0x0][0x1c0], RZ ;  /* 0x00007000fcfc7a24 */ /* 0x000fe200078e02ff */
[----:B------:R-:W-:Y:S01]  /*4b10*/  SHF.R.U32.HI R27, RZ, 0x8, R27 ;  /* 0x00000008ff1b7819 */ /* 0x000fe2000001161b */
[----:B------:R-:W-:Y:S01]  /*4b20*/  MUFU.EX2 R168, R168 ;  /* 0x000000a800a87308 */ /* 0x000fe20000000800 */
[----:B------:R-:W-:Y:S02]  /*4b30*/  LOP3.LUT R28, R32, 0xffff, RZ, 0xc0, !PT ;  /* 0x0000ffff201c7812 */ /* 0x000fe400078ec0ff */
[----:B------:R-:W-:Y:S02]  /*4b40*/  LOP3.LUT R26, R26, 0xff, RZ, 0xc0, !PT ;  /* 0x000000ff1a1a7812 */ /* 0x000fe400078ec0ff */
[----:B------:R-:W-:Y:S02]  /*4b50*/  LOP3.LUT R27, R27, 0xffff, RZ, 0xc0, !PT ;  /* 0x0000ffff1b1b7812 */ /* 0x000fe400078ec0ff */
[----:B------:R-:W-:Y:S02]  /*4b60*/  SHF.R.U32.HI R28, RZ, 0x8, R28 ;  /* 0x00000008ff1c7819 */ /* 0x000fe4000001161c */
[----:B------:R-:W-:Y:S01]  /*4b70*/  SHF.R.U32.HI R24, RZ, 0x10, R32 ;  /* 0x00000010ff187819 */ /* 0x000fe20000011620 */
[----:B------:R-:W-:Y:S01]  /*4b80*/  MUFU.EX2 R181, R181 ;  /* 0x000000b500b57308 */ /* 0x000fe20000000800 */
[----:B------:R-:W-:Y:S02]  /*4b90*/  LOP3.LUT R28, R28, 0xffff, RZ, 0xc0, !PT ;  /* 0x0000ffff1c1c7812 */ /* 0x000fe400078ec0ff */
[----:B------:R-:W-:Y:S02]  /*4ba0*/  LOP3.LUT R24, R24, 0xff, RZ, 0xc0, !PT ;  /* 0x000000ff18187812 */ /* 0x000fe400078ec0ff */
[----:B------:R-:W-:Y:S02]  /*4bb0*/  SHF.R.U32.HI R22, RZ, 0x8, R22 ;  /* 0x00000008ff167819 */ /* 0x000fe40000011616 */
[----:B------:R-:W-:Y:S02]  /*4bc0*/  LOP3.LUT R25, R25, 0xff, RZ, 0xc0, !PT ;  /* 0x000000ff19197812 */ /* 0x000fe400078ec0ff */
[----:B------:R-:W-:Y:S01]  /*4bd0*/  LOP3.LUT R22, R22, 0xffff, RZ, 0xc0, !PT ;  /* 0x0000ffff16167812 */ /* 0x000fe200078ec0ff */
[----:B------:R-:W-:Y:S10]  /*4be0*/  MUFU.EX2 R177, R177 ;  /* 0x000000b100b17308 */ /* 0x000ff40000000800 */
[----:B------:R-:W-:Y:S10]  /*4bf0*/  MUFU.EX2 R180, R180 ;  /* 0x000000b400b47308 */ /* 0x000ff40000000800 */
[----:B------:R-:W-:Y:S10]  /*4c00*/  MUFU.EX2 R178, R178 ;  /* 0x000000b200b27308 */ /* 0x000ff40000000800 */
[----:B------:R-:W-:Y:S10]  /*4c10*/  MUFU.EX2 R179, R20 ;  /* 0x0000001400b37308 */ /* 0x000ff40000000800 */
[----:B------:R-:W-:Y:S10]  /*4c20*/  MUFU.EX2 R176, R21 ;  /* 0x0000001500b07308 */ /* 0x000ff40000000800 */
[----:B------:R-:W1:Y:S02]  /*4c30*/  MUFU.EX2 R175, R175 ;  /* 0x000000af00af7308 */ /* 0x000e640000000800 */
[----:B-1----:R-:W-:Y:S02]  /*4c40*/  @!P0 FADD.FTZ R175, -R175, -RZ ;  /* 0x800000ffafaf8221 */ /* 0x002fe40000010100 */
[----:B------:R-:W-:Y:S01]  /*4c50*/  @!P2 FADD.FTZ R166, -R166, -RZ ;  /* 0x800000ffa6a6a221 */ /* 0x000fe20000010100 */
[----:B------:R-:W-:Y:S01]  /*4c60*/  ISETP.LE.U32.AND P2, PT, R30, UR6, PT ;  /* 0x000000061e007c0c */ /* 0x000fe2000bf43070 */
[----:B------:R-:W-:Y:S01]  /*4c70*/  @!P6 FADD.FTZ R167, -R167, -RZ ;  /* 0x800000ffa7a7e221 */ /* 0x000fe20000010100 */
[----:B------:R-:W-:Y:S01]  /*4c80*/  ISETP.LE.U32.AND P6, PT, R26, UR6, PT ;  /* 0x000000061a007c0c */ /* 0x000fe2000bfc3070 */
[----:B------:R-:W-:Y:S01]  /*4c90*/  @!P4 FADD.FTZ R169, -R169, -RZ ;  /* 0x800000ffa9a9c221 */ /* 0x000fe20000010100 */
[----:B------:R-:W-:Y:S01]  /*4ca0*/  ISETP.LE.U32.AND P4, PT, R28, UR6, PT ;  /* 0x000000061c007c0c */ /* 0x000fe2000bf83070 */
[----:B------:R-:W-:Y:S01]  /*4cb0*/  @!P1 FADD.FTZ R168, -R168, -RZ ;  /* 0x800000ffa8a89221 */ /* 0x000fe20000010100 */
[----:B------:R-:W-:Y:S01]  /*4cc0*/  ISETP.LE.U32.AND P1, PT, R25, UR6, PT ;  /* 0x0000000619007c0c */ /* 0x000fe2000bf23070 */
[----:B------:R-:W-:Y:S02]  /*4cd0*/  @!P5 FADD.FTZ R181, -R181, -RZ ;  /* 0x800000ffb5b5d221 */ /* 0x000fe40000010100 */
[----:B------:R-:W-:Y:S04]  /*4ce0*/  @!P3 FADD.FTZ R177, -R177, -RZ ;  /* 0x800000ffb1b1b221 */ /* 0x000fe80000010100 */
[----:B------:R-:W-:Y:S01]  /*4cf0*/  @!P2 FADD.FTZ R170, -R170, -RZ ;  /* 0x800000ffaaaaa221 */ /* 0x000fe20000010100 */
[----:B------:R-:W-:Y:S01]  /*4d00*/  ISETP.LE.U32.AND P2, PT, R27, UR6, PT ;  /* 0x000000061b007c0c */ /* 0x000fe2000bf43070 */
[----:B------:R-:W-:Y:S01]  /*4d10*/  @!P6 FADD.FTZ R172, -R172, -RZ ;  /* 0x800000ffacace221 */ /* 0x000fe20000010100 */
[----:B------:R-:W-:Y:S01]  /*4d20*/  ISETP.LE.U32.AND P6, PT, R24, UR6, PT ;  /* 0x0000000618007c0c */ /* 0x000fe2000bfc3070 */
[----:B------:R-:W-:Y:S01]  /*4d30*/  @!P4 FADD.FTZ R174, -R174, -RZ ;  /* 0x800000ffaeaec221 */ /* 0x000fe20000010100 */
[----:B------:R-:W-:Y:S01]  /*4d40*/  SHF.R.U32.HI R24, RZ, 0x10, R23 ;  /* 0x00000010ff187819 */ /* 0x000fe20000011617 */
[----:B------:R-:W-:Y:S01]  /*4d50*/  @!P1 FADD.FTZ R176, -R176, -RZ ;  /* 0x800000ffb0b09221 */ /* 0x000fe20000010100 */
[----:B------:R-:W-:Y:S02]  /*4d60*/  LOP3.LUT R23, R23, 0xffff, RZ, 0xc0, !PT ;  /* 0x0000ffff17177812 */ /* 0x000fe400078ec0ff */
[----:B------:R-:W-:Y:S02]  /*4d70*/  LOP3.LUT R24, R24, 0xff, RZ, 0xc0, !PT ;  /* 0x000000ff18187812 */ /* 0x000fe400078ec0ff */
[----:B------:R-:W-:Y:S02]  /*4d80*/  SHF.R.U32.HI R23, RZ, 0x8, R23 ;  /* 0x00000008ff177819 */ /* 0x000fe40000011617 */
[----:B------:R-:W-:Y:S01]  /*4d90*/  ISETP.LE.U32.AND P4, PT, R24, UR6, PT ;  /* 0x0000000618007c0c */ /* 0x000fe2000bf83070 */
[----:B------:R-:W-:Y:S01]  /*4da0*/  @!P2 FADD.FTZ R171, -R171, -RZ ;  /* 0x800000ffababa221 */ /* 0x000fe20000010100 */
[----:B------:R-:W-:Y:S01]  /*4db0*/  LOP3.LUT R23, R23, 0xffff, RZ, 0xc0, !PT ;  /* 0x0000ffff17177812 */ /* 0x000fe200078ec0ff */
[----:B------:R-:W-:Y:S01]  /*4dc0*/  @!P6 FADD.FTZ R173, -R173, -RZ ;  /* 0x800000ffadade221 */ /* 0x000fe20000010100 */
[----:B------:R-:W-:Y:S02]  /*4dd0*/  ISETP.LE.U32.AND P2, PT, R22, UR6, PT ;  /* 0x0000000616007c0c */ /* 0x000fe4000bf43070 */
[----:B------:R-:W-:Y:S02]  /*4de0*/  F2FP.RELU.PACK_AB R24, R171, R170 ;  /* 0x000000aaab18723e */ /* 0x000fe400000008ff */
[----:B------:R-:W-:Y:S02]  /*4df0*/  ISETP.LE.U32.AND P6, PT, R23, UR6, PT ;  /* 0x0000000617007c0c */ /* 0x000fe4000bfc3070 */
[----:B------:R-:W-:Y:S01]  /*4e00*/  F2FP.RELU.PACK_AB R22, R169, R172 ;  /* 0x000000aca916723e */ /* 0x000fe200000008ff */
[----:B------:R1:W-:Y:S01]  /*4e10*/  STS [R219+0x20000], R24 ;  /* 0x02000018db007388 */ /* 0x0003e20000000800 */
[----:B------:R-:W-:Y:S01]  /*4e20*/  F2FP.RELU.PACK_AB R20, R174, R167 ;  /* 0x000000a7ae14723e */ /* 0x000fe200000008ff */
[----:B------:R-:W-:Y:S01]  /*4e30*/  @!P4 FADD.FTZ R178, -R178, -RZ ;  /* 0x800000ffb2b2c221 */ /* 0x000fe20000010100 */
[----:B------:R-:W-:Y:S01]  /*4e40*/  F2FP.RELU.PACK_AB R28, R168, R173 ;  /* 0x000000ada81c723e */ /* 0x000fe200000008ff */
[----:B------:R-:W-:Y:S01]  /*4e50*/  STS [R219+0x20400], R22 ;  /* 0x02040016db007388 */ /* 0x000fe20000000800 */
[----:B------:R-:W-:Y:S01]  /*4e60*/  F2FP.RELU.PACK_AB R29, R175, R176 ;  /* 0x000000b0af1d723e */ /* 0x000fe200000008ff */
[----:B------:R-:W-:Y:S01]  /*4e70*/  @!P2 FADD.FTZ R179, -R179, -RZ ;  /* 0x800000ffb3b3a221 */ /* 0x000fe20000010100 */
[----:B------:R-:W-:Y:S01]  /*4e80*/  FSETP.GE.FTZ.AND P1, PT, R172, RZ, PT ;  /* 0x000000ffac00720b */ /* 0x000fe20003f36000 */
[----:B------:R-:W-:Y:S01]  /*4e90*/  STS [R223+0x20000], R20 ;  /* 0x02000014df007388 */ /* 0x000fe20000000800 */
[----:B------:R-:W-:Y:S01]  /*4ea0*/  FSETP.GE.FTZ.AND P3, PT, R170, RZ, PT ;  /* 0x000000ffaa00720b */ /* 0x000fe20003f76000 */
[----:B------:R-:W-:Y:S01]  /*4eb0*/  @!P6 FADD.FTZ R180, -R180, -RZ ;  /* 0x800000ffb4b4e221 */ /* 0x000fe20000010100 */
[----:B------:R-:W-:Y:S01]  /*4ec0*/  F2FP.RELU.PACK_AB R31, R179, R166 ;  /* 0x000000a6b31f723e */ /* 0x000fe200000008ff */
[----:B------:R-:W-:Y:S01]  /*4ed0*/  STS [R223+0x20400], R28 ;  /* 0x0204001cdf007388 */ /* 0x000fe20000000800 */
[----:B------:R-:W-:Y:S02]  /*4ee0*/  FSETP.GE.FTZ.AND P2, PT, R171, RZ, PT ;  /* 0x000000ffab00720b */ /* 0x000fe40003f56000 */
[----:B------:R-:W-:Y:S02]  /*4ef0*/  F2FP.RELU.PACK_AB R26, R180, R181 ;  /* 0x000000b5b41a723e */ /* 0x000fe400000008ff */
[----:B------:R-:W-:Y:S02]  /*4f00*/  FSETP.GE.FTZ.AND P4, PT, R174, RZ, PT ;  /* 0x000000ffae00720b */ /* 0x000fe40003f96000 */
[----:B------:R-:W-:Y:S01]  /*4f10*/  ISETP.GT.AND P6, PT, R239, R224, PT ;  /* 0x000000e0ef00720c */ /* 0x000fe20003fc4270 */
[----:B------:R-:W-:Y:S01]  /*4f20*/  STS [R221+0x20000], R26 ;  /* 0x0200001add007388 */ /* 0x000fe20000000800 */
[----:B-1----:R-:W-:Y:S05]  /*4f30*/  F2FP.RELU.PACK_AB R24, R177, R178 ;  /* 0x000000b2b118723e */ /* 0x002fea00000008ff */
[----:B------:R-:W-:Y:S04]  /*4f40*/  STS [R221+0x20400], R24 ;  /* 0x02040018dd007388 */ /* 0x000fe80000000800 */
[----:B------:R-:W-:Y:S04]  /*4f50*/  STS [R226+0x20000], R31 ;  /* 0x0200001fe2007388 */ /* 0x000fe80000000800 */
[----:B------:R-:W-:Y:S04]  /*4f60*/  STS [R226+0x20400], R29 ;  /* 0x0204001de2007388 */ /* 0x000fe80000000800 */
[----:B------:R-:W-:Y:S08]  /*4f70*/  LDSM.16.M88.4 R84, [R162+0xc000] ;  /* 0x00c00000a254783b */ /* 0x000ff00000000200 */
[----:B------:R-:W1:Y:S08]  /*4f80*/  LDSM.16.M88.4 R88, [R198+0x18000] ;  /* 0x01800000c658783b */ /* 0x000e700000000200 */
[----:B------:R-:W2:Y:S08]  /*4f90*/  LDSM.16.M88.4 R92, [R198+0x18800] ;  /* 0x01880000c65c783b */ /* 0x000eb00000000200 */
[----:B------:R-:W-:Y:S08]  /*4fa0*/  LDSM.16.M88.4 R96, [R163+0xc000] ;  /* 0x00c00000a360783b */ /* 0x000ff00000000200 */
[----:B------:R-:W3:Y:S08]  /*4fb0*/  LDSM.16.M88.4 R148, [R188+0x18000] ;  /* 0x01800000bc94783b */ /* 0x000ef00000000200 */
[----:B------:R-:W-:Y:S01]  /*4fc0*/  LDSM.16.M88.4 R152, [R161+0xc000] ;  /* 0x00c00000a198783b */ /* 0x000fe20000000200 */
[C---:B-1----:R-:W-:Y:S07]  /*4fd0*/  HMMA.16816.F32 R20, R84.reuse, R88, RZ ;  /* 0x000000585414723c */ /* 0x042fee00000018ff */
[----:B------:R-:W-:Y:S01]  /*4fe0*/  LDSM.16.M88.4 R156, [R3+0x18000] ;  /* 0x01800000039c783b */ /* 0x000fe20000000200 */
[C---:B------:R-:W-:Y:S07]  /*4ff0*/  HMMA.16816.F32 R24, R84.reuse, R90, RZ ;  /* 0x0000005a5418723c */ /* 0x040fee00000018ff */
[----:B------:R-:W1:Y:S01]  /*5000*/  LDSM.16.M88.4 R88, [R188+0x18800] ;  /* 0x01880000bc58783b */ /* 0x000e620000000200 */
[C---:B--2---:R-:W-:Y:S08]  /*5010*/  HMMA.16816.F32 R28, R84.reuse, R92, RZ ;  /* 0x0000005c541c723c */ /* 0x044ff000000018ff */
[----:B------:R-:W-:Y:S01]  /*5020*/  HMMA.16816.F32 R32, R84, R94, RZ ;  /* 0x0000005e5420723c */ /* 0x000fe200000018ff */
[----:B------:R-:W2:Y:S07]  /*5030*/  LDSM.16.M88.4 R84, [R3+0x18800] ;  /* 0x018800000354783b */ /* 0x000eae0000000200 */
[C---:B---3--:R-:W-:Y:S01]  /*5040*/  HMMA.16816.F32 R20, R96.reuse, R148, R20 ;  /* 0x000000946014723c */ /* 0x048fe20000001814 */
[----:B------:R-:W-:Y:S07]  /*5050*/  LDSM.16.M88.4 R92, [R160+0xc000] ;  /* 0x00c00000a05c783b */ /* 0x000fee0000000200 */
[C---:B------:R-:W-:Y:S01]  /*5060*/  HMMA.16816.F32 R24, R96.reuse, R150, R24 ;  /* 0x000000966018723c */ /* 0x040fe20000001818 */
[----:B------:R-:W3:Y:S07]  /*5070*/  LDSM.16.M88.4 R148, [R2+0x18000] ;  /* 0x018000000294783b */ /* 0x000eee0000000200 */
[C---:B-1----:R-:W-:Y:S08]  /*5080*/  HMMA.16816.F32 R28, R96.reuse, R88, R28 ;  /* 0x00000058601c723c */ /* 0x042ff0000000181c */
[----:B------:R-:W-:Y:S01]  /*5090*/  HMMA.16816.F32 R32, R96, R90, R32 ;  /* 0x0000005a6020723c */ /* 0x000fe20000001820 */
[----:B------:R-:W1:Y:S07]  /*50a0*/  LDSM.16.M88.4 R88, [R2+0x18800] ;  /* 0x018800000258783b */ /* 0x000e6e0000000200 */
[C---:B------:R-:W-:Y:S01]  /*50b0*/  HMMA.16816.F32 R20, R152.reuse, R156, R20 ;  /* 0x0000009c9814723c */ /* 0x040fe20000001814 */
[----:B------:R-:W-:Y:S07]  /*50c0*/  LDSM.16.M88.4 R96, [R162+0xe000] ;  /* 0x00e00000a260783b */ /* 0x000fee0000000200 */
[C---:B------:R-:W-:Y:S01]  /*50d0*/  HMMA.16816.F32 R24, R152.reuse, R158, R24 ;  /* 0x0000009e9818723c */ /* 0x040fe20000001818 */
[----:B------:R-:W4:Y:S07]  /*50e0*/  LDSM.16.M88.4 R156, [R198+0x1a000] ;  /* 0x01a00000c69c783b */ /* 0x000f2e0000000200 */
[C---:B--2---:R-:W-:Y:S08]  /*50f0*/  HMMA.16816.F32 R28, R152.reuse, R84, R28 ;  /* 0x00000054981c723c */ /* 0x044ff0000000181c */
[----:B------:R-:W-:Y:S01]  /*5100*/  HMMA.16816.F32 R32, R152, R86, R32 ;  /* 0x000000569820723c */ /* 0x000fe20000001820 */
        /* <DEDUP_REMOVED lines=8> */
[C---:B----4-:R-:W-:Y:S01]  /*5190*/  HMMA.16816.F32 R20, R96.reuse, R156, R20 ;  /* 0x0000009c6014723c */ /* 0x050fe20000001814 */
        /* <DEDUP_REMOVED lines=41> */
[C---:B----4-:R-:W-:Y:S08]  /*5430*/  HMMA.16816.F32 R20, R96.reuse, R156, R20 ;  /* 0x0000009c6014723c */ /* 0x050ff00000001814 */
[C---:B------:R-:W-:Y:S08]  /*5440*/  HMMA.16816.F32 R24, R96.reuse, R158, R24 ;  /* 0x0000009e6018723c */ /* 0x040ff00000001818 */
[C---:B--2---:R-:W-:Y:S08]  /*5450*/  HMMA.16816.F32 R28, R96.reuse, R84, R28 ;  /* 0x00000054601c723c */ /* 0x044ff0000000181c */
[----:B------:R-:W-:Y:S07]  /*5460*/  HMMA.16816.F32 R32, R96, R86, R32 ;  /* 0x000000566020723c */ /* 0x000fee0000001820 */
[----:B------:R-:W-:Y:S01]  /*5470*/  IMAD.U32 R97, R252, -0x40, RZ ;  /* 0xffffffc0fc617824 */ /* 0x000fe200078e00ff */
[C---:B---3--:R-:W-:Y:S05]  /*5480*/  HMMA.16816.F32 R20, R148.reuse, R152, R20 ;  /* 0x000000989414723c */ /* 0x048fea0000001814 */
[C---:B------:R-:W-:Y:S03]  /*5490*/  LEA R250, P0, R97.reuse, R250, 0x2 ;  /* 0x000000fa61fa7211 */ /* 0x040fe600078010ff */
[C---:B------:R-:W-:Y:S04]  /*54a0*/  HMMA.16816.F32 R24, R148.reuse, R154, R24 ;  /* 0x0000009a9418723c */ /* 0x040fe80000001818 */
[----:B------:R-:W-:Y:S02]  /*54b0*/  LEA.HI.X.SX32 R251, R97, R251, 0x2, P0 ;  /* 0x000000fb61fb7211 */ /* 0x000fe400000f16ff */
[----:B------:R-:W-:Y:S02]  /*54c0*/  FSETP.GE.FTZ.AND P0, PT, R169, RZ, PT ;  /* 0x000000ffa900720b */ /* 0x000fe40003f16000 */
[C---:B-1----:R-:W-:Y:S08]  /*54d0*/  HMMA.16816.F32 R28, R148.reuse, R88, R28 ;  /* 0x00000058941c723c */ /* 0x042ff0000000181c */
[C---:B-----5:R-:W-:Y:S01]  /*54e0*/  FADD.FTZ R23, -R164.reuse, R23 ;  /* 0x00000017a4177221 */ /* 0x060fe20000010100 */
[----:B------:R-:W-:Y:S03]  /*54f0*/  HMMA.16816.F32 R32, R148, R90, R32 ;  /* 0x0000005a9420723c */ /* 0x000fe60000001820 */
[C---:B------:R-:W-:Y:S02]  /*5500*/  FADD.FTZ R96, -R165.reuse, R20 ;  /* 0x00000014a5607221 */ /* 0x040fe40000010100 */
[C---:B------:R-:W-:Y:S02]  /*5510*/  FADD.FTZ R20, -R165.reuse, R21 ;  /* 0x00000015a5147221 */ /* 0x040fe40000010100 */
[----:B------:R-:W-:Y:S01]  /*5520*/  FADD.FTZ R21, -R164, R22 ;  /* 0x00000016a4157221 */ /* 0x000fe20000010100 */
[-C--:B------:R-:W-:Y:S01]  /*5530*/  FSEL R97, R96, R165.reuse, P3 ;  /* 0x000000a560617208 */ /* 0x080fe20001800000 */
[----:B------:R-:W-:Y:S01]  /*5540*/  FADD.FTZ R24, -R165, R24 ;  /* 0x00000018a5187221 */ /* 0x000fe20000010100 */
[----:B------:R-:W-:Y:S02]  /*5550*/  FSETP.GE.FTZ.AND P3, PT, R181, RZ, PT ;  /* 0x000000ffb500720b */ /* 0x000fe40003f76000 */
[----:B------:R-:W-:Y:S01]  /*5560*/  FADD.FTZ R22, -R165, R25 ;  /* 0x00000019a5167221 */ /* 0x000fe20000010100 */
[-C--:B------:R-:W-:Y:S01]  /*5570*/  FSEL R21, R21, R164.reuse, P1 ;  /* 0x000000a415157208 */ /* 0x080fe20000800000 */
[C---:B------:R-:W-:Y:S01]  /*5580*/  FADD.FTZ R25, -R164.reuse, R26 ;  /* 0x0000001aa4197221 */ /* 0x040fe20000010100 */
[----:B------:R-:W-:Y:S01]  /*5590*/  FSEL R26, R23, R164, P0 ;  /* 0x000000a4171a7208 */ /* 0x000fe20000000000 */
[C---:B------:R-:W-:Y:S01]  /*55a0*/  FADD.FTZ R27, -R164.reuse, R27 ;  /* 0x0000001ba41b7221 */ /* 0x040fe20000010100 */
[----:B------:R-:W-:Y:S01]  /*55b0*/  FSETP.GE.FTZ.AND P0, PT, R167, RZ, PT ;  /* 0x000000ffa700720b */ /* 0x000fe20003f16000 */
[----:B------:R-:W-:Y:S01]  /*55c0*/  FADD.FTZ R96, -R165, R29 ;  /* 0x0000001da5607221 */ /* 0x000fe20000010100 */
[----:B------:R-:W-:Y:S01]  /*55d0*/  FSETP.GE.FTZ.AND P1, PT, R173, RZ, PT ;  /* 0x000000ffad00720b */ /* 0x000fe20003f36000 */
[----:B------:R-:W-:Y:S01]  /*55e0*/  FADD.FTZ R31, -R164, R31 ;  /* 0x0000001fa41f7221 */ /* 0x000fe20000010100 */
[-C--:B------:R-:W-:Y:S01]  /*55f0*/  FSEL R24, R24, R165.reuse, P0 ;  /* 0x000000a518187208 */ /* 0x080fe20000000000 */
[C---:B------:R-:W-:Y:S01]  /*5600*/  FADD.FTZ R28, -R165.reuse, R28 ;  /* 0x0000001ca51c7221 */ /* 0x040fe20000010100 */
[----:B------:R-:W-:Y:S01]  /*5610*/  FSETP.GE.FTZ.AND P0, PT, R168, RZ, PT ;  /* 0x000000ffa800720b */ /* 0x000fe20003f16000 */
[----:B------:R-:W-:Y:S01]  /*5620*/  FADD.FTZ R23, -R164, R30 ;  /* 0x0000001ea4177221 */ /* 0x000fe20000010100 */
[----:B------:R-:W-:Y:S01]  /*5630*/  FSEL R20, R20, R165, P2 ;  /* 0x000000a514147208 */ /* 0x000fe20001000000 */
[----:B------:R-:W-:Y:S01]  /*5640*/  FADD.FTZ R32, -R165, R32 ;  /* 0x00000020a5207221 */ /* 0x000fe20000010100 */
[----:B------:R-:W-:Y:S01]  /*5650*/  FSETP.GE.FTZ.AND P2, PT, R180, RZ, PT ;  /* 0x000000ffb400720b */ /* 0x000fe20003f56000 */
[----:B------:R-:W-:Y:S01]  /*5660*/  FMUL.FTZ R97, R170, R97 ;  /* 0x00000061aa617220 */ /* 0x000fe20000410000 */
[----:B------:R-:W-:Y:S01]  /*5670*/  FSEL R29, R22, R165, P4 ;  /* 0x000000a5161d7208 */ /* 0x000fe20002000000 */
[----:B------:R-:W-:Y:S01]  /*5680*/  FMUL.FTZ R20, R171, R20 ;  /* 0x00000014ab147220 */ /* 0x000fe20000410000 */
[-C--:B------:R-:W-:Y:S01]  /*5690*/  FSEL R22, R25, R164.reuse, P1 ;  /* 0x000000a419167208 */ /* 0x080fe20000800000 */
[----:B------:R-:W-:Y:S01]  /*56a0*/  FMUL.FTZ R21, R172, R21 ;  /* 0x00000015ac157220 */ /* 0x000fe20000410000 */
[----:B------:R-:W-:Y:S01]  /*56b0*/  FSEL R27, R27, R164, P0 ;  /* 0x000000a41b1b7208 */ /* 0x000fe20000000000 */
[----:B------:R-:W-:Y:S01]  /*56c0*/  FMUL.FTZ R26, R169, R26 ;  /* 0x0000001aa91a7220 */ /* 0x000fe20000410000 */
[----:B------:R-:W-:Y:S01]  /*56d0*/  FSETP.GE.FTZ.AND P1, PT, R179, RZ, PT ;  /* 0x000000ffb300720b */ /* 0x000fe20003f36000 */
[----:B------:R-:W-:Y:S01]  /*56e0*/  FMUL.FTZ R24, R167, R24 ;  /* 0x00000018a7187220 */ /* 0x000fe20000410000 */
[----:B------:R-:W-:Y:S01]  /*56f0*/  FSETP.GE.FTZ.AND P0, PT, R175, RZ, PT ;  /* 0x000000ffaf00720b */ /* 0x000fe20003f16000 */
[----:B------:R-:W-:Y:S01]  /*5700*/  FMUL.FTZ R29, R174, R29 ;  /* 0x0000001dae1d7220 */ /* 0x000fe20000410000 */
[----:B------:R-:W-:Y:S01]  /*5710*/  FSEL R25, R96, R165, P2 ;  /* 0x000000a560197208 */ /* 0x000fe20001000000 */
[----:B------:R-:W-:Y:S01]  /*5720*/  FMUL.FTZ R22, R173, R22 ;  /* 0x00000016ad167220 */ /* 0x000fe20000410000 */
[----:B------:R-:W-:Y:S01]  /*5730*/  FSETP.GE.FTZ.AND P2, PT, R177, RZ, PT ;  /* 0x000000ffb100720b */ /* 0x000fe20003f56000 */
[----:B------:R-:W-:Y:S01]  /*5740*/  FMUL.FTZ R27, R168, R27 ;  /* 0x0000001ba81b7220 */ /* 0x000fe20000410000 */
[----:B------:R-:W-:Y:S01]  /*5750*/  FSEL R28, R28, R165, P3 ;  /* 0x000000a51c1c7208 */ /* 0x000fe20001800000 */
[----:B------:R-:W-:Y:S01]  /*5760*/  FMUL.FTZ R25, R180, R25 ;  /* 0x00000019b4197220 */ /* 0x000fe20000410000 */
[----:B------:R-:W-:Y:S01]  /*5770*/  FSEL R30, R31, R164, P2 ;  /* 0x000000a41f1e7208 */ /* 0x000fe20001000000 */
[----:B------:R-:W-:Y:S01]  /*5780*/  FADD.FTZ R31, -R164, R34 ;  /* 0x00000022a41f7221 */ /* 0x000fe20000010100 */
[----:B------:R-:W-:Y:S01]  /*5790*/  FSETP.GE.FTZ.AND P3, PT, R178, RZ, PT ;  /* 0x000000ffb200720b */ /* 0x000fe20003f76000 */
[----:B------:R-:W-:Y:S01]  /*57a0*/  FMUL.FTZ R28, R181, R28 ;  /* 0x0000001cb51c7220 */ /* 0x000fe20000410000 */
[----:B------:R-:W-:Y:S01]  /*57b0*/  FSETP.GE.FTZ.AND P4, PT, R166, RZ, PT ;  /* 0x000000ffa600720b */ /* 0x000fe20003f96000 */
[----:B------:R-:W-:Y:S01]  /*57c0*/  FMUL.FTZ R30, R177, R30 ;  /* 0x0000001eb11e7220 */ /* 0x000fe20000410000 */
[----:B------:R-:W-:Y:S02]  /*57d0*/  FSETP.GE.FTZ.AND P2, PT, R176, RZ, PT ;  /* 0x000000ffb000720b */ /* 0x000fe40003f56000 */
[-C--:B------:R-:W-:Y:S02]  /*57e0*/  FSEL R23, R23, R164.reuse, P3 ;  /* 0x000000a417177208 */ /* 0x080fe40001800000 */
[----:B------:R-:W-:Y:S01]  /*57f0*/  FSEL R99, R32, R165, P4 ;  /* 0x000000a520637208 */ /* 0x000fe20002000000 */
[----:B------:R-:W-:Y:S01]  /*5800*/  @P1 FADD.FTZ R165, -R165, R33 ;  /* 0x00000021a5a51221 */ /* 0x000fe20000010100 */
[----:B------:R-:W-:Y:S01]  /*5810*/  FSEL R31, R31, R164, P2 ;  /* 0x000000a41f1f7208 */ /* 0x000fe20001000000 */
[----:B------:R-:W-:Y:S02]  /*5820*/  @P0 FADD.FTZ R164, -R164, R35 ;  /* 0x00000023a4a40221 */ /* 0x000fe40000010100 */
        /* <DEDUP_REMOVED lines=13> */
[C---:B------:R-:W-:Y:S02]  /*5900*/  LEA R10, P0, R7.reuse, R246, 0x1 ;  /* 0x000000f6070a7211 */ /* 0x040fe400078008ff */
[----:B------:R-:W-:Y:S01]  /*5910*/  ISETP.NE.U32.AND P5, PT, R4, 0x1, PT ;  /* 0x000000010400780c */ /* 0x000fe20003fa5070 */
[----:B------:R-:W-:Y:S01]  /*5920*/  IMAD.MOV.U32 R4, RZ, RZ, c[0x0][0x194] ;  /* 0x00006500ff047624 */ /* 0x000fe200078e00ff */
[----:B------:R-:W-:Y:S02]  /*5930*/  LEA.HI.X.SX32 R11, R7, R247, 0x1, P0 ;  /* 0x000000f7070b7211 */ /* 0x000fe400000f0eff */
[----:B------:R-:W-:Y:S02]  /*5940*/  SEL R6, R6, 0x6000, !P5 ;  /* 0x0000600006067807 */ /* 0x000fe40006800000 */
[C---:B------:R-:W-:Y:S02]  /*5950*/  @!P3 LEA R16, P5, R5.reuse, R10, 0x6 ;  /* 0x0000000a0510b211 */ /* 0x040fe400078a30ff */
[----:B------:R-:W-:Y:S01]  /*5960*/  LEA R9, P4, R5, R7, 0x5 ;  /* 0x0000000705097211 */ /* 0x000fe200078828ff */
[----:B------:R-:W-:Y:S01]  /*5970*/  IMAD.IADD R237, R237, 0x1, R6 ;  /* 0x00000001eded7824 */ /* 0x000fe200078e0206 */
[----:B------:R-:W-:Y:S01]  /*5980*/  @!P3 LEA.HI.X R17, R5, R11, R4, 0x6, P5 ;  /* 0x0000000b0511b211 */ /* 0x000fe200028f3404 */
[--C-:B------:R-:W-:Y:S01]  /*5990*/  IMAD.IADD R233, R233, 0x1, R6.reuse ;  /* 0x00000001e9e97824 */ /* 0x100fe200078e0206 */
[----:B------:R-:W-:Y:S01]  /*59a0*/  @!P1 LEA R14, P0, R9, R246, 0x1 ;  /* 0x000000f6090e9211 */ /* 0x000fe200078008ff */
[----:B------:R-:W-:Y:S01]  /*59b0*/  IMAD.IADD R195, R195, 0x1, R6 ;  /* 0x00000001c3c37824 */ /* 0x000fe200078e0206 */
[----:B------:R1:W-:Y:S01]  /*59c0*/  @P3 STS [R237], RZ ;  /* 0x000000ffed003388 */ /* 0x0003e20000000800 */
[----:B------:R-:W-:Y:S03]  /*59d0*/  SHF.R.S32.HI R8, RZ, 0x1f, R7 ;  /* 0x0000001fff087819 */ /* 0x000fe60000011407 */
[----:B------:R1:W-:Y:S01]  /*59e0*/  @P3 STS [R237+0x4], RZ ;  /* 0x000004ffed003388 */ /* 0x0003e20000000800 */
[----:B------:R-:W-:Y:S02]  /*59f0*/  LEA.HI.X R8, R5, R8, R4, 0x5, P4 ;  /* 0x0000000805087211 */ /* 0x000fe400020f2c04 */
[C---:B------:R-:W-:Y:S01]  /*5a00*/  @!P2 LEA R12, P4, R9.reuse, R246, 0x1 ;  /* 0x000000f6090ca211 */ /* 0x040fe200078808ff */
[----:B------:R1:W-:Y:S01]  /*5a10*/  @P3 STS [R237+0x8], RZ ;  /* 0x000008ffed003388 */ /* 0x0003e20000000800 */
[CC--:B------:R-:W-:Y:S01]  /*5a20*/  @!P1 LEA.HI.X R15, R9.reuse, R247.reuse, R8, 0x1, P0 ;  /* 0x000000f7090f9211 */ /* 0x0c0fe200000f0c08 */
        /* <DEDUP_REMOVED lines=49> */
.L_x_1172:
        /* <DEDUP_REMOVED lines=138> */
.L_x_1173:
        /* <DEDUP_REMOVED lines=9> */
[----:B------:R-:W-:Y:S04]  /*6670*/  LDSM.16.M88.4 R168, [R189] ;  /* 0x00000000bda8783b */ /* 0x000fe80000000200 */
[----:B------:R-:W-:Y:S01]  /*6680*/  LDSM.16.MT88.4 R172, [R201+0x13000] ;  /* 0x01300000c9ac783b */ /* 0x000fe20000004200 */
[-C--:B--2---:R-:W-:Y:S03]  /*6690*/  HMMA.16816.F32 R4, R148, R16.reuse, RZ ;  /* 0x000000109404723c */ /* 0x084fe600000018ff */
[----:B------:R-:W-:Y:S04]  /*66a0*/  LDSM.16.MT88.4 R176, [R201+0x15000] ;  /* 0x01500000c9b0783b */ /* 0x000fe80000004200 */
[----:B------:R-:W-:Y:S01]  /*66b0*/  LDSM.16.MT88.4 R180, [R201+0x15800] ;  /* 0x01580000c9b4783b */ /* 0x000fe20000004200 */
[C---:B-1-3--:R-:W-:Y:S03]  /*66c0*/  HMMA.16816.F32 R8, R92.reuse, R16, RZ ;  /* 0x000000105c08723c */ /* 0x04afe600000018ff */
[----:B------:R-:W-:Y:S05]  /*66d0*/  LDSM.16.MT88.4 R184, [R201+0x17800] ;  /* 0x01780000c9b8783b */ /* 0x000fea0000004200 */
        /* <DEDUP_REMOVED lines=15> */
[----:B------:R-:W2:Y:S07]  /*67d0*/  LDSM.16.M88.4 R156, [R189+0x1000] ;  /* 0x00100000bd9c783b */ /* 0x000eae0000000200 */
[-C--:B------:R-:W-:Y:S08]  /*67e0*/  HMMA.16816.F32 R20, R152, R164.reuse, R20 ;  /* 0x000000a49814723c */ /* 0x080ff00000001814 */
[C---:B------:R-:W-:Y:S08]  /*67f0*/  HMMA.16816.F32 R24, R160.reuse, R164, R24 ;  /* 0x000000a4a018723c */ /* 0x040ff00000001818 */
[-C--:B------:R-:W-:Y:S08]  /*6800*/  HMMA.16816.F32 R28, R160, R166.reuse, R28 ;  /* 0x000000a6a01c723c */ /* 0x080ff0000000181c */
[C---:B------:R-:W-:Y:S01]  /*6810*/  HMMA.16816.F32 R32, R152.reuse, R166, R32 ;  /* 0x000000a69820723c */ /* 0x040fe20000001820 */
[----:B------:R-:W3:Y:S07]  /*6820*/  LDSM.16.MT88.4 R164, [R201+0x17000] ;  /* 0x01700000c9a4783b */ /* 0x000eee0000004200 */
[-C--:B-1----:R-:W-:Y:S08]  /*6830*/  HMMA.16816.F32 R84, R152, R148.reuse, R84 ;  /* 0x000000949854723c */ /* 0x082ff00000001854 */
[C---:B------:R-:W-:Y:S08]  /*6840*/  HMMA.16816.F32 R88, R160.reuse, R148, R88 ;  /* 0x00000094a058723c */ /* 0x040ff00000001858 */
[-C--:B------:R-:W-:Y:S01]  /*6850*/  HMMA.16816.F32 R92, R160, R150.reuse, R92 ;  /* 0x00000096a05c723c */ /* 0x080fe2000000185c */
[----:B------:R-:W-:Y:S07]  /*6860*/  LDSM.16.M88.4 R160, [R190+0x1000] ;  /* 0x00100000bea0783b */ /* 0x000fee0000000200 */
[----:B------:R-:W-:Y:S01]  /*6870*/  HMMA.16816.F32 R96, R152, R150, R96 ;  /* 0x000000969860723c */ /* 0x000fe20000001860 */
[----:B------:R-:W-:Y:S04]  /*6880*/  LDSM.16.M88.4 R148, [R190] ;  /* 0x00000000be94783b */ /* 0x000fe80000000200 */
[----:B------:R-:W1:Y:S03]  /*6890*/  LDSM.16.MT88.4 R152, [R201+0x13800] ;  /* 0x01380000c998783b */ /* 0x000e660000004200 */
[-C--:B------:R-:W-:Y:S08]  /*68a0*/  HMMA.16816.F32 R4, R168, R172.reuse, R4 ;  /* 0x000000aca804723c */ /* 0x080ff00000001804 */
[C---:B--2---:R-:W-:Y:S08]  /*68b0*/  HMMA.16816.F32 R8, R156.reuse, R172, R8 ;  /* 0x000000ac9c08723c */ /* 0x044ff00000001808 */
        /* <DEDUP_REMOVED lines=9> */
[----:B------:R-:W-:Y:S08]  /*6950*/  HMMA.16816.F32 R96, R168, R166, R96 ;  /* 0x000000a6a860723c */ /* 0x000ff00000001860 */
[-C--:B-1----:R-:W-:Y:S08]  /*6960*/  HMMA.16816.F32 R4, R148, R152.reuse, R4 ;  /* 0x000000989404723c */ /* 0x082ff00000001804 */
[C---:B------:R-:W-:Y:S07]  /*6970*/  HMMA.16816.F32 R8, R160.reuse, R152, R8 ;  /* 0x00000098a008723c */ /* 0x040fee0000001808 */
[----:B------:R-:W-:Y:S01]  /*6980*/  @P6 IADD3 R152, P0, R248, -0x100, RZ ;  /* 0xffffff00f8986810 */ /* 0x000fe20007f1e0ff */
[-C--:B------:R-:W-:Y:S04]  /*6990*/  HMMA.16816.F32 R12, R160, R154.reuse, R12 ;  /* 0x0000009aa00c723c */ /* 0x080fe8000000180c */
[----:B------:R-:W-:Y:S01]  /*69a0*/  @P6 IADD3.X R153, R249, -0x1, RZ, P0, !PT ;  /* 0xfffffffff9996810 */ /* 0x000fe200007fe4ff */
[----:B------:R-:W-:Y:S03]  /*69b0*/  @P6 IMAD.MOV.U32 R248, RZ, RZ, R152 ;  /* 0x000000fffff86224 */ /* 0x000fe600078e0098 */
[C---:B------:R-:W-:Y:S04]  /*69c0*/  HMMA.16816.F32 R16, R148.reuse, R154, R16 ;  /* 0x0000009a9410723c */ /* 0x040fe80000001810 */
[----:B------:R-:W-:Y:S02]  /*69d0*/  @P6 IMAD.MOV.U32 R249, RZ, RZ, R153 ;  /* 0x000000fffff96224 */ /* 0x000fe400078e0099 */
[----:B------:R-:W-:Y:S02]  /*69e0*/  IMAD.SHL.U32 R153, R252, 0x10, RZ ;  /* 0x00000010fc997824 */ /* 0x000fe400078e00ff */
[-C--:B------:R-:W-:Y:S04]  /*69f0*/  HMMA.16816.F32 R20, R148, R180.reuse, R20 ;  /* 0x000000b49414723c */ /* 0x080fe80000001814 */
[----:B------:R-:W-:Y:S01]  /*6a00*/  @P6 IMAD.WIDE R156, R214, 0x4, R248 ;  /* 0x00000004d69c6825 */ /* 0x000fe200078e02f8 */
[CC--:B------:R-:W-:Y:S03]  /*6a10*/  LEA R168, P1, R153.reuse, R250.reuse, 0x2 ;  /* 0x000000fa99a87211 */ /* 0x0c0fe600078210ff */
[C---:B------:R-:W-:Y:S01]  /*6a20*/  HMMA.16816.F32 R24, R160.reuse, R180, R24 ;  /* 0x000000b4a018723c */ /* 0x040fe20000001818 */
[----:B------:R1:W5:Y:S03]  /*6a30*/  @P6 LDG.E R235, [R156.64] ;  /* 0x000000089ceb6981 */ /* 0x000366000c1e1900 */
[-C--:B------:R-:W-:Y:S01]  /*6a40*/  LEA.HI.X.SX32 R169, R153, R251.reuse, 0x2, P1 ;  /* 0x000000fb99a97211 */ /* 0x080fe200008f16ff */
[----:B------:R1:W5:Y:S01]  /*6a50*/  @P6 LDG.E R236, [R156.64+0x20] ;  /* 0x000020089cec6981 */ /* 0x000362000c1e1900 */
[C---:B------:R-:W-:Y:S02]  /*6a60*/  IMAD.SHL.U32 R155, R252.reuse, 0x8, RZ ;  /* 0x00000008fc9b7824 */ /* 0x040fe400078e00ff */
[-C--:B------:R-:W-:Y:S01]  /*6a70*/  HMMA.16816.F32 R28, R160, R182.reuse, R28 ;  /* 0x000000b6a01c723c */ /* 0x080fe2000000181c */
[----:B------:R-:W-:Y:S03]  /*6a80*/  RED.E.ADD.F32.FTZ.RN.STRONG.GPU [R250.64], R4 ;  /* 0x00000004fa00798e */ /* 0x000fe6000c10e788 */
[CC--:B------:R-:W-:Y:S04]  /*6a90*/  LEA R158, P0, R155.reuse, R250.reuse, 0x2 ;  /* 0x000000fa9b9e7211 */ /* 0x0c0fe800078010ff */
[C---:B------:R-:W-:Y:S04]  /*6aa0*/  HMMA.16816.F32 R32, R148.reuse, R182, R32 ;  /* 0x000000b69420723c */ /* 0x040fe80000001820 */
[-C--:B------:R-:W-:Y:S04]  /*6ab0*/  LEA.HI.X.SX32 R159, R155, R251.reuse, 0x2, P0 ;  /* 0x000000fb9b9f7211 */ /* 0x080fe800000f16ff */
[-C--:B------:R-:W-:Y:S01]  /*6ac0*/  HMMA.16816.F32 R84, R148, R184.reuse, R84 ;  /* 0x000000b89454723c */ /* 0x080fe20000001854 */
[----:B------:R2:W-:Y:S04]  /*6ad0*/  RED.E.ADD.F32.FTZ.RN.STRONG.GPU [R158.64], R5 ;  /* 0x000000059e00798e */ /* 0x0005e8000c10e788 */
[----:B------:R-:W-:Y:S01]  /*6ae0*/  RED.E.ADD.F32.FTZ.RN.STRONG.GPU [R168.64], R6 ;  /* 0x00000006a800798e */ /* 0x000fe2000c10e788 */
[C---:B-1----:R-:W-:Y:S02]  /*6af0*/  IMAD R157, R252.reuse, 0x28, RZ ;  /* 0x00000028fc9d7824 */ /* 0x042fe400078e02ff */
[C---:B------:R-:W-:Y:S08]  /*6b00*/  HMMA.16816.F32 R88, R160.reuse, R184, R88 ;  /* 0x000000b8a058723c */ /* 0x040ff00000001858 */
[-C--:B------:R-:W-:Y:S07]  /*6b10*/  HMMA.16816.F32 R92, R160, R186.reuse, R92 ;  /* 0x000000baa05c723c */ /* 0x080fee000000185c */
[C---:B------:R-:W-:Y:S01]  /*6b20*/  IMAD R161, R252.reuse, 0x18, RZ ;  /* 0x00000018fca17824 */ /* 0x040fe200078e02ff */
[----:B------:R-:W-:Y:S04]  /*6b30*/  HMMA.16816.F32 R96, R148, R186, R96 ;  /* 0x000000ba9460723c */ /* 0x000fe80000001860 */
[-C--:B------:R-:W-:Y:S01]  /*6b40*/  LEA R166, P0, R161, R250.reuse, 0x2 ;  /* 0x000000faa1a67211 */ /* 0x080fe200078010ff */
[C---:B------:R-:W-:Y:S01]  /*6b50*/  IMAD.SHL.U32 R163, R252.reuse, 0x20, RZ ;  /* 0x00000020fca37824 */ /* 0x040fe200078e00ff */
[----:B--2---:R-:W-:Y:S02]  /*6b60*/  IADD3 R5, R153, 0x20, RZ ;  /* 0x0000002099057810 */ /* 0x004fe40007ffe0ff */
[-C--:B------:R-:W-:Y:S01]  /*6b70*/  LEA.HI.X.SX32 R167, R161, R251.reuse, 0x2, P0 ;  /* 0x000000fba1a77211 */ /* 0x080fe200000f16ff */
[C---:B------:R-:W-:Y:S03]  /*6b80*/  IMAD R161, R252.reuse, 0x30, RZ ;  /* 0x00000030fca17824 */ /* 0x040fe600078e02ff */
[-C--:B------:R-:W-:Y:S01]  /*6b90*/  LEA R164, P1, R163, R250.reuse, 0x2 ;  /* 0x000000faa3a47211 */ /* 0x080fe200078210ff */
[----:B------:R1:W-:Y:S01]  /*6ba0*/  RED.E.ADD.F32.FTZ.RN.STRONG.GPU [R166.64], R7 ;  /* 0x00000007a600798e */ /* 0x0003e2000c10e788 */
[-C--:B------:R-:W-:Y:S02]  /*6bb0*/  LEA R156, P0, R157, R250.reuse, 0x2 ;  /* 0x000000fa9d9c7211 */ /* 0x080fe400078010ff */
        /* <DEDUP_REMOVED lines=8> */
[-C--:B------:R-:W-:Y:S03]  /*6c40*/  LEA.HI.X.SX32 R163, R163, R251.reuse, 0x2, P0 ;  /* 0x000000fba3a37211 */ /* 0x080fe600000f16ff */
[----:B------:R4:W-:Y:S04]  /*6c50*/  RED.E.ADD.F32.FTZ.RN.STRONG.GPU [R160.64], R10 ;  /* 0x0000000aa000798e */ /* 0x0009e8000c10e788 */
[----:B------:R4:W-:Y:S04]  /*6c60*/  RED.E.ADD.F32.FTZ.RN.STRONG.GPU [R162.64], R11 ;  /* 0x0000000ba200798e */ /* 0x0009e8000c10e788 */
[----:B------:R4:W-:Y:S01]  /*6c70*/  RED.E.ADD.F32.FTZ.RN.STRONG.GPU [R250.64+0x80], R16 ;  /* 0x00008010fa00798e */ /* 0x0009e2000c10e788 */
[----:B-1----:R-:W-:Y:S01]  /*6c80*/  IMAD.IADD R7, R155, 0x1, R5 ;  /* 0x000000019b077824 */ /* 0x002fe200078e0205 */
[CC--:B------:R-:W-:Y:S02]  /*6c90*/  LEA R166, P0, R5.reuse, R250.reuse, 0x2 ;  /* 0x000000fa05a67211 */ /* 0x0c0fe400078010ff */
[----:B------:R1:W-:Y:S02]  /*6ca0*/  RED.E.ADD.F32.FTZ.RN.STRONG.GPU [R158.64+0x80], R17 ;  /* 0x000080119e00798e */ /* 0x0003e4000c10e788 */
[-C--:B------:R-:W-:Y:S01]  /*6cb0*/  LEA.HI.X.SX32 R167, R5, R251.reuse, 0x2, P0 ;  /* 0x000000fb05a77211 */ /* 0x080fe200000f16ff */
[----:B------:R-:W-:Y:S01]  /*6cc0*/  IMAD.IADD R5, R155, 0x1, R7 ;  /* 0x000000019b057824 */ /* 0x000fe200078e0207 */
[CC--:B--2---:R-:W-:Y:S03]  /*6cd0*/  LEA R164, P0, R7.reuse, R250.reuse, 0x2 ;  /* 0x000000fa07a47211 */ /* 0x0c4fe600078010ff */
[----:B------:R2:W-:Y:S01]  /*6ce0*/  RED.E.ADD.F32.FTZ.RN.STRONG.GPU [R166.64], R18 ;  /* 0x00000012a600798e */ /* 0x0005e2000c10e788 */
[-C--:B------:R-:W-:Y:S01]  /*6cf0*/  LEA.HI.X.SX32 R165, R7, R251.reuse, 0x2, P0 ;  /* 0x000000fb07a57211 */ /* 0x080fe200000f16ff */
[----:B------:R-:W-:Y:S01]  /*6d00*/  IMAD.IADD R7, R155, 0x1, R5 ;  /* 0x000000019b077824 */ /* 0x000fe200078e0205 */
[-C--:B---3--:R-:W-:Y:S03]  /*6d10*/  LEA R156, P1, R5, R250.reuse, 0x2 ;  /* 0x000000fa059c7211 */ /* 0x088fe600078210ff */
[----:B------:R-:W-:Y:S01]  /*6d20*/  IMAD.IADD R9, R155, 0x1, R7 ;  /* 0x000000019b097824 */ /* 0x000fe200078e0207 */
[-C--:B------:R-:W-:Y:S01]  /*6d30*/  LEA R6, P0, R7, R250.reuse, 0x2 ;  /* 0x000000fa07067211 */ /* 0x080fe200078010ff */
[----:B------:R3:W-:Y:S01]  /*6d40*/  RED.E.ADD.F32.FTZ.RN.STRONG.GPU [R164.64], R19 ;  /* 0x00000013a400798e */ /* 0x0007e2000c10e788 */
[-C--:B------:R-:W-:Y:S01]  /*6d50*/  LEA.HI.X.SX32 R157, R5, R251.reuse, 0x2, P1 ;  /* 0x000000fb059d7211 */ /* 0x080fe200008f16ff */
[----:B------:R-:W-:Y:S01]  /*6d60*/  IMAD.IADD R5, R155, 0x1, R9 ;  /* 0x000000019b057824 */ /* 0x000fe200078e0209 */
[-C--:B------:R-:W-:Y:S02]  /*6d70*/  LEA.HI.X.SX32 R7, R7, R251.reuse, 0x2, P0 ;  /* 0x000000fb07077211 */ /* 0x080fe400000f16ff */
[CC--:B----4-:R-:W-:Y:S01]  /*6d80*/  LEA R10, P0, R9.reuse, R250.reuse, 0x2 ;  /* 0x000000fa090a7211 */ /* 0x0d0fe200078010ff */
[----:B------:R4:W-:Y:S03]  /*6d90*/  RED.E.ADD.F32.FTZ.RN.STRONG.GPU [R156.64], R12 ;  /* 0x0000000c9c00798e */ /* 0x0009e6000c10e788 */
[-C--:B------:R-:W-:Y:S01]  /*6da0*/  LEA.HI.X.SX32 R11, R9, R251.reuse, 0x2, P0 ;  /* 0x000000fb090b7211 */ /* 0x080fe200000f16ff */
[----:B------:R-:W-:Y:S01]  /*6db0*/  RED.E.ADD.F32.FTZ.RN.STRONG.GPU [R6.64], R13 ;  /* 0x0000000d0600798e */ /* 0x000fe2000c10e788 */
[-C--:B------:R-:W-:Y:S02]  /*6dc0*/  LEA R16, P0, R5, R250.reuse, 0x2 ;  /* 0x000000fa05107211 */ /* 0x080fe400078010ff */
[----:B------:R-:W-:Y:S01]  /*6dd0*/  IADD3 R9, R153, 0x40, RZ ;  /* 0x0000004099097810 */ /* 0x000fe20007ffe0ff */
[----:B------:R4:W-:Y:S01]  /*6de0*/  RED.E.ADD.F32.FTZ.RN.STRONG.GPU [R10.64], R14 ;  /* 0x0000000e0a00798e */ /* 0x0009e2000c10e788 */
[-C--:B-1----:R-:W-:Y:S03]  /*6df0*/  LEA.HI.X.SX32 R17, R5, R251.reuse, 0x2, P0 ;  /* 0x000000fb05117211 */ /* 0x082fe600000f16ff */
[----:B------:R-:W-:Y:S01]  /*6e00*/  IMAD.IADD R5, R155, 0x1, R9 ;  /* 0x000000019b057824 */ /* 0x000fe200078e0209 */
[CC--:B--2---:R-:W-:Y:S01]  /*6e10*/  LEA R18, P0, R9.reuse, R250.reuse, 0x2 ;  /* 0x000000fa09127211 */ /* 0x0c4fe200078010ff */
[----:B------:R1:W-:Y:S04]  /*6e20*/  RED.E.ADD.F32.FTZ.RN.STRONG.GPU [R16.64], R15 ;  /* 0x0000000f1000798e */ /* 0x0003e8000c10e788 */
[----:B------:R-:W-:Y:S01]  /*6e30*/  RED.E.ADD.F32.FTZ.RN.STRONG.GPU [R250.64+0x100], R20 ;  /* 0x00010014fa00798e */ /* 0x000fe2000c10e788 */
[-C--:B---3--:R-:W-:Y:S01]  /*6e40*/  LEA.HI.X.SX32 R19, R9, R251.reuse, 0x2, P0 ;  /* 0x000000fb09137211 */ /* 0x088fe200000f16ff */
[----:B------:R-:W-:Y:S02]  /*6e50*/  IMAD.IADD R9, R155, 0x1, R5 ;  /* 0x000000019b097824 */ /* 0x000fe400078e0205 */
[----:B------:R-:W-:Y:S01]  /*6e60*/  RED.E.ADD.F32.FTZ.RN.STRONG.GPU [R158.64+0x100], R21 ;  /* 0x000100159e00798e */ /* 0x000fe2000c10e788 */
[CC--:B----4-:R-:W-:Y:S03]  /*6e70*/  LEA R156, P0, R5.reuse, R250.reuse, 0x2 ;  /* 0x000000fa059c7211 */ /* 0x0d0fe600078010ff */
[----:B------:R-:W-:Y:S01]  /*6e80*/  RED.E.ADD.F32.FTZ.RN.STRONG.GPU [R18.64], R22 ;  /* 0x000000161200798e */ /* 0x000fe2000c10e788 */
[-C--:B------:R-:W-:Y:S01]  /*6e90*/  LEA.HI.X.SX32 R157, R5, R251.reuse, 0x2, P0 ;  /* 0x000000fb059d7211 */ /* 0x080fe200000f16ff */
[----:B------:R-:W-:Y:S01]  /*6ea0*/  IMAD.IADD R5, R155, 0x1, R9 ;  /* 0x000000019b057824 */ /* 0x000fe200078e0209 */
[-C--:B------:R-:W-:Y:S03]  /*6eb0*/  LEA R10, P1, R9, R250.reuse, 0x2 ;  /* 0x000000fa090a7211 */ /* 0x080fe600078210ff */
        /* <DEDUP_REMOVED lines=89> */
[----:B------:R-:W-:Y:S02]  /*7450*/  LEA R84, P0, R155, R250, 0x2 ;  /* 0x000000fa9b547211 */ /* 0x000fe400078010ff */
[----:B------:R-:W-:Y:S01]  /*7460*/  ISETP.GT.AND P2, PT, R239, R224, PT ;  /* 0x000000e0ef00720c */ /* 0x000fe20003f44270 */
[----:B------:R-:W1:Y:S01]  /*7470*/  LDSM.16.MT88.4 R4, [R197+0x1e000] ;  /* 0x01e00000c504783b */ /* 0x000e620000004200 */
[----:B------:R-:W-:Y:S02]  /*7480*/  LEA.HI.X.SX32 R85, R155, R251, 0x2, P0 ;  /* 0x000000fb9b557211 */ /* 0x000fe400000f16ff */
[----:B------:R-:W-:Y:S01]  /*7490*/  @P6 IADD3 R228, P1, R228, -0x100, RZ ;  /* 0xffffff00e4e46810 */ /* 0x000fe20007f3e0ff */
[----:B------:R-:W-:Y:S03]  /*74a0*/  RED.E.ADD.F32.FTZ.RN.STRONG.GPU [R16.64], R98 ;  /* 0x000000621000798e */ /* 0x000fe6000c10e788 */
[----:B------:R-:W-:Y:S01]  /*74b0*/  @P6 IADD3.X R229, R229, -0x1, RZ, P1, !PT ;  /* 0xffffffffe5e56810 */ /* 0x000fe20000ffe4ff */
        /* <DEDUP_REMOVED lines=55> */
[C---:B------:R-:W-:Y:S01]  /*7830*/  LOP3.LUT R4, R239.reuse, 0x1, RZ, 0xc0, !PT ;  /* 0x00000001ef047812 */ /* 0x040fe200078ec0ff */
[-C--:B-1----:R-:W-:Y:S05]  /*7840*/  HMMA.16816.F32 R100, R32, R84.reuse, R100 ;  /* 0x000000542064723c */ /* 0x082fea0000001864 */
[----:B------:R-:W-:Y:S02]  /*7850*/  ISETP.NE.U32.AND P0, PT, R4, 0x1, PT ;  /* 0x000000010400780c */ /* 0x000fe40003f05070 */
[C---:B------:R-:W-:Y:S01]  /*7860*/  IADD3 R4, R194.reuse, -0x6000, RZ ;  /* 0xffffa000c2047810 */ /* 0x040fe20007ffe0ff */
[C---:B------:R-:W-:Y:S04]  /*7870*/  HMMA.16816.F32 R104, R88.reuse, R84, R104 ;  /* 0x000000545868723c */ /* 0x040fe80000001868 */
[----:B------:R-:W-:Y:S04]  /*7880*/  IADD3 R239, R239, -0x1, RZ ;  /* 0xffffffffefef7810 */ /* 0x000fe80007ffe0ff */
[-C--:B------:R-:W-:Y:S04]  /*7890*/  HMMA.16816.F32 R108, R88, R86.reuse, R108 ;  /* 0x00000056586c723c */ /* 0x080fe8000000186c */
[----:B------:R-:W-:Y:S04]  /*78a0*/  @P0 IADD3 R4, R194, 0x6000, RZ ;  /* 0x00006000c2040810 */ /* 0x000fe80007ffe0ff */
[C---:B------:R-:W-:Y:S04]  /*78b0*/  HMMA.16816.F32 R112, R32.reuse, R86, R112 ;  /* 0x000000562070723c */ /* 0x040fe80000001870 */
[----:B----4-:R-:W-:Y:S04]  /*78c0*/  IMAD.MOV.U32 R194, RZ, RZ, R4 ;  /* 0x000000ffffc27224 */ /* 0x010fe800078e0004 */
        /* <DEDUP_REMOVED lines=11> */
[----:B------:R-:W-:Y:S01]  /*7980*/  ISETP.NE.AND P0, PT, R241, -0x1, PT ;  /* 0xfffffffff100780c */ /* 0x000fe20003f05270 */
[----:B------:R-:W-:Y:S01]  /*7990*/  FMUL.FTZ R101, R101, c[0x0][0x2e0] ;  /* 0x0000b80065657a20 */ /* 0x000fe20000410000 */
[----:B------:R-:W-:Y:S01]  /*79a0*/  SHF.R.S32.HI R4, RZ, 0x1f, R211 ;  /* 0x0000001fff047819 */ /* 0x000fe200000114d3 */
        /* <DEDUP_REMOVED lines=132> */
[----:B------:R1:W-:Y:S01]  /*81f0*/  STS [R220+0x7400], R43 ;  /* 0x0074002bdc007388 */ /* 0x0003e20000000800 */
        /* <DEDUP_REMOVED lines=49> */
[----:B------:R-:W-:-:S02]  /*8510*/  F2FP.PACK_AB R77, R77, R76 ;  /* 0x0000004c4d4d723e */ /* 0x000fc400000000ff */
[----:B------:R2:W-:Y:S01]  /*8520*/  STS [R222+0xa000], R81 ;  /* 0x00a00051de007388 */ /* 0x0005e20000000800 */
[----:B------:R-:W-:Y:S02]  /*8530*/  @P0 IADD3 R40, R240, R241, RZ ;  /* 0x000000f1f0280210 */ /* 0x000fe40007ffe0ff */
[----:B------:R-:W-:Y:S01]  /*8540*/  F2FP.PACK_AB R79, R79, R78 ;  /* 0x0000004e4f4f723e */ /* 0x000fe200000000ff */
[----:B------:R2:W-:Y:S02]  /*8550*/  STS [R222+0xa400], R83 ;  /* 0x00a40053de007388 */ /* 0x0005e40000000800 */
[C---:B-1----:R-:W-:Y:S02]  /*8560*/  @P0 IMAD.WIDE.U32 R42, R40.reuse, c[0x0][0x3a0], RZ ;  /* 0x0000e800282a0a25 */ /* 0x042fe400078e00ff */
[----:B------:R2:W-:Y:S02]  /*8570*/  STS [R220+0xb000], R73 ;  /* 0x00b00049dc007388 */ /* 0x0005e40000000800 */
[----:B------:R-:W-:-:S02]  /*8580*/  @P0 IMAD R40, R40, c[0x0][0x3a4], R43 ;  /* 0x0000e90028280a24 */ /* 0x000fc400078e022b */
        /* <DEDUP_REMOVED lines=13> */
.L_x_1175:
[----:B------:R-:W-:-:S05]  /*8660*/  @P0 IADD3 R52, R240, R241, RZ ;  /* 0x000000f1f0340210 */ /* 0x000fca0007ffe0ff */
[----:B--2---:R-:W-:-:S04]  /*8670*/  @P0 IMAD.WIDE.U32 R54, R52, c[0x0][0x3a8], RZ ;  /* 0x0000ea0034360a25 */ /* 0x004fc800078e00ff */
        /* <DEDUP_REMOVED lines=11> */
.L_x_1176:
        /* <DEDUP_REMOVED lines=30> */
[----:B------:R-:W-:Y:S01]  /*8910*/  IMAD R57, R56, c[0x0][0x3a0], RZ ;  /* 0x0000e80038397a24 */ /* 0x000fe200078e02ff */
[----:B------:R-:W-:Y:S01]  /*8920*/  ISETP.GE.AND P1, PT, R217, c[0x0][0x220], PT ;  /* 0x00008800d9007a0c */ /* 0x000fe20003f26270 */
[----:B------:R-:W-:Y:S01]  /*8930*/  IMAD.MOV.U32 R60, RZ, RZ, R64 ;  /* 0x000000ffff3c7224 */ /* 0x000fe200078e0040 */
[----:B------:R-:W3:Y:S01]  /*8940*/  LDS.128 R44, [R215+0x16000] ;  /* 0x01600000d72c7984 */ /* 0x000ee20000000c00 */
[----:B------:R-:W-:Y:S01]  /*8950*/  IMAD R57, R210, c[0x0][0x3a4], R57 ;  /* 0x0000e900d2397a24 */ /* 0x000fe200078e0239 */
[----:B------:R-:W-:Y:S01]  /*8960*/  ISETP.GE.AND P0, PT, R216, c[0x0][0x220], PT ;  /* 0x00008800d8007a0c */ /* 0x000fe20003f06270 */
[----:B------:R-:W-:-:S04]  /*8970*/  IMAD.WIDE.U32 R66, R210, c[0x0][0x3a0], R60 ;  /* 0x0000e800d2427a25 */ /* 0x000fc800078e003c */
[----:B------:R-:W-:Y:S01]  /*8980*/  IMAD.IADD R57, R57, 0x1, R67 ;  /* 0x0000000139397824 */ /* 0x000fe200078e0243 */
[----:B------:R-:W2:Y:S01]  /*8990*/  @!P2 LDS.128 R40, [R215+0x12000] ;  /* 0x01200000d728a984 */ /* 0x000ea20000000c00 */
[----:B------:R-:W-:-:S04]  /*89a0*/  LEA R68, P3, R66, c[0x0][0x340], 0x1 ;  /* 0x0000d00042447a11 */ /* 0x000fc800078608ff */
[----:B------:R-:W-:-:S05]  /*89b0*/  LEA.HI.X R69, R66, c[0x0][0x344], R57, 0x1, P3 ;  /* 0x0000d10042457a11 */ /* 0x000fca00018f0c39 */
[----:B----4-:R4:W-:Y:S04]  /*89c0*/  @!P1 STG.E.128 [R68.64+0x80], R48 ;  /* 0x0000803044009986 */ /* 0x0109e8000c101d08 */
[----:B---3--:R4:W-:Y:S04]  /*89d0*/  @!P0 STG.E.128 [R68.64+0x100], R44 ;  /* 0x0001002c44008986 */ /* 0x0089e8000c101d08 */
[----:B--2---:R4:W-:Y:S02]  /*89e0*/  @!P2 STG.E.128 [R68.64], R40 ;  /* 0x000000284400a986 */ /* 0x0049e4000c101d08 */
.L_x_1178:
[----:B------:R-:W-:Y:S05]  /*89f0*/  BSYNC B0 ;  /* 0x0000000000007941 */ /* 0x000fea0003800000 */
.L_x_1177:
        /* <DEDUP_REMOVED lines=19> */
.L_x_1180:
[----:B------:R-:W-:Y:S05]  /*8b30*/  BSYNC B0 ;  /* 0x0000000000007941 */ /* 0x000fea0003800000 */
.L_x_1179:
[----:B------:R-:W-:Y:S01]  /*8b40*/  IMAD.WIDE.U32 R62, R227, c[0x0][0x3a8], R62 ;  /* 0x0000ea00e33e7a25 */ /* 0x000fe200078e003e */
[----:B------:R-:W-:Y:S03]  /*8b50*/  BSSY B0, `(.L_x_1181) ;  /* 0x0000017000007945 */ /* 0x000fe60003800000 */
[----:B--2---:R-:W-:Y:S01]  /*8b60*/  IMAD R28, R55, c[0x0][0x3a8], RZ ;  /* 0x0000ea00371c7a24 */ /* 0x004fe200078e02ff */
[----:B---3--:R-:W-:Y:S01]  /*8b70*/  IADD3 R32, P0, R54, R62, RZ ;  /* 0x0000003e36207210 */ /* 0x008fe20007f1e0ff */
[----:B------:R-:W-:-:S02]  /*8b80*/  IMAD R53, R53, c[0x0][0x3c0], RZ ;  /* 0x0000f00035357a24 */ /* 0x000fc400078e02ff */
[----:B------:R-:W-:Y:S02]  /*8b90*/  IMAD R227, R227, c[0x0][0x3ac], R28 ;  /* 0x0000eb00e3e37a24 */ /* 0x000fe400078e021c */
[----:B------:R-:W-:-:S03]  /*8ba0*/  IMAD R29, R232, c[0x0][0x3c4], R53 ;  /* 0x0000f100e81d7a24 */ /* 0x000fc600078e0235 */
[----:B------:R-:W-:-:S05]  /*8bb0*/  IADD3.X R33, R52, R63, R227, P0, !PT ;  /* 0x0000003f34217210 */ /* 0x000fca00007fe4e3 */
[----:B------:R-:W-:-:S05]  /*8bc0*/  IMAD.WIDE.U32 R32, R232, c[0x0][0x3c0], R32 ;  /* 0x0000f000e8207a25 */ /* 0x000fca00078e0020 */
[----:B------:R-:W-:Y:S01]  /*8bd0*/  IADD3 R29, R29, R33, RZ ;  /* 0x000000211d1d7210 */ /* 0x000fe20007ffe0ff */
[----:B------:R-:W-:Y:S05]  /*8be0*/  @P4 BRA `(.L_x_1182) ;  /* 0x000000d000004947 */ /* 0x000fea0003800000 */
[----:B------:R-:W-:Y:S01]  /*8bf0*/  IMAD.MOV.U32 R28, RZ, RZ, R32 ;  /* 0x000000ffff1c7224 */ /* 0x000fe200078e0020 */
[----:B------:R-:W-:Y:S01]  /*8c00*/  ISETP.GE.AND P2, PT, R212, c[0x0][0x220], PT ;  /* 0x00008800d4007a0c */ /* 0x000fe20003f46270 */
[----:B------:R-:W-:Y:S01]  /*8c10*/  IMAD R31, R56, c[0x0][0x3a8], RZ ;  /* 0x0000ea00381f7a24 */ /* 0x000fe200078e02ff */
[----:B------:R-:W-:Y:S01]  /*8c20*/  ISETP.GE.AND P1, PT, R217, c[0x0][0x220], PT ;  /* 0x00008800d9007a0c */ /* 0x000fe20003f26270 */
[----:B------:R-:W-:Y:S01]  /*8c30*/  IMAD.WIDE.U32 R34, R210, c[0x0][0x3a8], R28 ;  /* 0x0000ea00d2227a25 */ /* 0x000fe200078e001c */
[----:B------:R-:W-:-:S03]  /*8c40*/  ISETP.GE.AND P0, PT, R216, c[0x0][0x220], PT ;  /* 0x00008800d8007a0c */ /* 0x000fc60003f06270 */
[----:B------:R-:W-:Y:S01]  /*8c50*/  IMAD R28, R210, c[0x0][0x3ac], R31 ;  /* 0x0000eb00d21c7a24 */ /* 0x000fe200078e021f */
[----:B------:R-:W-:-:S03]  /*8c60*/  LEA R30, P4, R34, c[0x0][0x348], 0x1 ;  /* 0x0000d200221e7a11 */ /* 0x000fc600078808ff */
[----:B------:R-:W-:-:S05]  /*8c70*/  IMAD.IADD R28, R28, 0x1, R35 ;  /* 0x000000011c1c7824 */ /* 0x000fca00078e0223 */
[----:B------:R-:W-:-:S05]  /*8c80*/  LEA.HI.X R31, R34, c[0x0][0x34c], R28, 0x1, P4 ;  /* 0x0000d300221f7a11 */ /* 0x000fca00020f0c1c */
[----:B-1----:R1:W-:Y:S04]  /*8c90*/  @!P2 STG.E.128 [R30.64], R24 ;  /* 0x000000181e00a986 */ /* 0x0023e8000c101d08 */
[----:B------:R1:W-:Y:S04]  /*8ca0*/  @!P1 STG.E.128 [R30.64+0x80], R16 ;  /* 0x000080101e009986 */ /* 0x0003e8000c101d08 */
[----:B------:R1:W-:Y:S02]  /*8cb0*/  @!P0 STG.E.128 [R30.64+0x100], R8 ;  /* 0x000100081e008986 */ /* 0x0003e4000c101d08 */
.L_x_1182:
[----:B------:R-:W-:Y:S05]  /*8cc0*/  BSYNC B0 ;  /* 0x0000000000007941 */ /* 0x000fea0003800000 */
.L_x_1181:
        /* <DEDUP_REMOVED lines=16> */
.L_x_1151:
[----:B------:R-:W-:Y:S05]  /*8dd0*/  BSYNC B1 ;  /* 0x0000000000017941 */ /* 0x000fea0003800000 */
.L_x_1137:
        /* <DEDUP_REMOVED lines=9> */
.L_x_1183:
[----:B------:R-:W-:Y:S05]  /*8e70*/  EXIT ;  /* 0x000000000000794d */ /* 0x000fea0003800000 */
.L_x_1185:
        /* <DEDUP_REMOVED lines=16> */
.L_x_1608:


//--------------------- .text._ZN5flash44flash_bwd_dq_dk_dv_loop_seqk_parallel_kernelI23Flash_bwd_kernel_traitsILi192ELi64ELi64ELi8ELi4ELi2ELi2ELb0ELb0EN7cutlass6half_tE19Flash_kernel_traitsILi192ELi64ELi64ELi8ES3_EELb0ELb0ELb1ELb0ELb0ELb0ELb1EEEvNS_16Flash_bwd_paramsE --------------------------
	.section	.text._ZN5flash44flash_bwd_dq_dk_dv_loop_seqk_parallel_kernelI23Flash_bwd_kernel_traitsILi192ELi64ELi64ELi8ELi4ELi2ELi2ELb0ELb0EN7cutlass6half_tE19Flash_kernel_traitsILi192ELi64ELi64ELi8ES3_EELb0ELb0ELb1ELb0ELb0ELb0ELb1EEEvNS_16Flash_bwd_paramsE,"ax",@progbits
	.sectioninfo	@"SHI_REGISTERS=254"
	.align	128
        .global         _ZN5flash44flash_bwd_dq_dk_dv_loop_seqk_parallel_kernelI23Flash_bwd_kernel_traitsILi192ELi64ELi64ELi8ELi4ELi2ELi2ELb0ELb0EN7cutlass6half_tE19Flash_kernel_traitsILi192ELi64ELi64ELi8ES3_EELb0ELb0ELb1ELb0ELb0ELb0ELb1EEEvNS_16Flash_bwd_paramsE
        .type           _ZN5flash44flash_bwd_dq_dk_dv_loop_seqk_parallel_kernelI23Flash_bwd_kernel_traitsILi192ELi64ELi64ELi8ELi4ELi2ELi2ELb0ELb0EN7cutlass6half_tE19Flash_kernel_traitsILi192ELi64ELi64ELi8ES3_EELb0ELb0ELb1ELb0ELb0ELb0ELb1EEEvNS_16Flash_bwd_paramsE,@function
        .size           _ZN5flash44flash_bwd_dq_dk_dv_loop_seqk_parallel_kernelI23Flash_bwd_kernel_traitsILi192ELi64ELi64ELi8ELi4ELi2ELi2ELb0ELb0EN7cutlass6half_tE19Flash_kernel_traitsILi192ELi64ELi64ELi8ES3_EELb0ELb0ELb1ELb0ELb0ELb0ELb1EEEvNS_16Flash_bwd_paramsE,(.L_x_1609 - _ZN5flash44flash_bwd_dq_dk_dv_loop_seqk_parallel_kernelI23Flash_bwd_kernel_traitsILi192ELi64ELi64ELi8ELi4ELi2ELi2ELb0ELb0EN7cutlass6half_tE19Flash_kernel_traitsILi192ELi64ELi64ELi8ES3_EELb0ELb0ELb1ELb0ELb0ELb0ELb1EEEvNS_16Flash_bwd_paramsE)
        .other          _ZN5flash44flash_bwd_dq_dk_dv_loop_seqk_parallel_kernelI23Flash_bwd_kernel_traitsILi192ELi64ELi64ELi8ELi4ELi2ELi2ELb0ELb0EN7cutlass6half_tE19Flash_kernel_traitsILi192ELi64ELi64ELi8ES3_EELb0ELb0ELb1ELb0ELb0ELb0ELb1EEEvNS_16Flash_bwd_paramsE,@"STO_CUDA_ENTRY STV_DEFAULT"
_ZN5flash44flash_bwd_dq_dk_dv_loop_seqk_parallel_kernelI23Flash_bwd_kernel_traitsILi192ELi64ELi64ELi8ELi4ELi2ELi2ELb0ELb0EN7cutlass6half_tE19Flash_kernel_traitsILi192ELi64ELi64ELi8ES3_EELb0ELb0ELb1ELb0ELb0ELb0ELb1EEEvNS_16Flash_bwd_paramsE:
.text._ZN5flash44flash_bwd_dq_dk_dv_loop_seqk_parallel_kernelI23Flash_bwd_kernel_traitsILi192ELi64ELi64ELi8ELi4ELi2ELi2ELb0ELb0EN7cutlass6half_tE19Flash_kernel_traitsILi192ELi64ELi64ELi8ES3_EELb0ELb0ELb1ELb0ELb0ELb0ELb1EEEvNS_16Flash_bwd_paramsE:
        /* <DEDUP_REMOVED lines=138> */
.L_x_1234:
        /* <DEDUP_REMOVED lines=32> */
.L_x_1186:
        /* <DEDUP_REMOVED lines=49> */
.L_x_1188:
        /* <DEDUP_REMOVED lines=15> */
.L_x_1189:
        /* <DEDUP_REMOVED lines=84> */
.L_x_1190:
[----:B------:R-:W-:-:S04]  /*13e0*/  IMAD R29, R202, c[0x0][0x1c0], R233 ;  /* 0x00007000ca1d7a24 */ /* 0x000fc800078e02e9 */
[----:B------:R-:W-:Y:S02]  /*13f0*/  IMAD R29, R29, c[0x0][0x224], RZ ;  /* 0x000089001d1d7a24 */ /* 0x000fe400078e02ff */
.L_x_1191:
        /* <DEDUP_REMOVED lines=72> */
.L_x_1193:
        /* <DEDUP_REMOVED lines=14> */
.L_x_1194:
        /* <DEDUP_REMOVED lines=27> */
.L_x_1196:
[----:B------:R-:W-:Y:S05]  /*1b10*/  BSYNC B0 ;  /* 0x0000000000007941 */ /* 0x000fea0003800000 */
.L_x_1195:
        /* <DEDUP_REMOVED lines=19> */
.L_x_1198:
[----:B------:R-:W-:Y:S05]  /*1c50*/  BSYNC B0 ;  /* 0x0000000000007941 */ /* 0x000fea0003800000 */
.L_x_1197:
        /* <DEDUP_REMOVED lines=24> */
.L_x_1200:
[----:B------:R-:W-:Y:S05]  /*1de0*/  BSYNC B0 ;  /* 0x0000000000007941 */ /* 0x000fea0003800000 */
.L_x_1199:
        /* <DEDUP_REMOVED lines=18> */
.L_x_1192:
        /* <DEDUP_REMOVED lines=31> */
.L_x_1203:
[----:B------:R-:W-:Y:S05]  /*2100*/  BSYNC B0 ;  /* 0x0000000000007941 */ /* 0x000fea0003800000 */
.L_x_1202:
        /* <DEDUP_REMOVED lines=39> */
.L_x_1205:
[----:B------:R-:W-:Y:S05]  /*2380*/  BSYNC B0 ;  /* 0x0000000000007941 */ /* 0x000fea0003800000 */
.L_x_1204:
        /* <DEDUP_REMOVED lines=18> */
.L_x_1207:
        /* <DEDUP_REMOVED lines=28> */
.L_x_1208:
[----:B------:R-:W-:Y:S05]  /*2670*/  BSYNC B0 ;  /* 0x0000000000007941 */ /* 0x000fea0003800000 */
.L_x_1206:
        /* <DEDUP_REMOVED lines=17> */
.L_x_1210:
        /* <DEDUP_REMOVED lines=38> */
.L_x_1211:
[----:B------:R-:W-:Y:S05]  /*29f0*/  BSYNC B0 ;  /* 0x0000000000007941 */ /* 0x000fea0003800000 */
.L_x_1209:
        /* <DEDUP_REMOVED lines=59> */
.L_x_1213:
[----:B------:R-:W-:Y:S05]  /*2db0*/  BSYNC B0 ;  /* 0x0000000000007941 */ /* 0x000fea0003800000 */
.L_x_1212:
        /* <DEDUP_REMOVED lines=38> */
.L_x_1215:
[----:B------:R-:W-:Y:S05]  /*3020*/  BSYNC B0 ;  /* 0x0000000000007941 */ /* 0x000fea0003800000 */
.L_x_1214:
        /* <DEDUP_REMOVED lines=44> */
.L_x_1217:
[----:B------:R-:W-:Y:S05]  /*32f0*/  BSYNC B0 ;  /* 0x0000000000007941 */ /* 0x000fea0003800000 */
.L_x_1216:
        /* <DEDUP_REMOVED lines=37> */
.L_x_1219:
[----:B------:R-:W-:Y:S05]  /*3550*/  BSYNC B0 ;  /* 0x0000000000007941 */ /* 0x000fea0003800000 */
.L_x_1218:
        /* <DEDUP_REMOVED lines=67> */
.L_x_1224:
[----:B------:R-:W0:Y:S01]  /*3990*/  LDGDEPBAR ;  /* 0x00000000000079af */ /* 0x000e220000000000 */
[C---:B------:R-:W-:Y:S02]  /*39a0*/  IADD3 R151, R195.reuse, R193, RZ ;  /* 0x000000c1c3977210 */ /* 0x040fe40007ffe0ff */
[-C--:B------:R-:W-:Y:S02]  /*39b0*/  IADD3 R149, R195, R192.reuse, RZ ;  /* 0x000000c0c3957210 */ /* 0x080fe40007ffe0ff */
[----:B------:R-:W-:Y:S02]  /*39c0*/  IADD3 R148, R151, R192, RZ ;  /* 0x000000c097947210 */ /* 0x000fe40007ffe0ff */
[----:B------:R-:W-:Y:S02]  /*39d0*/  IADD3 R154, P0, R231, R228, RZ ;  /* 0x000000e4e79a7210 */ /* 0x000fe40007f1e0ff */
[----:B------:R-:W-:Y:S02]  /*39e0*/  SHF.L.U32 R150, R239, 0x6, RZ ;  /* 0x00000006ef967819 */ /* 0x000fe400000006ff */
[----:B------:R-:W-:Y:S02]  /*39f0*/  IADD3.X R155, R232, R227, RZ, P0, !PT ;  /* 0x000000e3e89b7210 */ /* 0x000fe400007fe4ff */
[----:B------:R-:W-:Y:S02]  /*3a00*/  ISETP.GE.AND P0, PT, R150, R243, PT ;  /* 0x000000f39600720c */ /* 0x000fe40003f06270 */
[----:B------:R-:W-:Y:S01]  /*3a10*/  MOV R171, c[0x0][0x2e4] ;  /* 0x0000b90000ab7a02 */ /* 0x000fe20000000f00 */
        /* <DEDUP_REMOVED lines=10> */
[C---:B-1----:R-:W-:Y:S05]  /*3ac0*/  HMMA.16816.F32 R4, R68.reuse, R72, RZ ;  /* 0x000000484404723c */ /* 0x042fea00000018ff */
[----:B-----5:R1:W5:Y:S03]  /*3ad0*/  LDG.E R153, [R154.64] ;  /* 0x000000069a997981 */ /* 0x020366000c1e1900 */
[C---:B------:R-:W-:Y:S03]  /*3ae0*/  HMMA.16816.F32 R8, R68.reuse, R74, RZ ;  /* 0x0000004a4408723c */ /* 0x040fe600000018ff */
[----:B------:R-:W1:Y:S06]  /*3af0*/  LDSM.16.M88.4 R72, [R149] ;  /* 0x000000009548783b */ /* 0x000e6c0000000200 */
[----:B------:R1:W5:Y:S01]  /*3b00*/  LDG.E R152, [R154.64+0x20] ;  /* 0x000020069a987981 */ /* 0x000362000c1e1900 */
[C---:B--2---:R-:W-:Y:S08]  /*3b10*/  HMMA.16816.F32 R12, R68.reuse, R76, RZ ;  /* 0x0000004c440c723c */ /* 0x044ff000000018ff */
[----:B------:R-:W-:Y:S01]  /*3b20*/  HMMA.16816.F32 R16, R68, R78, RZ ;  /* 0x0000004e4410723c */ /* 0x000fe200000018ff */
[----:B------:R-:W-:Y:S06]  /*3b30*/  LDSM.16.M88.4 R68, [R148] ;  /* 0x000000009444783b */ /* 0x000fec0000000200 */
[----:B------:R-:W2:Y:S01]  /*3b40*/  LDSM.16.M88.4 R76, [R2+0x12000] ;  /* 0x01200000024c783b */ /* 0x000ea20000000200 */
[C---:B---3--:R-:W-:Y:S08]  /*3b50*/  HMMA.16816.F32 R4, R80.reuse, R84, R4 ;  /* 0x000000545004723c */ /* 0x048ff00000001804 */
[C---:B------:R-:W-:Y:S01]  /*3b60*/  HMMA.16816.F32 R8, R80.reuse, R86, R8 ;  /* 0x000000565008723c */ /* 0x040fe20000001808 */
[----:B------:R-:W3:Y:S07]  /*3b70*/  LDSM.16.M88.4 R84, [R2+0x12800] ;  /* 0x012800000254783b */ /* 0x000eee0000000200 */
[C---:B----4-:R-:W-:Y:S08]  /*3b80*/  HMMA.16816.F32 R12, R80.reuse, R88, R12 ;  /* 0x00000058500c723c */ /* 0x050ff0000000180c */
[----:B------:R-:W-:Y:S01]  /*3b90*/  HMMA.16816.F32 R16, R80, R90, R16 ;  /* 0x0000005a5010723c */ /* 0x000fe20000001810 */
[----:B------:R-:W-:Y:S06]  /*3ba0*/  LDSM.16.M88.4 R80, [R195+0x2000] ;  /* 0x00200000c350783b */ /* 0x000fec0000000200 */
[----:B------:R-:W4:Y:S01]  /*3bb0*/  LDSM.16.M88.4 R88, [R198+0x14000] ;  /* 0x01400000c658783b */ /* 0x000f220000000200 */
[C---:B-1----:R-:W-:Y:S08]  /*3bc0*/  HMMA.16816.F32 R4, R72.reuse, R92, R4 ;  /* 0x0000005c4804723c */ /* 0x042ff00000001804 */
[C---:B------:R-:W-:Y:S01]  /*3bd0*/  HMMA.16816.F32 R8, R72.reuse, R94, R8 ;  /* 0x0000005e4808723c */ /* 0x040fe20000001808 */
[----:B------:R-:W-:Y:S07]  /*3be0*/  LDSM.16.M88.4 R92, [R188+0x14000] ;  /* 0x01400000bc5c783b */ /* 0x000fee0000000200 */
[C---:B------:R-:W-:Y:S08]  /*3bf0*/  HMMA.16816.F32 R12, R72.reuse, R96, R12 ;  /* 0x00000060480c723c */ /* 0x040ff0000000180c */
        /* <DEDUP_REMOVED lines=8> */
[----:B------:R-:W3:Y:S06]  /*3c80*/  LDSM.16.M88.4 R68, [R188+0x14800] ;  /* 0x01480000bc44783b */ /* 0x000eec0000000200 */
        /* <DEDUP_REMOVED lines=21> */
[----:B------:R-:W1:Y:S01]  /*3de0*/  LDSM.16.M88.4 R84, [R151+0x4000] ;  /* 0x004000009754783b */ /* 0x000e620000000200 */
[C---:B----4-:R-:W-:Y:S08]  /*3df0*/  HMMA.16816.F32 R4, R80.reuse, R88, R4 ;  /* 0x000000585004723c */ /* 0x050ff00000001804 */
[C---:B------:R-:W-:Y:S01]  /*3e00*/  HMMA.16816.F32 R8, R80.reuse, R90, R8 ;  /* 0x0000005a5008723c */ /* 0x040fe20000001808 */
[----:B------:R-:W-:Y:S07]  /*3e10*/  LDSM.16.M88.4 R88, [R3+0x16000] ;  /* 0x016000000358783b */ /* 0x000fee0000000200 */
[C---:B--2---:R-:W-:Y:S08]  /*3e20*/  HMMA.16816.F32 R12, R80.reuse, R68, R12 ;  /* 0x00000044500c723c */ /* 0x044ff0000000180c */
[----:B------:R-:W-:Y:S01]  /*3e30*/  HMMA.16816.F32 R16, R80, R70, R16 ;  /* 0x000000465010723c */ /* 0x000fe20000001810 */
[----:B------:R-:W2:Y:S06]  /*3e40*/  LDSM.16.M88.4 R68, [R188+0x16800] ;  /* 0x01680000bc44783b */ /* 0x000eac0000000200 */
[----:B------:R-:W4:Y:S01]  /*3e50*/  LDSM.16.M88.4 R80, [R149+0x4000] ;  /* 0x004000009550783b */ /* 0x000f220000000200 */
[C---:B---3--:R-:W-:Y:S08]  /*3e60*/  HMMA.16816.F32 R4, R76.reuse, R92, R4 ;  /* 0x0000005c4c04723c */ /* 0x048ff00000001804 */
[C---:B------:R-:W-:Y:S01]  /*3e70*/  HMMA.16816.F32 R8, R76.reuse, R94, R8 ;  /* 0x0000005e4c08723c */ /* 0x040fe20000001808 */
[----:B------:R-:W-:Y:S07]  /*3e80*/  LDSM.16.M88.4 R92, [R2+0x16000] ;  /* 0x01600000025c783b */ /* 0x000fee0000000200 */
[C---:B-1----:R-:W-:Y:S08]  /*3e90*/  HMMA.16816.F32 R12, R76.reuse, R72, R12 ;  /* 0x000000484c0c723c */ /* 0x042ff0000000180c */
[----:B------:R-:W-:Y:S01]  /*3ea0*/  HMMA.16816.F32 R16, R76, R74, R16 ;  /* 0x0000004a4c10723c */ /* 0x000fe20000001810 */
[----:B------:R-:W1:Y:S06]  /*3eb0*/  LDSM.16.M88.4 R72, [R3+0x16800] ;  /* 0x016800000348783b */ /* 0x000e6c0000000200 */
[----:B------:R-:W3:Y:S01]  /*3ec0*/  LDSM.16.M88.4 R76, [R148+0x4000] ;  /* 0x00400000944c783b */ /* 0x000ee20000000200 */
[C---:B------:R-:W-:Y:S08]  /*3ed0*/  HMMA.16816.F32 R4, R84.reuse, R96, R4 ;  /* 0x000000605404723c */ /* 0x040ff00000001804 */
[C---:B------:R-:W-:Y:S08]  /*3ee0*/  HMMA.16816.F32 R8, R84.reuse, R98, R8 ;  /* 0x000000625408723c */ /* 0x040ff00000001808 */
[C---:B--2---:R-:W-:Y:S08]  /*3ef0*/  HMMA.16816.F32 R12, R84.reuse, R68, R12 ;  /* 0x00000044540c723c */ /* 0x044ff0000000180c */
[----:B------:R-:W-:Y:S01]  /*3f00*/  HMMA.16816.F32 R16, R84, R70, R16 ;  /* 0x000000465410723c */ /* 0x000fe20000001810 */
[----:B------:R-:W2:Y:S07]  /*3f10*/  LDSM.16.M88.4 R68, [R2+0x16800] ;  /* 0x016800000244783b */ /* 0x000eae0000000200 */
[C---:B----4-:R-:W-:Y:S08]  /*3f20*/  HMMA.16816.F32 R4, R80.reuse, R88, R4 ;  /* 0x000000585004723c */ /* 0x050ff00000001804 */
[C---:B------:R-:W-:Y:S08]  /*3f30*/  HMMA.16816.F32 R8, R80.reuse, R90, R8 ;  /* 0x0000005a5008723c */ /* 0x040ff00000001808 */
[C---:B-1----:R-:W-:Y:S08]  /*3f40*/  HMMA.16816.F32 R12, R80.reuse, R72, R12 ;  /* 0x00000048500c723c */ /* 0x042ff0000000180c */
[----:B------:R-:W-:Y:S08]  /*3f50*/  HMMA.16816.F32 R16, R80, R74, R16 ;  /* 0x0000004a5010723c */ /* 0x000ff00000001810 */
[C---:B---3--:R-:W-:Y:S08]  /*3f60*/  HMMA.16816.F32 R4, R76.reuse, R92, R4 ;  /* 0x0000005c4c04723c */ /* 0x048ff00000001804 */
[C---:B------:R-:W-:Y:S08]  /*3f70*/  HMMA.16816.F32 R8, R76.reuse, R94, R8 ;  /* 0x0000005e4c08723c */ /* 0x040ff00000001808 */
[C---:B--2---:R-:W-:Y:S08]  /*3f80*/  HMMA.16816.F32 R12, R76.reuse, R68, R12 ;  /* 0x000000444c0c723c */ /* 0x044ff0000000180c */
[----:B------:R-:W-:Y:S04]  /*3f90*/  HMMA.16816.F32 R16, R76, R70, R16 ;  /* 0x000000464c10723c */ /* 0x000fe80000001810 */
[----:B------:R-:W-:Y:S02]  /*3fa0*/  FMUL.FTZ R154, R4, c[0x0][0x2ec] ;  /* 0x0000bb00049a7a20 */ /* 0x000fe40000410000 */
[----:B------:R-:W-:Y:S02]  /*3fb0*/  FMUL.FTZ R155, R5, c[0x0][0x2ec] ;  /* 0x0000bb00059b7a20 */ /* 0x000fe40000410000 */
[----:B------:R-:W-:Y:S02]  /*3fc0*/  FMUL.FTZ R156, R6, c[0x0][0x2ec] ;  /* 0x0000bb00069c7a20 */ /* 0x000fe40000410000 */
[----:B------:R-:W1:Y:S02]  /*3fd0*/  MUFU.TANH R154, R154 ;  /* 0x0000009a009a7308 */ /* 0x000e640000002400 */
[----:B------:R-:W-:Y:S02]  /*3fe0*/  FMUL.FTZ R157, R7, c[0x0][0x2ec] ;  /* 0x0000bb00079d7a20 */ /* 0x000fe40000410000 */
[----:B------:R-:W-:Y:S02]  /*3ff0*/  FMUL.FTZ R158, R8, c[0x0][0x2ec] ;  /* 0x0000bb00089e7a20 */ /* 0x000fe40000410000 */
[----:B------:R-:W-:Y:S02]  /*4000*/  FMUL.FTZ R159, R9, c[0x0][0x2ec] ;  /* 0x0000bb00099f7a20 */ /* 0x000fe40000410000 */
[----:B------:R-:W-:Y:S02]  /*4010*/  FMUL.FTZ R160, R10, c[0x0][0x2ec] ;  /* 0x0000bb000aa07a20 */ /* 0x000fe40000410000 */
[----:B------:R-:W2:Y:S01]  /*4020*/  MUFU.TANH R155, R155 ;  /* 0x0000009b009b7308 */ /* 0x000ea20000002400 */
[----:B------:R-:W-:Y:S02]  /*4030*/  FMUL.FTZ R161, R11, c[0x0][0x2ec] ;  /* 0x0000bb000ba17a20 */ /* 0x000fe40000410000 */
[----:B------:R-:W-:Y:S02]  /*4040*/  FMUL.FTZ R162, R12, c[0x0][0x2ec] ;  /* 0x0000bb000ca27a20 */ /* 0x000fe40000410000 */
[----:B------:R-:W-:Y:S02]  /*4050*/  FMUL.FTZ R163, R13, c[0x0][0x2ec] ;  /* 0x0000bb000da37a20 */ /* 0x000fe40000410000 */
[----:B------:R-:W-:Y:S02]  /*4060*/  FMUL.FTZ R164, R14, c[0x0][0x2ec] ;  /* 0x0000bb000ea47a20 */ /* 0x000fe40000410000 */
[----:B------:R-:W-:Y:S01]  /*4070*/  FMUL.FTZ R165, R15, c[0x0][0x2ec] ;  /* 0x0000bb000fa57a20 */ /* 0x000fe20000410000 */
[----:B------:R-:W3:Y:S01]  /*4080*/  MUFU.TANH R156, R156 ;  /* 0x0000009c009c7308 */ /* 0x000ee20000002400 */
[----:B------:R-:W-:Y:S02]  /*4090*/  FMUL.FTZ R166, R16, c[0x0][0x2ec] ;  /* 0x0000bb0010a67a20 */ /* 0x000fe40000410000 */
[----:B------:R-:W-:Y:S02]  /*40a0*/  FMUL.FTZ R167, R17, c[0x0][0x2ec] ;  /* 0x0000bb0011a77a20 */ /* 0x000fe40000410000 */
[----:B------:R-:W-:Y:S02]  /*40b0*/  FMUL.FTZ R168, R18, c[0x0][0x2ec] ;  /* 0x0000bb0012a87a20 */ /* 0x000fe40000410000 */
[----:B------:R-:W-:Y:S03]  /*40c0*/  FMUL.FTZ R169, R19, c[0x0][0x2ec] ;  /* 0x0000bb0013a97a20 */ /* 0x000fe60000410000 */
[----:B------:R-:W4:Y:S10]  /*40d0*/  MUFU.TANH R157, R157 ;  /* 0x0000009d009d7308 */ /* 0x000f340000002400 */
[----:B------:R-:W1:Y:S10]  /*40e0*/  MUFU.TANH R158, R158 ;  /* 0x0000009e009e7308 */ /* 0x000e740000002400 */
        /* <DEDUP_REMOVED lines=10> */
[----:B------:R-:W1:Y:S01]  /*4190*/  MUFU.TANH R169, R169 ;  /* 0x000000a900a97308 */ /* 0x000e620000002400 */
[----:B------:R-:W-:-:S05]  /*41a0*/  @!P0 BRA `(.L_x_1220) ;  /* 0x0000017000008947 */ /* 0x000fca0003800000 */
[----:B--234-:R-:W-:Y:S01]  /*41b0*/  IADD3 R5, R236, R223, -R240 ;  /* 0x000000dfec057210 */ /* 0x01cfe20007ffe8f0 */
[----:B------:R-:W-:Y:S01]  /*41c0*/  IMAD.MOV.U32 R171, RZ, RZ, R236 ;  /* 0x000000ffffab7224 */ /* 0x000fe200078e00ec */
[----:B------:R-:W-:Y:S01]  /*41d0*/  IADD3 R4, R150, 0x40, RZ ;  /* 0x0000004096047810 */ /* 0x000fe20007ffe0ff */
[----:B-1----:R-:W-:Y:S01]  /*41e0*/  IMAD.MOV.U32 R9, RZ, RZ, R167 ;  /* 0x000000ffff097224 */ /* 0x002fe200078e00a7 */
[----:B------:R-:W-:Y:S01]  /*41f0*/  IADD3 R7, R225, 0x40, RZ ;  /* 0x00000040e1077810 */ /* 0x000fe20007ffe0ff */
[----:B------:R-:W-:Y:S01]  /*4200*/  IMAD.MOV.U32 R11, RZ, RZ, R166 ;  /* 0x000000ffff0b7224 */ /* 0x000fe200078e00a6 */
[----:B------:R-:W-:Y:S01]  /*4210*/  ISETP.GE.AND P1, PT, R4, R5, PT ;  /* 0x000000050400720c */ /* 0x000fe20003f26270 */
[----:B------:R-:W-:Y:S01]  /*4220*/  IMAD.MOV.U32 R5, RZ, RZ, R169 ;  /* 0x000000ffff057224 */ /* 0x000fe200078e00a9 */
[----:B------:R-:W-:Y:S01]  /*4230*/  ISETP.LT.AND P0, PT, R7, R240, PT ;  /* 0x000000f00700720c */ /* 0x000fe20003f01270 */
[----:B------:R-:W-:Y:S01]  /*4240*/  IMAD.MOV.U32 R15, RZ, RZ, R164 ;  /* 0x000000ffff0f7224 */ /* 0x000fe200078e00a4 */
[----:B------:R-:W-:Y:S01]  /*4250*/  MOV R7, R168 ;  /* 0x000000a800077202 */ /* 0x000fe20000000f00 */
        /* <DEDUP_REMOVED lines=9> */
[----:B------:R-:W-:Y:S02]  /*42f0*/  MOV R87, R156 ;  /* 0x0000009c00577202 */ /* 0x000fe40000000f00 */
[----:B------:R-:W-:Y:S01]  /*4300*/  MOV R91, R154 ;  /* 0x0000009a005b7202 */ /* 0x000fe20000000f00 */
[----:B------:R-:W-:-:S05]  /*4310*/  @!P1 BRA P0, `(.L_x_1221) ;  /* 0x0000046000009947 */ /* 0x000fca0000000000 */
.L_x_1220:
[----:B--234-:R-:W-:Y:S01]  /*4320*/  IADD3 R4, R240, 0x1, -R242 ;  /* 0x00000001f0047810 */ /* 0x01cfe20007ffe8f2 */
[----:B------:R-:W-:Y:S01]  /*4330*/  IMAD.IADD R11, R204, 0x1, R150 ;  /* 0x00000001cc0b7824 */ /* 0x000fe200078e0296 */
[-C--:B------:R-:W-:Y:S01]  /*4340*/  IADD3 R6, -R171, R240.reuse, -R242 ;  /* 0x000000f0ab067210 */ /* 0x080fe20007ffe9f2 */
        /* <DEDUP_REMOVED lines=11> */
[-C--:B------:R-:W-:Y:S02]  /*4400*/  IMNMX R11, R11, R240.reuse, PT ;  /* 0x000000f00b0b7217 */ /* 0x080fe40003800200 */
[CC--:B------:R-:W-:Y:S02]  /*4410*/  ISETP.GE.AND P1, PT, R9.reuse, R17.reuse, PT ;  /* 0x000000110900720c */ /* 0x0c0fe40003f26270 */
[C---:B------:R-:W-:Y:S02]  /*4420*/  ISETP.GE.AND P0, PT, R14.reuse, R17, PT ;  /* 0x000000110e00720c */ /* 0x040fe40003f06270 */
        /* <DEDUP_REMOVED lines=13> */
[----:B-1----:R-:W-:Y:S02]  /*4500*/  FSEL R91, R154, -INF , !P1 ;  /* 0xff8000009a5b7808 */ /* 0x002fe40004800000 */
        /* <DEDUP_REMOVED lines=39> */
.L_x_1221:
[C---:B------:R-:W-:Y:S01]  /*4780*/  FMUL.FTZ R6, R235.reuse, 1.4426950216293334961 ;  /* 0x3fb8aa3beb067820 */ /* 0x040fe20000410000 */
[----:B------:R-:W-:Y:S01]  /*4790*/  FSETP.NEU.FTZ.AND P0, PT, R235, -INF , PT ;  /* 0xff800000eb00780b */ /* 0x000fe20003f1d000 */
[----:B------:R-:W-:Y:S01]  /*47a0*/  FMUL.FTZ R4, R237, 1.4426950216293334961 ;  /* 0x3fb8aa3bed047820 */ /* 0x000fe20000410000 */
[----:B------:R-:W-:Y:S01]  /*47b0*/  SHF.L.U32 R150, R200, 0x1, RZ ;  /* 0x00000001c8967819 */ /* 0x000fe200000006ff */
[----:B------:R-:W-:Y:S01]  /*47c0*/  FFMA.FTZ R154, -R154, R154, 1 ;  /* 0x3f8000009a9a7423 */ /* 0x000fe2000001019a */
[----:B------:R-:W-:Y:S01]  /*47d0*/  FSEL R6, R6, RZ, P0 ;  /* 0x000000ff06067208 */ /* 0x000fe20000000000 */
[----:B------:R-:W-:Y:S01]  /*47e0*/  FFMA.FTZ R155, -R155, R155, 1 ;  /* 0x3f8000009b9b7423 */ /* 0x000fe2000001019b */
[----:B------:R-:W-:Y:S01]  /*47f0*/  FSETP.NEU.FTZ.AND P0, PT, R237, -INF , PT ;  /* 0xff800000ed00780b */ /* 0x000fe20003f1d000 */
[----:B------:R-:W-:Y:S01]  /*4800*/  FFMA.FTZ R156, -R156, R156, 1 ;  /* 0x3f8000009c9c7423 */ /* 0x000fe2000001019c */
[-C--:B------:R-:W-:Y:S01]  /*4810*/  IADD3 R151, R193, R150.reuse, RZ ;  /* 0x00000096c1977210 */ /* 0x080fe20007ffe0ff */
[--C-:B------:R-:W-:Y:S01]  /*4820*/  FFMA.FTZ R185, R91, c[0x0][0x23c], -R6.reuse ;  /* 0x00008f005bb97a23 */ /* 0x100fe20000010806 */
[----:B------:R-:W-:Y:S01]  /*4830*/  FSEL R4, R4, RZ, P0 ;  /* 0x000000ff04047208 */ /* 0x000fe20000000000 */
[--C-:B------:R-:W-:Y:S01]  /*4840*/  FFMA.FTZ R184, R89, c[0x0][0x23c], -R6.reuse ;  /* 0x00008f0059b87a23 */ /* 0x100fe20000010806 */
[C---:B------:R-:W-:Y:S01]  /*4850*/  IADD3 R149, R192.reuse, R150, RZ ;  /* 0x00000096c0957210 */ /* 0x040fe20007ffe0ff */
[----:B------:R-:W-:Y:S01]  /*4860*/  FFMA.FTZ R181, R83, c[0x0][0x23c], -R6 ;  /* 0x00008f0053b57a23 */ /* 0x000fe20000010806 */
[----:B------:R-:W-:Y:S01]  /*4870*/  IADD3 R148, R192, R151, RZ ;  /* 0x00000097c0947210 */ /* 0x000fe20007ffe0ff */
[--C-:B------:R-:W-:Y:S01]  /*4880*/  FFMA.FTZ R183, R87, c[0x0][0x23c], -R4.reuse ;  /* 0x00008f0057b77a23 */ /* 0x100fe20000010804 */
[----:B------:R-:W-:Y:S01]  /*4890*/  MUFU.EX2 R185, R185 ;  /* 0x000000b900b97308 */ /* 0x000fe20000000800 */
[----:B------:R-:W-:Y:S01]  /*48a0*/  FFMA.FTZ R182, R85, c[0x0][0x23c], -R4 ;  /* 0x00008f0055b67a23 */ /* 0x000fe20000010804 */
[----:B------:R-:W-:Y:S01]  /*48b0*/  MOV R245, c[0x0][0x22c] ;  /* 0x00008b0000f57a02 */ /* 0x000fe20000000f00 */
[----:B------:R-:W-:Y:S01]  /*48c0*/  FFMA.FTZ R180, R81, c[0x0][0x23c], -R6 ;  /* 0x00008f0051b47a23 */ /* 0x000fe20000010806 */
[----:B------:R-:W-:Y:S01]  /*48d0*/  ISETP.GT.AND P6, PT, R239, R224, PT ;  /* 0x000000e0ef00720c */ /* 0x000fe20003fc4270 */
[--C-:B------:R-:W-:Y:S02]  /*48e0*/  FFMA.FTZ R175, R79, c[0x0][0x23c], -R4.reuse ;  /* 0x00008f004faf7a23 */ /* 0x100fe40000010804 */
[----:B------:R-:W-:Y:S02]  /*48f0*/  FFMA.FTZ R174, R77, c[0x0][0x23c], -R4 ;  /* 0x00008f004dae7a23 */ /* 0x000fe40000010804 */
[--C-:B------:R-:W-:Y:S01]  /*4900*/  FFMA.FTZ R179, R19, c[0x0][0x23c], -R6.reuse ;  /* 0x00008f0013b37a23 */ /* 0x100fe20000010806 */
[----:B------:R-:W-:Y:S01]  /*4910*/  MUFU.EX2 R184, R184 ;  /* 0x000000b800b87308 */ /* 0x000fe20000000800 */
[----:B------:R-:W-:Y:S02]  /*4920*/  FFMA.FTZ R178, R17, c[0x0][0x23c], -R6 ;  /* 0x00008f0011b27a23 */ /* 0x000fe40000010806 */
[--C-:B------:R-:W-:Y:S02]  /*4930*/  FFMA.FTZ R173, R15, c[0x0][0x23c], -R4.reuse ;  /* 0x00008f000fad7a23 */ /* 0x100fe40000010804 */
[----:B------:R-:W-:Y:S02]  /*4940*/  FFMA.FTZ R172, R13, c[0x0][0x23c], -R4 ;  /* 0x00008f000dac7a23 */ /* 0x000fe40000010804 */
[----:B------:R-:W-:Y:S02]  /*4950*/  FFMA.FTZ R177, R11, c[0x0][0x23c], -R6 ;  /* 0x00008f000bb17a23 */ /* 0x000fe40000010806 */
[----:B------:R-:W-:Y:S01]  /*4960*/  FFMA.FTZ R171, R7, c[0x0][0x23c], -R4 ;  /* 0x00008f0007ab7a23 */ /* 0x000fe20000010804 */
[----:B------:R-:W-:Y:S01]  /*4970*/  MUFU.EX2 R183, R183 ;  /* 0x000000b700b77308 */ /* 0x000fe20000000800 */
[----:B------:R-:W-:Y:S02]  /*4980*/  FFMA.FTZ R6, R9, c[0x0][0x23c], -R6 ;  /* 0x00008f0009067a23 */ /* 0x000fe40000010806 */
[----:B------:R-:W-:Y:S02]  /*4990*/  FFMA.FTZ R4, R5, c[0x0][0x23c], -R4 ;  /* 0x00008f0005047a23 */ /* 0x000fe40000010804 */
[----:B------:R-:W-:Y:S02]  /*49a0*/  IMAD R245, R245, c[0x0][0x1c0], RZ ;  /* 0x00007000f5f57a24 */ /* 0x000fe400078e02ff */
[----:B------:R-:W-:Y:S02]  /*49b0*/  FFMA.FTZ R157, -R157, R157, 1 ;  /* 0x3f8000009d9d7423 */ /* 0x000fe4000001019d */
[----:B------:R-:W-:Y:S01]  /*49c0*/  FFMA.FTZ R158, -R158, R158, 1 ;  /* 0x3f8000009e9e7423 */ /* 0x000fe2000001019e */
[----:B------:R-:W-:Y:S01]  /*49d0*/  MUFU.EX2 R182, R182 ;  /* 0x000000b600b67308 */ /* 0x000fe20000000800 */
[----:B------:R-:W-:Y:S02]  /*49e0*/  FFMA.FTZ R159, -R159, R159, 1 ;  /* 0x3f8000009f9f7423 */ /* 0x000fe4000001019f */
[----:B------:R-:W-:Y:S02]  /*49f0*/  FFMA.FTZ R160, -R160, R160, 1 ;  /* 0x3f800000a0a07423 */ /* 0x000fe400000101a0 */
[----:B------:R-:W-:Y:S02]  /*4a00*/  FFMA.FTZ R161, -R161, R161, 1 ;  /* 0x3f800000a1a17423 */ /* 0x000fe400000101a1 */
        /* <DEDUP_REMOVED lines=9> */
[----:B------:R-:W-:Y:S09]  /*4aa0*/  FFMA.FTZ R169, -R169, R169, 1 ;  /* 0x3f800000a9a97423 */ /* 0x000ff200000101a9 */
        /* <DEDUP_REMOVED lines=20> */
[----:B------:R-:W-:Y:S04]  /*4bf0*/  STS [R222+0x20000], R7 ;  /* 0x02000007de007388 */ /* 0x000fe80000000800 */
[----:B------:R-:W-:Y:S04]  /*4c00*/  STS [R222+0x20400], R5 ;  /* 0x02040005de007388 */ /* 0x000fe80000000800 */
[----:B------:R-:W-:Y:S04]  /*4c10*/  STS [R220+0x20000], R15 ;  /* 0x0200000fdc007388 */ /* 0x000fe80000000800 */
        /* <DEDUP_REMOVED lines=8> */
[----:B------:R-:W4:Y:S01]  /*4ca0*/  LDSM.16.M88.4 R84, [R188+0x18800] ;  /* 0x01880000bc54783b */ /* 0x000f220000000200 */
[C---:B-1----:R-:W-:Y:S07]  /*4cb0*/  HMMA.16816.F32 R4, R68.reuse, R72, RZ ;  /* 0x000000484404723c */ /* 0x042fee00000018ff */
[----:B------:R-:W-:Y:S01]  /*4cc0*/  LDSM.16.M88.4 R88, [R149+0xc000] ;  /* 0x00c000009558783b */ /* 0x000fe20000000200 */
[C---:B------:R-:W-:Y:S07]  /*4cd0*/  HMMA.16816.F32 R8, R68.reuse, R74, RZ ;  /* 0x0000004a4408723c */ /* 0x040fee00000018ff */
[----:B------:R-:W1:Y:S01]  /*4ce0*/  LDSM.16.M88.4 R92, [R3+0x18000] ;  /* 0x01800000035c783b */ /* 0x000e620000000200 */
[C---:B--2---:R-:W-:Y:S07]  /*4cf0*/  HMMA.16816.F32 R12, R68.reuse, R16, RZ ;  /* 0x00000010440c723c */ /* 0x044fee00000018ff */
[----:B------:R-:W-:Y:S01]  /*4d00*/  LDSM.16.M88.4 R72, [R148+0xc000] ;  /* 0x00c000009448783b */ /* 0x000fe20000000200 */
[----:B------:R-:W-:Y:S07]  /*4d10*/  HMMA.16816.F32 R16, R68, R18, RZ ;  /* 0x000000124410723c */ /* 0x000fee00000018ff */
[----:B------:R-:W2:Y:S01]  /*4d20*/  LDSM.16.M88.4 R68, [R3+0x18800] ;  /* 0x018800000344783b */ /* 0x000ea20000000200 */
[C---:B---3--:R-:W-:Y:S07]  /*4d30*/  HMMA.16816.F32 R4, R76.reuse, R80, R4 ;  /* 0x000000504c04723c */ /* 0x048fee0000001804 */
[----:B------:R-:W3:Y:S01]  /*4d40*/  LDSM.16.M88.4 R96, [R2+0x18000] ;  /* 0x018000000260783b */ /* 0x000ee20000000200 */
[C---:B------:R-:W-:Y:S07]  /*4d50*/  HMMA.16816.F32 R8, R76.reuse, R82, R8 ;  /* 0x000000524c08723c */ /* 0x040fee0000001808 */
[----:B------:R-:W-:Y:S01]  /*4d60*/  LDSM.16.M88.4 R80, [R150+0xe000] ;  /* 0x00e000009650783b */ /* 0x000fe20000000200 */
[C---:B----4-:R-:W-:Y:S08]  /*4d70*/  HMMA.16816.F32 R12, R76.reuse, R84, R12 ;  /* 0x000000544c0c723c */ /* 0x050ff0000000180c */
[----:B------:R-:W-:Y:S01]  /*4d80*/  HMMA.16816.F32 R16, R76, R86, R16 ;  /* 0x000000564c10723c */ /* 0x000fe20000001810 */
[----:B------:R-:W4:Y:S07]  /*4d90*/  LDSM.16.M88.4 R76, [R2+0x18800] ;  /* 0x01880000024c783b */ /* 0x000f2e0000000200 */
[C---:B-1----:R-:W-:Y:S01]  /*4da0*/  HMMA.16816.F32 R4, R88.reuse, R92, R4 ;  /* 0x0000005c5804723c */ /* 0x042fe20000001804 */
[----:B------:R-:W1:Y:S07]  /*4db0*/  LDSM.16.M88.4 R84, [R198+0x1a000] ;  /* 0x01a00000c654783b */ /* 0x000e6e0000000200 */
[C---:B------:R-:W-:Y:S01]  /*4dc0*/  HMMA.16816.F32 R8, R88.reuse, R94, R8 ;  /* 0x0000005e5808723c */ /* 0x040fe20000001808 */
[----:B------:R-:W-:Y:S07]  /*4dd0*/  LDSM.16.M88.4 R92, [R188+0x1a000] ;  /* 0x01a00000bc5c783b */ /* 0x000fee0000000200 */
[C---:B--2---:R-:W-:Y:S08]  /*4de0*/  HMMA.16816.F32 R12, R88.reuse, R68, R12 ;  /* 0x00000044580c723c */ /* 0x044ff0000000180c */
[----:B------:R-:W-:Y:S01]  /*4df0*/  HMMA.16816.F32 R16, R88, R70, R16 ;  /* 0x000000465810723c */ /* 0x000fe20000001810 */
[----:B------:R-:W2:Y:S07]  /*4e00*/  LDSM.16.M88.4 R68, [R198+0x1a800] ;  /* 0x01a80000c644783b */ /* 0x000eae0000000200 */
[C---:B---3--:R-:W-:Y:S01]  /*4e10*/  HMMA.16816.F32 R4, R72.reuse, R96, R4 ;  /* 0x000000604804723c */ /* 0x048fe20000001804 */
[----:B------:R-:W3:Y:S07]  /*4e20*/  LDSM.16.M88.4 R88, [R151+0xe000] ;  /* 0x00e000009758783b */ /* 0x000eee0000000200 */
        /* <DEDUP_REMOVED lines=42> */
[C---:B------:R-:W-:Y:S08]  /*50d0*/  HMMA.16816.F32 R8, R76.reuse, R98, R8 ;  /* 0x000000624c08723c */ /* 0x040ff00000001808 */
[C---:B----4-:R-:W-:Y:S08]  /*50e0*/  HMMA.16816.F32 R12, R76.reuse, R72, R12 ;  /* 0x000000484c0c723c */ /* 0x050ff0000000180c */
[----:B------:R-:W-:Y:S01]  /*50f0*/  HMMA.16816.F32 R16, R76, R74, R16 ;  /* 0x0000004a4c10723c */ /* 0x000fe20000001810 */
[----:B------:R-:W4:Y:S06]  /*5100*/  LDSM.16.M88.4 R72, [R2+0x1c800] ;  /* 0x01c800000248783b */ /* 0x000f2c0000000200 */
[----:B------:R-:W-:Y:S01]  /*5110*/  FMUL.FTZ R76, R155, c[0x0][0x2ec] ;  /* 0x0000bb009b4c7a20 */ /* 0x000fe20000410000 */
[C---:B-1----:R-:W-:Y:S05]  /*5120*/  HMMA.16816.F32 R4, R80.reuse, R84, R4 ;  /* 0x000000545004723c */ /* 0x042fea0000001804 */
[----:B------:R-:W-:Y:S01]  /*5130*/  FMUL.FTZ R79, R156, c[0x0][0x2ec] ;  /* 0x0000bb009c4f7a20 */ /* 0x000fe20000410000 */
[----:B------:R-:W-:Y:S01]  /*5140*/  LEA R77, -R245, RZ, 0x6 ;  /* 0x000000fff54d7211 */ /* 0x000fe200078e31ff */
[----:B------:R-:W-:Y:S01]  /*5150*/  FMUL.FTZ R78, R157, c[0x0][0x2ec] ;  /* 0x0000bb009d4e7a20 */ /* 0x000fe20000410000 */
[C---:B------:R-:W-:Y:S04]  /*5160*/  HMMA.16816.F32 R8, R80.reuse, R86, R8 ;  /* 0x000000565008723c */ /* 0x040fe80000001808 */
[C---:B------:R-:W-:Y:S04]  /*5170*/  LEA R250, P0, R77.reuse, R250, 0x2 ;  /* 0x000000fa4dfa7211 */ /* 0x040fe800078010ff */
[C---:B--2---:R-:W-:Y:S04]  /*5180*/  HMMA.16816.F32 R12, R80.reuse, R68, R12 ;  /* 0x00000044500c723c */ /* 0x044fe8000000180c */
[----:B------:R-:W-:Y:S01]  /*5190*/  LEA.HI.X.SX32 R251, R77, R251, 0x2, P0 ;  /* 0x000000fb4dfb7211 */ /* 0x000fe200000f16ff */
[----:B------:R-:W-:Y:S03]  /*51a0*/  FMUL.FTZ R77, R154, c[0x0][0x2ec] ;  /* 0x0000bb009a4d7a20 */ /* 0x000fe60000410000 */
[----:B------:R-:W-:Y:S08]  /*51b0*/  HMMA.16816.F32 R16, R80, R70, R16 ;  /* 0x000000465010723c */ /* 0x000ff00000001810 */
[C---:B---3--:R-:W-:Y:S08]  /*51c0*/  HMMA.16816.F32 R4, R88.reuse, R92, R4 ;  /* 0x0000005c5804723c */ /* 0x048ff00000001804 */
[C---:B------:R-:W-:Y:S08]  /*51d0*/  HMMA.16816.F32 R8, R88.reuse, R94, R8 ;  /* 0x0000005e5808723c */ /* 0x040ff00000001808 */
[C---:B----4-:R-:W-:Y:S08]  /*51e0*/  HMMA.16816.F32 R12, R88.reuse, R72, R12 ;  /* 0x00000048580c723c */ /* 0x050ff0000000180c */
[C---:B-----5:R-:W-:Y:S01]  /*51f0*/  FADD.FTZ R4, -R153.reuse, R4 ;  /* 0x0000000499047221 */ /* 0x060fe20000010100 */
[----:B------:R-:W-:Y:S03]  /*5200*/  HMMA.16816.F32 R16, R88, R74, R16 ;  /* 0x0000004a5810723c */ /* 0x000fe60000001810 */
[----:B------:R-:W-:Y:S02]  /*5210*/  FADD.FTZ R5, -R153, R5 ;  /* 0x0000000599057221 */ /* 0x000fe40000010100 */
[C---:B------:R-:W-:Y:S02]  /*5220*/  FADD.FTZ R6, -R152.reuse, R6 ;  /* 0x0000000698067221 */ /* 0x040fe40000010100 */
[----:B------:R-:W-:Y:S02]  /*5230*/  FADD.FTZ R7, -R152, R7 ;  /* 0x0000000798077221 */ /* 0x000fe40000010100 */
[----:B------:R-:W-:Y:S03]  /*5240*/  FMUL.FTZ R4, R185, R4 ;  /* 0x00000004b9047220 */ /* 0x000fe60000410000 */
        /* <DEDUP_REMOVED lines=19> */
[----:B------:R-:W-:Y:S02]  /*5380*/  FMUL.FTZ R77, R158, c[0x0][0x2ec] ;  /* 0x0000bb009e4d7a20 */ /* 0x000fe40000410000 */
[----:B------:R-:W-:Y:S02]  /*5390*/  FMUL.FTZ R76, R159, c[0x0][0x2ec] ;  /* 0x0000bb009f4c7a20 */ /* 0x000fe40000410000 */
[----:B------:R-:W-:Y:S02]  /*53a0*/  FMUL.FTZ R79, R160, c[0x0][0x2ec] ;  /* 0x0000bb00a04f7a20 */ /* 0x000fe40000410000 */
[----:B------:R-:W-:Y:S02]  /*53b0*/  FMUL.FTZ R78, R161, c[0x0][0x2ec] ;  /* 0x0000bb00a14e7a20 */ /* 0x000fe40000410000 */
        /* <DEDUP_REMOVED lines=108> */
.L_x_1222:
[----:B------:R-:W-:Y:S01]  /*5a80*/  F2FP.PACK_AB R69, R5, R4 ;  /* 0x000000040545723e */ /* 0x000fe200000000ff */
[----:B------:R-:W-:Y:S01]  /*5a90*/  IMAD.SHL.U32 R201, R199, 0x2, RZ ;  /* 0x00000002c7c97824 */ /* 0x000fe200078e00ff */
        /* <DEDUP_REMOVED lines=136> */
.L_x_1223:
        /* <DEDUP_REMOVED lines=472> */
.L_x_1225:
        /* <DEDUP_REMOVED lines=13> */
.L_x_1226:
        /* <DEDUP_REMOVED lines=44> */
.L_x_1228:
[----:B------:R-:W-:Y:S05]  /*8430*/  BSYNC B0 ;  /* 0x0000000000007941 */ /* 0x000fea0003800000 */
.L_x_1227:
        /* <DEDUP_REMOVED lines=19> */
.L_x_1230:
[----:B------:R-:W-:Y:S05]  /*8570*/  BSYNC B0 ;  /* 0x0000000000007941 */ /* 0x000fea0003800000 */
.L_x_1229:
        /* <DEDUP_REMOVED lines=25> */
.L_x_1232:
[----:B------:R-:W-:Y:S05]  /*8710*/  BSYNC B0 ;  /* 0x0000000000007941 */ /* 0x000fea0003800000 */
.L_x_1231:
        /* <DEDUP_REMOVED lines=16> */
.L_x_1201:
[----:B------:R-:W-:Y:S05]  /*8820*/  BSYNC B1 ;  /* 0x0000000000017941 */ /* 0x000fea0003800000 */
.L_x_1187:
[----:B------:R-:W-:-:S04]  /*8830*/  IADD3 R216, R216, c[0x0][0xc], RZ ;  /* 0x00000300d8d87a10 */ /* 0x000fc80007ffe0ff */
[----:B------:R-:W-:-:S13]  /*8840*/  ISETP.GE.AND P0, PT, R216, UR4, PT ;  /* 0x00000004d8007c0c */ /* 0x000fda000bf06270 */
[----:B------:R-:W-:Y:S01]  /*8850*/  @P0 CALL.REL.NOINC `(.L_x_1233) ;  /* 0x0000001000000944 */ /* 0x000fe20003c00000 */
[----:B------:R-:W-:Y:S05]  /*8860*/  BRA `(.L_x_1234) ;  /* 0xffff803000007947 */ /* 0x000fea000383ffff */
.L_x_1233:
[----:B------:R-:W-:Y:S05]  /*8870*/  EXIT ;  /* 0x000000000000794d */ /* 0x000fea0003800000 */
.L_x_1235:
        /* <DEDUP_REMOVED lines=16> */
.L_x_1609:


//--------------------- .text._ZN5flash44flash_bwd_dq_dk_dv_loop_seqk_parallel_kernelI23Flash_bwd_kernel_traitsILi192ELi64ELi64ELi8ELi4ELi2ELi2ELb0ELb0EN7cutlass6half_tE19Flash_kernel_traitsILi192ELi64ELi64ELi8ES3_EELb1ELb0ELb0ELb0ELb0ELb1ELb0EEEvNS_16Flash_bwd_paramsE --------------------------
	.section	.text._ZN5flash44flash_bwd_dq_dk_dv_loop_seqk_parallel_kernelI23Flash_bwd_kernel_traitsILi192ELi64ELi64ELi8ELi4ELi2ELi2ELb0ELb0EN7cutlass6half_tE19Flash_kernel_traitsILi192ELi64ELi64ELi8ES3_EELb1ELb0ELb0ELb0ELb0ELb1ELb0EEEvNS_16Flash_bwd_paramsE,"ax",@progbits
	.sectioninfo	@"SHI_REGISTERS=255"
	.align	128
        .global         _ZN5flash44flash_bwd_dq_dk_dv_loop_seqk_parallel_kernelI23Flash_bwd_kernel_traitsILi192ELi64ELi64ELi8ELi4ELi2ELi2ELb0ELb0EN7cutlass6half_tE19Flash_kernel_traitsILi192ELi64ELi64ELi8ES3_EELb1ELb0ELb0ELb0ELb0ELb1ELb0EEEvNS_16Flash_bwd_paramsE
        .type           _ZN5flash44flash_bwd_dq_dk_dv_loop_seqk_parallel_kernelI23Flash_bwd_kernel_traitsILi192ELi64ELi64ELi8ELi4ELi2ELi2ELb0ELb0EN7cutlass6half_tE19Flash_kernel_traitsILi192ELi64ELi64ELi8ES3_EELb1ELb0ELb0ELb0ELb0ELb1ELb0EEEvNS_16Flash_bwd_paramsE,@function
        .size           _ZN5flash44flash_bwd_dq_dk_dv_loop_seqk_parallel_kernelI23Flash_bwd_kernel_traitsILi192ELi64ELi64ELi8ELi4ELi2ELi2ELb0ELb0EN7cutlass6half_tE19Flash_kernel_traitsILi192ELi64ELi64ELi8ES3_EELb1ELb0ELb0ELb0ELb0ELb1ELb0EEEvNS_16Flash_bwd_paramsE,(.L_x_1610 - _ZN5flash44flash_bwd_dq_dk_dv_loop_seqk_parallel_kernelI23Flash_bwd_kernel_traitsILi192ELi64ELi64ELi8ELi4ELi2ELi2ELb0ELb0EN7cutlass6half_tE19Flash_kernel_traitsILi192ELi64ELi64ELi8ES3_EELb1ELb0ELb0ELb0ELb0ELb1ELb0EEEvNS_16Flash_bwd_paramsE)
        .other          _ZN5flash44flash_bwd_dq_dk_dv_loop_seqk_parallel_kernelI23Flash_bwd_kernel_traitsILi192ELi64ELi64ELi8ELi4ELi2ELi2ELb0ELb0EN7cutlass6half_tE19Flash_kernel_traitsILi192ELi64ELi64ELi8ES3_EELb1ELb0ELb0ELb0ELb0ELb1ELb0EEEvNS_16Flash_bwd_paramsE,@"STO_CUDA_ENTRY STV_DEFAULT"
_ZN5flash44flash_bwd_dq_dk_dv_loop_seqk_parallel_kernelI23Flash_bwd_kernel_traitsILi192ELi64ELi64ELi8ELi4ELi2ELi2ELb0ELb0EN7cutlass6half_tE19Flash_kernel_traitsILi192ELi64ELi64ELi8ES3_EELb1ELb0ELb0ELb0ELb0ELb1ELb0EEEvNS_16Flash_bwd_paramsE:
.text._ZN5flash44flash_bwd_dq_dk_dv_loop_seqk_parallel_kernelI23Flash_bwd_kernel_traitsILi192ELi64ELi64ELi8ELi4ELi2ELi2ELb0ELb0EN7cutlass6half_tE19Flash_kernel_traitsILi192ELi64ELi64ELi8ES3_EELb1ELb0ELb0ELb0ELb0ELb1ELb0EEEvNS_16Flash_bwd_paramsE:
        /* <DEDUP_REMOVED lines=21> */
[----:B------:R-:W-:Y:S02]  /*0150*/  LOP3.LUT R5, R2, 0xfffffff0, RZ, 0xc0, !PT ;  /* 0xfffffff002057812 */ /* 0x000fe400078ec0ff */
[----:B------:R-:W-:-:S02]  /*0160*/  LEA.HI R10, R3, R11, RZ, 0x3 ;  /* 0x0000000b030a7211 */ /* 0x000fc400078f18ff */
[----:B------:R-:W-:Y:S02]  /*0170*/  LEA.HI R2, R2, R4, RZ, 0x1 ;  /* 0x0000000402027211 */ /* 0x000fe400078f08ff */
[--C-:B------:R-:W-:Y:S02]  /*0180*/  SHF.R.S32.HI R6, RZ, 0x2, R0.reuse ;  /* 0x00000002ff067819 */ /* 0x100fe40000011400 */
[----:B------:R-:W-:Y:S02]  /*0190*/  SHF.R.S32.HI R7, RZ, 0x1f, R0 ;  /* 0x0000001fff077819 */ /* 0x000fe40000011400 */
[----:B------:R-:W-:Y:S02]  /*01a0*/  LOP3.LUT R0, R0, 0x7ffffffc, RZ, 0xc0, !PT ;  /* 0x7ffffffc00007812 */ /* 0x000fe400078ec0ff */
[----:B------:R-:W-:Y:S02]  /*01b0*/  LOP3.LUT R9, R8, 0xffffffe0, RZ, 0xc0, !PT ;  /* 0xffffffe008097812 */ /* 0x000fe400078ec0ff */
[-C--:B------:R-:W-:Y:S01]  /*01c0*/  LEA.HI R244, R3, R11.reuse, RZ, 0x7 ;  /* 0x0000000b03f47211 */ /* 0x080fe200078f38ff */
[----:B------:R-:W-:Y:S01]  /*01d0*/  IMAD.IADD R15, R11, 0x1, -R0 ;  /* 0x000000010b0f7824 */ /* 0x000fe200078e0a00 */
[----:B------:R-:W-:Y:S01]  /*01e0*/  LEA.HI R14, R3, R11, RZ, 0x6 ;  /* 0x0000000b030e7211 */ /* 0x000fe200078f30ff */
[C---:B------:R-:W-:Y:S01]  /*01f0*/  IMAD.IADD R17, R11.reuse, 0x1, -R9 ;  /* 0x000000010b117824 */ /* 0x040fe200078e0a09 */
[----:B------:R-:W-:Y:S01]  /*0200*/  LOP3.LUT R3, R10, 0xfffffff8, RZ, 0xc0, !PT ;  /* 0xfffffff80a037812 */ /* 0x000fe200078ec0ff */
[----:B------:R-:W-:Y:S01]  /*0210*/  IMAD.IADD R9, R11, 0x1, -R5 ;  /* 0x000000010b097824 */ /* 0x000fe200078e0a05 */
[----:B------:R-:W-:-:S02]  /*0220*/  SHF.R.S32.HI R232, RZ, 0x3, R10 ;  /* 0x00000003ffe87819 */ /* 0x000fc4000001140a */
[----:B------:R-:W-:Y:S01]  /*0230*/  LOP3.LUT R2, R2, 0xfffffffe, RZ, 0xc0, !PT ;  /* 0xfffffffe02027812 */ /* 0x000fe200078ec0ff */
[----:B------:R-:W-:Y:S01]  /*0240*/  IMAD.IADD R3, R11, 0x1, -R3 ;  /* 0x000000010b037824 */ /* 0x000fe200078e0a03 */
[----:B------:R-:W-:Y:S01]  /*0250*/  SHF.R.S32.HI R20, RZ, 0x5, R8 ;  /* 0x00000005ff147819 */ /* 0x000fe20000011408 */
[----:B------:R-:W-:Y:S01]  /*0260*/  IMAD.SHL.U32 R5, R232, 0x40, RZ ;  /* 0x00000040e8057824 */ /* 0x000fe200078e00ff */
[----:B------:R-:W-:Y:S01]  /*0270*/  LEA.HI R0, R7, R6, RZ, 0x3 ;  /* 0x0000000607007211 */ /* 0x000fe200078f18ff */
[----:B------:R-:W-:Y:S01]  /*0280*/  IMAD.IADD R12, R4, 0x1, -R2 ;  /* 0x00000001040c7824 */ /* 0x000fe200078e0a02 */
[----:B------:R-:W-:Y:S01]  /*0290*/  LEA.HI R4, R8, R20, RZ, 0x1 ;  /* 0x0000001408047211 */ /* 0x000fe200078f08ff */
[----:B------:R-:W-:Y:S01]  /*02a0*/  IMAD.SHL.U32 R18, R3, 0x8, RZ ;  /* 0x0000000803127824 */ /* 0x000fe200078e00ff */
[----:B------:R-:W-:Y:S01]  /*02b0*/  LOP3.LUT R2, R0, 0xfffffff8, RZ, 0xc0, !PT ;  /* 0xfffffff800027812 */ /* 0x000fe200078ec0ff */
[----:B------:R1:W-:Y:S01]  /*02c0*/  STL [R1+0x8], R17 ;  /* 0x0000081101007387 */ /* 0x0003e20000100800 */
[----:B------:R-:W-:-:S02]  /*02d0*/  LOP3.LUT R0, R5, 0x1c0, RZ, 0xc0, !PT ;  /* 0x000001c005007812 */ /* 0x000fc400078ec0ff */
[----:B------:R-:W-:Y:S01]  /*02e0*/  LOP3.LUT R4, R4, 0xfffffffe, RZ, 0xc0, !PT ;  /* 0xfffffffe04047812 */ /* 0x000fe200078ec0ff */
[----:B------:R-:W-:Y:S01]  /*02f0*/  IMAD.IADD R6, R6, 0x1, -R2 ;  /* 0x0000000106067824 */ /* 0x000fe200078e0a02 */
[----:B------:R-:W-:Y:S02]  /*0300*/  LOP3.LUT R5, R0, 0x38, R18, 0xf8, !PT ;  /* 0x0000003800057812 */ /* 0x000fe400078ef812 */
[----:B------:R-:W-:Y:S01]  /*0310*/  SHF.R.U32.HI R2, RZ, 0x3, R0 ;  /* 0x00000003ff027819 */ /* 0x000fe20000011600 */
[C---:B------:R-:W-:Y:S01]  /*0320*/  IMAD.SHL.U32 R0, R3.reuse, 0x40, RZ ;  /* 0x0000004003007824 */ /* 0x040fe200078e00ff */
[C---:B------:R-:W-:Y:S01]  /*0330*/  LOP3.LUT P4, RZ, R3.reuse, 0x2, RZ, 0xc0, !PT ;  /* 0x0000000203ff7812 */ /* 0x040fe2000788c0ff */
[----:B------:R-:W-:Y:S01]  /*0340*/  IMAD.IADD R181, R20, 0x1, -R4 ;  /* 0x0000000114b57824 */ /* 0x000fe200078e0a04 */
[----:B------:R-:W-:Y:S01]  /*0350*/  LOP3.LUT P3, RZ, R3, 0x4, RZ, 0xc0, !PT ;  /* 0x0000000403ff7812 */ /* 0x000fe2000786c0ff */
[----:B------:R-:W-:Y:S01]  /*0360*/  IMAD.SHL.U32 R4, R12, 0x200, RZ ;  /* 0x000002000c047824 */ /* 0x000fe200078e00ff */
[----:B------:R-:W-:-:S02]  /*0370*/  SHF.R.S32.HI R3, RZ, 0x1f, R9 ;  /* 0x0000001fff037819 */ /* 0x000fc40000011409 */
[----:B------:R-:W-:Y:S01]  /*0380*/  LOP3.LUT R11, R5, R2, RZ, 0x3c, !PT ;  /* 0x00000002050b7212 */ /* 0x000fe200078e3cff */
[----:B------:R-:W-:Y:S01]  /*0390*/  IMAD.SHL.U32 R2, R181, 0x10, RZ ;  /* 0x00000010b5027824 */ /* 0x000fe200078e00ff */
[----:B------:R-:W-:Y:S02]  /*03a0*/  LOP3.LUT R0, R0, 0x1c0, RZ, 0xc0, !PT ;  /* 0x000001c000007812 */ /* 0x000fe400078ec0ff */
[----:B------:R-:W-:Y:S02]  /*03b0*/  LEA.HI R13, R3, R9, RZ, 0x3 ;  /* 0x00000009030d7211 */ /* 0x000fe400078f18ff */
[C---:B------:R-:W-:Y:S02]  /*03c0*/  LOP3.LUT R171, R0.reuse, 0x8, R10, 0xf8, !PT ;  /* 0x0000000800ab7812 */ /* 0x040fe400078ef80a */
[----:B------:R-:W-:Y:S02]  /*03d0*/  LOP3.LUT R7, R0, 0x10, R2, 0xf8, !PT ;  /* 0x0000001000077812 */ /* 0x000fe400078ef802 */
[----:B------:R-:W-:-:S02]  /*03e0*/  SHF.R.U32.HI R174, RZ, 0x3, R0 ;  /* 0x00000003ffae7819 */ /* 0x000fc40000011600 */
[----:B------:R-:W-:Y:S02]  /*03f0*/  SHF.R.S32.HI R244, RZ, 0x7, R244 ;  /* 0x00000007fff47819 */ /* 0x000fe400000114f4 */
[----:B------:R-:W-:Y:S02]  /*0400*/  LOP3.LUT R3, R13, 0xfffffff8, RZ, 0xc0, !PT ;  /* 0xfffffff80d037812 */ /* 0x000fe400078ec0ff */
[----:B------:R-:W-:Y:S01]  /*0410*/  LOP3.LUT R0, R6, 0x1, RZ, 0xc0, !PT ;  /* 0x0000000106007812 */ /* 0x000fe200078ec0ff */
[----:B------:R-:W-:Y:S01]  /*0420*/  IMAD R2, R244, 0x800, R4 ;  /* 0x00000800f4027824 */ /* 0x000fe200078e0204 */
[----:B------:R-:W-:Y:S01]  /*0430*/  LOP3.LUT R171, R171, R174, RZ, 0x3c, !PT ;  /* 0x000000aeabab7212 */ /* 0x000fe200078e3cff */
[----:B------:R-:W-:Y:S01]  /*0440*/  IMAD.IADD R21, R9, 0x1, -R3 ;  /* 0x0000000109157824 */ /* 0x000fe200078e0a03 */
[----:B------:R-:W-:Y:S01]  /*0450*/  ISETP.NE.U32.AND P0, PT, R0, 0x1, PT ;  /* 0x000000010000780c */ /* 0x000fe20003f05070 */
[----:B------:R-:W-:Y:S01]  /*0460*/  IMAD.SHL.U32 R3, R6, 0x40, RZ ;  /* 0x0000004006037824 */ /* 0x000fe200078e00ff */
[----:B------:R-:W-:Y:S01]  /*0470*/  SHF.R.S32.HI R0, RZ, 0x6, R14 ;  /* 0x00000006ff007819 */ /* 0x000fe2000001140e */
[----:B------:R-:W-:Y:S01]  /*0480*/  IMAD.IADD R171, R2, 0x1, R171 ;  /* 0x0000000102ab7824 */ /* 0x000fe200078e02ab */
[----:B------:R-:W-:Y:S01]  /*0490*/  LOP3.LUT R7, R7, 0x8, R10, 0xf8, !PT ;  /* 0x0000000807077812 */ /* 0x000fe200078ef80a */
[----:B------:R-:W-:Y:S01]  /*04a0*/  IMAD.SHL.U32 R22, R244, 0x20, RZ ;  /* 0x00000020f4167824 */ /* 0x000fe200078e00ff */
[----:B------:R-:W-:Y:S01]  /*04b0*/  SHF.R.S32.HI R5, RZ, 0x1f, R8 ;  /* 0x0000001fff057819 */ /* 0x000fe20000011408 */
[----:B------:R-:W-:Y:S01]  /*04c0*/  IMAD R16, R0, 0x200, R11 ;  /* 0x0000020000107824 */ /* 0x000fe200078e020b */
[----:B------:R-:W-:Y:S01]  /*04d0*/  LOP3.LUT R174, R4, R7, R174, 0xf6, !PT ;  /* 0x0000000704ae7212 */ /* 0x000fe200078ef6ae */
[----:B------:R-:W-:Y:S01]  /*04e0*/  IMAD.SHL.U32 R2, R0, 0x8, RZ ;  /* 0x0000000800027824 */ /* 0x000fe200078e00ff */
[----:B------:R-:W-:Y:S01]  /*04f0*/  LOP3.LUT R0, R3, 0x1c0, RZ, 0xc0, !PT ;  /* 0x000001c003007812 */ /* 0x000fe200078ec0ff */
[----:B------:R-:W-:Y:S01]  /*0500*/  IMAD.SHL.U32 R4, R12, 0x20, RZ ;  /* 0x000000200c047824 */ /* 0x000fe200078e00ff */
[----:B------:R-:W-:Y:S01]  /*0510*/  LEA.HI R5, R5, R20, RZ, 0x2 ;  /* 0x0000001405057211 */ /* 0x000fe200078f10ff */
[----:B------:R-:W-:Y:S01]  /*0520*/  IMAD.SHL.U32 R7, R15, 0x2, RZ ;  /* 0x000000020f077824 */ /* 0x000fe200078e00ff */
[----:B------:R-:W-:Y:S01]  /*0530*/  LOP3.LUT R2, R2, 0x18, RZ, 0xc0, !PT ;  /* 0x0000001802027812 */ /* 0x000fe200078ec0ff */
[----:B------:R1:W-:Y:S01]  /*0540*/  STL [R1+0x10], R21 ;  /* 0x0000101501007387 */ /* 0x0003e20000100800 */
[----:B------:R-:W-:Y:S01]  /*0550*/  SHF.R.U32.HI R3, RZ, 0x3, R0 ;  /* 0x00000003ff037819 */ /* 0x000fe20000011600 */
[----:B------:R-:W-:Y:S01]  /*0560*/  IMAD.SHL.U32 R172, R171, 0x2, RZ ;  /* 0x00000002abac7824 */ /* 0x000fe200078e00ff */
[----:B------:R-:W-:Y:S01]  /*0570*/  LOP3.LUT R5, R5, 0xfffffffc, RZ, 0xc0, !PT ;  /* 0xfffffffc05057812 */ /* 0x000fe200078ec0ff */
[----:B------:R1:W-:Y:S01]  /*0580*/  STL [R1+0xc], R16 ;  /* 0x00000c1001007387 */ /* 0x0003e20000100800 */
[----:B------:R-:W-:Y:S01]  /*0590*/  LOP3.LUT R8, R2, 0x20, R4, 0xf8, !PT ;  /* 0x0000002002087812 */ /* 0x000fe200078ef804 */
[----:B------:R-:W-:Y:S01]  /*05a0*/  IMAD.SHL.U32 R4, R13, 0x40, RZ ;  /* 0x000000400d047824 */ /* 0x000fe200078e00ff */
[----:B------:R-:W-:Y:S01]  /*05b0*/  LOP3.LUT R9, R3, R0, R2, 0x1e, !PT ;  /* 0x0000000003097212 */ /* 0x000fe200078e1e02 */
[----:B------:R-:W-:Y:S01]  /*05c0*/  IMAD.SHL.U32 R2, R21, 0x40, RZ ;  /* 0x0000004015027824 */ /* 0x000fe200078e00ff */
[----:B------:R-:W-:Y:S01]  /*05d0*/  LOP3.LUT R0, R0, 0x20, R22, 0xf8, !PT ;  /* 0x0000002000007812 */ /* 0x000fe200078ef816 */
[----:B------:R-:W-:Y:S01]  /*05e0*/  IMAD.IADD R243, R20, 0x1, -R5 ;  /* 0x0000000114f37824 */ /* 0x000fe200078e0a05 */
[----:B------:R-:W-:Y:S01]  /*05f0*/  R2P PR, R6, 0x6 ;  /* 0x0000000606007804 */ /* 0x000fe20000000000 */
[----:B------:R-:W-:Y:S01]  /*0600*/  IMAD.SHL.U32 R5, R12, 0x8, RZ ;  /* 0x000000080c057824 */ /* 0x000fe200078e00ff */
[----:B------:R-:W-:Y:S01]  /*0610*/  LOP3.LUT R2, R2, 0x1c0, RZ, 0xc0, !PT ;  /* 0x000001c002027812 */ /* 0x000fe200078ec0ff */
[----:B------:R-:W-:Y:S01]  /*0620*/  IMAD.SHL.U32 R196, R16, 0x2, RZ ;  /* 0x0000000210c47824 */ /* 0x000fe200078e00ff */
[----:B------:R-:W-:Y:S01]  /*0630*/  LOP3.LUT R6, R0, R3, RZ, 0x3c, !PT ;  /* 0x0000000300067212 */ /* 0x000fe200078e3cff */
[----:B------:R-:W-:Y:S01]  /*0640*/  IMAD R0, R243, 0x400, R7 ;  /* 0x00000400f3007824 */ /* 0x000fe200078e0207 */
[----:B------:R-:W-:-:S02]  /*0650*/  SHF.R.S32.HI R19, RZ, 0x1f, R18 ;  /* 0x0000001fff137819 */ /* 0x000fc40000011412 */
[----:B------:R-:W-:Y:S01]  /*0660*/  SHF.R.U32.HI R3, RZ, 0x3, R2 ;  /* 0x00000003ff037819 */ /* 0x000fe20000011602 */
[----:B------:R-:W-:Y:S01]  /*0670*/  IMAD.IADD R6, R0, 0x1, R6 ;  /* 0x0000000100067824 */ /* 0x000fe200078e0206 */
[----:B------:R-:W-:Y:S01]  /*0680*/  LOP3.LUT R5, R2, 0x8, R5, 0xf8, !PT ;  /* 0x0000000802057812 */ /* 0x000fe200078ef805 */
[----:B------:R1:W-:Y:S01]  /*0690*/  STL.64 [R1], R18 ;  /* 0x0000001201007387 */ /* 0x0003e20000100a00 */
[----:B------:R-:W-:Y:S01]  /*06a0*/  LOP3.LUT R0, R4, 0xfffffe00, RZ, 0xc0, !PT ;  /* 0xfffffe0004007812 */ /* 0x000fe200078ec0ff */
[----:B------:R-:W-:Y:S01]  /*06b0*/  IMAD R4, R181, 0x400, R7 ;  /* 0x00000400b5047824 */ /* 0x000fe200078e0207 */
[----:B------:R-:W-:Y:S01]  /*06c0*/  LOP3.LUT R2, R3, R8, R2, 0x1e, !PT ;  /* 0x0000000803027212 */ /* 0x000fe200078e1e02 */
[----:B------:R-:W-:Y:S01]  /*06d0*/  IMAD.SHL.U32 R205, R6, 0x2, RZ ;  /* 0x0000000206cd7824 */ /* 0x000fe200078e00ff */
[----:B------:R-:W-:Y:S01]  /*06e0*/  SEL R169, R169, 0xffffffe0, !P4 ;  /* 0xffffffe0a9a97807 */ /* 0x000fe20006000000 */
[--C-:B------:R-:W-:Y:S01]  /*06f0*/  IMAD R187, R243, 0x400, R0.reuse ;  /* 0x00000400f3bb7824 */ /* 0x100fe200078e0200 */
[----:B------:R-:W-:Y:S01]  /*0700*/  LOP3.LUT R186, R2, R0, RZ, 0xfc, !PT ;  /* 0x0000000002ba7212 */ /* 0x000fe200078efcff */
[----:B------:R-:W-:Y:S01]  /*0710*/  IMAD R181, R181, 0x400, R0 ;  /* 0x00000400b5b57824 */ /* 0x000fe200078e0200 */
[----:B------:R-:W-:Y:S01]  /*0720*/  SHF.R.S32.HI R0, RZ, 0x1f, R17 ;  /* 0x0000001fff007819 */ /* 0x000fe20000011411 */
[----:B------:R-:W-:Y:S01]  /*0730*/  IMAD.IADD R4, R4, 0x1, R9 ;  /* 0x0000000104047824 */ /* 0x000fe200078e0209 */
[----:B------:R-:W-:Y:S01]  /*0740*/  LOP3.LUT R3, R5, R3, RZ, 0x3c, !PT ;  /* 0x0000000305037212 */ /* 0x000fe200078e3cff */
[----:B------:R-:W-:Y:S01]  /*0750*/  IMAD R169, R171, 0x2, R169 ;  /* 0x00000002aba97824 */ /* 0x000fe200078e02a9 */
[----:B------:R-:W-:-:S02]  /*0760*/  LEA.HI R0, R0, R17, RZ, 0x2 ;  /* 0x0000001100007211 */ /* 0x000fc400078f10ff */
[----:B------:R-:W-:Y:S01]  /*0770*/  SEL R173, R173, 0xffffffc0, !P3 ;  /* 0xffffffc0adad7807 */ /* 0x000fe20005800000 */
[----:B------:R-:W-:Y:S01]  /*0780*/  IMAD.IADD R181, R3, 0x1, R181 ;  /* 0x0000000103b57824 */ /* 0x000fe200078e02b5 */
[----:B------:R-:W-:Y:S01]  /*0790*/  SEL R207, R207, 0x10, !P0 ;  /* 0x00000010cfcf7807 */ /* 0x000fe20004000000 */
[----:B------:R-:W-:Y:S01]  /*07a0*/  IMAD.IADD R187, R187, 0x1, R3 ;  /* 0x00000001bbbb7824 */ /* 0x000fe200078e0203 */
[----:B------:R-:W-:Y:S01]  /*07b0*/  IADD3 R206, R205, 0x20, RZ ;  /* 0x00000020cdce7810 */ /* 0x000fe20007ffe0ff */
[----:B------:R-:W-:Y:S01]  /*07c0*/  IMAD R171, R171, 0x2, R173 ;  /* 0x00000002abab7824 */ /* 0x000fe200078e02ad */
[----:B------:R-:W-:Y:S01]  /*07d0*/  SHF.R.S32.HI R0, RZ, 0x2, R0 ;  /* 0x00000002ff007819 */ /* 0x000fe20000011400 */
[----:B------:R-:W-:Y:S01]  /*07e0*/  IMAD.IADD R170, R173, 0x1, R169 ;  /* 0x00000001adaa7824 */ /* 0x000fe200078e02a9 */
[----:B------:R-:W-:Y:S01]  /*07f0*/  LEA R233, R4, 0x12000, 0x1 ;  /* 0x0001200004e97811 */ /* 0x000fe200078e08ff */
[C---:B------:R-:W-:Y:S01]  /*0800*/  IMAD R173, R174.reuse, 0x2, R173 ;  /* 0x00000002aead7824 */ /* 0x040fe200078e02ad */
[C---:B------:R-:W-:Y:S01]  /*0810*/  @P1 IADD3 R206, R205.reuse, -0x20, RZ ;  /* 0xffffffe0cdce1810 */ /* 0x040fe20007ffe0ff */
[----:B------:R-:W-:Y:S01]  /*0820*/  IMAD.IADD R208, R205, 0x1, R207 ;  /* 0x00000001cdd07824 */ /* 0x000fe200078e02cf */
[----:B------:R-:W-:Y:S01]  /*0830*/  IADD3 R234, R233, 0x40, RZ ;  /* 0x00000040e9ea7810 */ /* 0x000fe20007ffe0ff */
[----:B------:R-:W-:Y:S01]  /*0840*/  IMAD R209, R243, 0x10, R0 ;  /* 0x00000010f3d17824 */ /* 0x000fe200078e0200 */
[----:B------:R-:W-:Y:S01]  /*0850*/  SHF.R.S32.HI R2, RZ, 0x1f, R232 ;  /* 0x0000001fff027819 */ /* 0x000fe200000114e8 */
[----:B------:R-:W-:Y:S01]  /*0860*/  IMAD.SHL.U32 R174, R174, 0x2, RZ ;  /* 0x00000002aeae7824 */ /* 0x000fe200078e00ff */
[----:B------:R-:W-:Y:S01]  /*0870*/  LEA R181, R181, 0x1e000, 0x1 ;  /* 0x0001e000b5b57811 */ /* 0x000fe200078e08ff */
[----:B------:R-:W-:Y:S01]  /*0880*/  IMAD.IADD R207, R207, 0x1, R206 ;  /* 0x00000001cfcf7824 */ /* 0x000fe200078e02ce */
[----:B-1----:R-:W-:-:S02]  /*0890*/  @P2 IADD3 R234, R233, -0x40, RZ ;  /* 0xffffffc0e9ea2810 */ /* 0x002fc40007ffe0ff */
.L_x_1264:
[----:B-1----:R-:W1:Y:S01]  /*08a0*/  S2R R33, SR_CTAID.Y ;  /* 0x0000000000217919 */ /* 0x002e620000002600 */
[----:B--2---:R-:W2:Y:S01]  /*08b0*/  LDC.U8 R0, c[0x0][0x312] ;  /* 0x0000c480ff007b82 */ /* 0x004ea20000000000 */
[----:B------:R-:W-:-:S02]  /*08c0*/  ISETP.NE.U32.AND P3, PT, RZ, c[0x0][0x240], PT ;  /* 0x00009000ff007a0c */ /* 0x000fc40003f65070 */
[----:B------:R-:W3:Y:S01]  /*08d0*/  S2R R2, SR_CTAID.Y ;  /* 0x0000000000027919 */ /* 0x000ee20000002600 */
        /* <DEDUP_REMOVED lines=31> */
.L_x_1236:
        /* <DEDUP_REMOVED lines=44> */
.L_x_1238:
        /* <DEDUP_REMOVED lines=15> */
.L_x_1239:
        /* <DEDUP_REMOVED lines=9> */
[----:B------:R-:W-:Y:S01]  /*0f10*/  @P0 IMAD R10, R0, c[0x0][0x374], R5 ;  /* 0x0000dd00000a0a24 */ /* 0x000fe200078e0205 */
[----:B------:R-:W5:Y:S01]  /*0f20*/  LDC.U8 R19, c[0x0][0x3d0] ;  /* 0x0000f400ff137b82 */ /* 0x000f620000000000 */
[----:B------:R-:W-:Y:S01]  /*0f30*/  @!P0 IMAD.WIDE.U32 R4, R33, c[0x0][0x368], RZ ;  /* 0x0000da0021048a25 */ /* 0x000fe200078e00ff */
[----:B------:R-:W-:-:S03]  /*0f40*/  SHF.R.S32.HI R12, RZ, 0x1f, R12 ;  /* 0x0000001fff0c7819 */ /* 0x000fc6000001140c */
[----:B------:R-:W-:Y:S02]  /*0f50*/  IMAD.MOV.U32 R31, RZ, RZ, c[0x0][0x22c] ;  /* 0x00008b00ff1f7624 */ /* 0x000fe400078e00ff */
[----:B------:R-:W-:Y:S02]  /*0f60*/  @!P0 IMAD.MOV.U32 R9, RZ, RZ, R4 ;  /* 0x000000ffff098224 */ /* 0x000fe400078e0004 */
[----:B------:R-:W-:Y:S01]  /*0f70*/  IMAD.WIDE R20, R31, c[0x0][0x1c0], RZ ;  /* 0x000070001f147a25 */ /* 0x000fe200078e02ff */
[----:B---3--:R-:W3:Y:S01]  /*0f80*/  MUFU.RCP R2, R2 ;  /* 0x0000000200027308 */ /* 0x008ee20000001000 */
[----:B-1----:R-:W-:Y:S02]  /*0f90*/  IABS R7, R34 ;  /* 0x0000002200077213 */ /* 0x002fe40000000000 */
[----:B------:R-:W-:Y:S02]  /*0fa0*/  LOP3.LUT R8, R34, c[0x0][0x1c8], RZ, 0x3c, !PT ;  /* 0x0000720022087a12 */ /* 0x000fe400078e3cff */
[----:B--2---:R-:W-:-:S02]  /*0fb0*/  ISETP.NE.AND P1, PT, R15, RZ, PT ;  /* 0x000000ff0f00720c */ /* 0x004fc40003f25270 */
[----:B------:R-:W-:Y:S02]  /*0fc0*/  ISETP.GE.AND P2, PT, R8, RZ, PT ;  /* 0x000000ff0800720c */ /* 0x000fe40003f46270 */
[----:B------:R-:W-:Y:S02]  /*0fd0*/  SHF.L.U64.HI R8, R33, 0x7, R18 ;  /* 0x0000000721087819 */ /* 0x000fe40000010212 */
[----:B-----5:R-:W-:Y:S02]  /*0fe0*/  ISETP.NE.AND P6, PT, R19, RZ, PT ;  /* 0x000000ff1300720c */ /* 0x020fe40003fc5270 */
[----:B---3--:R-:W-:Y:S02]  /*0ff0*/  IADD3 R2, R2, 0xffffffe, RZ ;  /* 0x0ffffffe02027810 */ /* 0x008fe40007ffe0ff */
[----:B------:R-:W-:Y:S02]  /*1000*/  SEL R8, R8, RZ, P3 ;  /* 0x000000ff08087207 */ /* 0x000fe40001800000 */
[----:B------:R-:W1:Y:S01]  /*1010*/  F2I.FTZ.U32.TRUNC.NTZ R3, R2 ;  /* 0x0000000200037305 */ /* 0x000e62000021f000 */
[----:B------:R-:W-:-:S02]  /*1020*/  SHF.R.S32.HI R38, RZ, 0x1f, R34 ;  /* 0x0000001fff267819 */ /* 0x000fc40000011422 */
        /* <DEDUP_REMOVED lines=11> */
[----:B------:R-:W-:Y:S01]  /*10e0*/  IMAD.SHL.U32 R6, R33, 0x80, RZ ;  /* 0x0000008021067824 */ /* 0x000fe200078e00ff */
[----:B------:R-:W-:Y:S01]  /*10f0*/  ISETP.GT.U32.AND P4, PT, R11, R3, PT ;  /* 0x000000030b00720c */ /* 0x000fe20003f84070 */
[----:B------:R-:W-:-:S03]  /*1100*/  IMAD.WIDE.U32 R12, R33, c[0x0][0x224], RZ ;  /* 0x00008900210c7a25 */ /* 0x000fc600078e00ff */
[----:B------:R-:W-:Y:S01]  /*1110*/  SEL R6, R6, RZ, P3 ;  /* 0x000000ff06067207 */ /* 0x000fe20001800000 */
[----:B------:R-:W-:Y:S02]  /*1120*/  IMAD R5, R18, c[0x0][0x224], R7 ;  /* 0x0000890012057a24 */ /* 0x000fe400078e0207 */
[----:B------:R-:W-:Y:S01]  /*1130*/  IMAD R7, R21, R12, RZ ;  /* 0x0000000c15077224 */ /* 0x000fe200078e02ff */
[----:B------:R-:W-:Y:S02]  /*1140*/  IADD3 R6, P3, R14, R6, RZ ;  /* 0x000000060e067210 */ /* 0x000fe40007f7e0ff */
[----:B------:R-:W-:Y:S01]  /*1150*/  IADD3 R4, R13, R5, RZ ;  /* 0x000000050d047210 */ /* 0x000fe20007ffe0ff */
[C---:B------:R-:W-:Y:S02]  /*1160*/  IMAD.WIDE.U32 R12, R20.reuse, R12, RZ ;  /* 0x0000000c140c7225 */ /* 0x040fe400078e00ff */
[-C--:B------:R-:W-:Y:S02]  /*1170*/  @!P4 IADD3 R3, R3, -R11.reuse, RZ ;  /* 0x8000000b0303c210 */ /* 0x080fe40007ffe0ff */
[----:B------:R-:W-:Y:S01]  /*1180*/  IMAD R7, R20, R4, R7 ;  /* 0x0000000414077224 */ /* 0x000fe200078e0207 */
[----:B------:R-:W-:Y:S01]  /*1190*/  @!P4 IADD3 R2, R2, 0x1, RZ ;  /* 0x000000010202c810 */ /* 0x000fe20007ffe0ff */
[----:B------:R-:W-:Y:S01]  /*11a0*/  IMAD.X R8, R17, 0x1, R8, P3 ;  /* 0x0000000111087824 */ /* 0x000fe200018e0608 */
[----:B------:R-:W-:Y:S01]  /*11b0*/  ISETP.GE.U32.AND P5, PT, R3, R11, PT ;  /* 0x0000000b0300720c */ /* 0x000fe20003fa6070 */
[----:B------:R-:W-:Y:S01]  /*11c0*/  IMAD.WIDE.U32 R4, R20, R0, RZ ;  /* 0x0000000014047225 */ /* 0x000fe200078e00ff */
[----:B------:R-:W-:-:S02]  /*11d0*/  ISETP.NE.AND P3, PT, RZ, c[0x0][0x1c8], PT ;  /* 0x00007200ff007a0c */ /* 0x000fc40003f65270 */
[----:B------:R-:W-:Y:S01]  /*11e0*/  IADD3 R11, R13, R7, RZ ;  /* 0x000000070d0b7210 */ /* 0x000fe20007ffe0ff */
[C---:B------:R-:W-:Y:S01]  /*11f0*/  IMAD R15, R21.reuse, R6, RZ ;  /* 0x00000006150f7224 */ /* 0x040fe200078e02ff */
[----:B------:R-:W-:Y:S01]  /*1200*/  SEL R18, R12, R4, !P0 ;  /* 0x000000040c127207 */ /* 0x000fe20004000000 */
[----:B------:R-:W-:Y:S02]  /*1210*/  IMAD R3, R21, R0, RZ ;  /* 0x0000000015037224 */ /* 0x000fe400078e02ff */
[----:B------:R-:W-:-:S04]  /*1220*/  IMAD.WIDE.U32 R6, R20, R6, RZ ;  /* 0x0000000614067225 */ /* 0x000fc800078e00ff */
[----:B------:R-:W-:Y:S01]  /*1230*/  IMAD R8, R20, R8, R15 ;  /* 0x0000000814087224 */ /* 0x000fe200078e020f */
[----:B------:R-:W-:Y:S01]  /*1240*/  @P5 IADD3 R2, R2, 0x1, RZ ;  /* 0x0000000102025810 */ /* 0x000fe20007ffe0ff */
[----:B------:R-:W-:Y:S02]  /*1250*/  @P1 IMAD R4, R33, c[0x0][0x214], RZ ;  /* 0x0000850021041a24 */ /* 0x000fe400078e02ff */
[----:B----4-:R-:W-:Y:S01]  /*1260*/  IMAD.WIDE.U32 R20, R16, c[0x0][0x3d8], RZ ;  /* 0x0000f60010147a25 */ /* 0x010fe200078e00ff */
[----:B------:R-:W-:Y:S02]  /*1270*/  @!P2 IADD3 R2, -R2, RZ, RZ ;  /* 0x000000ff0202a210 */ /* 0x000fe40007ffe1ff */
[----:B------:R-:W-:Y:S01]  /*1280*/  @P1 SEL R4, R4, R0, !P0 ;  /* 0x0000000004041207 */ /* 0x000fe20004000000 */
[----:B------:R-:W-:Y:S01]  /*1290*/  @P0 IMAD.IADD R11, R5, 0x1, R3 ;  /* 0x00000001050b0824 */ /* 0x000fe200078e0203 */
[----:B------:R-:W-:Y:S01]  /*12a0*/  SEL R13, R20, RZ, P6 ;  /* 0x000000ff140d7207 */ /* 0x000fe20003000000 */
[----:B------:R-:W-:Y:S01]  /*12b0*/  IMAD R3, R16, c[0x0][0x3dc], R21 ;  /* 0x0000f70010037a24 */ /* 0x000fe200078e0215 */
[----:B------:R-:W-:Y:S01]  /*12c0*/  @!P3 LOP3.LUT R2, RZ, c[0x0][0x1c8], RZ, 0x33, !PT ;  /* 0x00007200ff02ba12 */ /* 0x000fe200078e33ff */
[C---:B------:R-:W-:Y:S01]  /*12d0*/  IMAD R20, R34.reuse, c[0x0][0x22c], RZ ;  /* 0x00008b0022147a24 */ /* 0x040fe200078e02ff */
[----:B------:R-:W-:Y:S01]  /*12e0*/  IADD3 R8, R7, R8, RZ ;  /* 0x0000000807087210 */ /* 0x000fe20007ffe0ff */
[----:B------:R-:W-:Y:S01]  /*12f0*/  @!P1 IMAD R5, R33, c[0x0][0x1c0], R34 ;  /* 0x0000700021059a24 */ /* 0x000fe200078e0222 */
[----:B------:R-:W-:Y:S01]  /*1300*/  SEL R15, R3, RZ, P6 ;  /* 0x000000ff030f7207 */ /* 0x000fe20003000000 */
[----:B------:R-:W-:Y:S01]  /*1310*/  @P1 IMAD R12, R34, c[0x0][0x234], R4 ;  /* 0x00008d00220c1a24 */ /* 0x000fe200078e0204 */
[----:B------:R-:W-:Y:S01]  /*1320*/  SHF.R.S32.HI R30, RZ, 0x1f, R20 ;  /* 0x0000001fff1e7819 */ /* 0x000fe20000011414 */
[----:B------:R-:W-:Y:S01]  /*1330*/  @!P1 IMAD R12, R5, c[0x0][0x214], RZ ;  /* 0x00008500050c9a24 */ /* 0x000fe200078e02ff */
        /* <DEDUP_REMOVED lines=9> */
.L_x_1240:
[----:B------:R-:W-:-:S04]  /*13d0*/  IMAD R16, R33, c[0x0][0x1c0], R34 ;  /* 0x0000700021107a24 */ /* 0x000fc800078e0222 */
[----:B------:R-:W-:Y:S02]  /*13e0*/  IMAD R16, R16, c[0x0][0x224], RZ ;  /* 0x0000890010107a24 */ /* 0x000fe400078e02ff */
.L_x_1241:
[----:B------:R-:W2:Y:S04]  /*13f0*/  LDL.64 R36, [R1] ;  /* 0x0000000001247983 */ /* 0x000ea80000100a00 */
[----:B------:R-:W3:Y:S01]  /*1400*/  LDL R32, [R1+0x8] ;  /* 0x0000080001207983 */ /* 0x000ee20000100800 */
[----:B------:R-:W-:Y:S01]  /*1410*/  IMAD R21, R31, c[0x0][0x1c0], RZ ;  /* 0x000070001f157a24 */ /* 0x000fe200078e02ff */
[----:B------:R-:W-:Y:S01]  /*1420*/  SHF.R.S32.HI R35, RZ, 0x1f, R232 ;  /* 0x0000001fff237819 */ /* 0x000fe200000114e8 */
[----:B------:R-:W-:Y:S01]  /*1430*/  IMAD R0, R17, c[0x0][0x370], RZ ;  /* 0x0000dc0011007a24 */ /* 0x000fe200078e02ff */
[----:B------:R-:W1:Y:S01]  /*1440*/  S2R R39, SR_TID.X ;  /* 0x0000000000277919 */ /* 0x000e620000002100 */
[----:B------:R-:W-:Y:S01]  /*1450*/  IMAD.SHL.U32 R3, R21, 0x40, RZ ;  /* 0x0000004015037824 */ /* 0x000fe200078e00ff */
[----:B------:R-:W-:Y:S01]  /*1460*/  BSSY B1, `(.L_x_1237) ;  /* 0x0000685000017945 */ /* 0x000fe20003800000 */
[----:B------:R-:W-:Y:S01]  /*1470*/  IMAD R7, R14, c[0x0][0x374], R0 ;  /* 0x0000dd000e077a24 */ /* 0x000fe200078e0200 */
[----:B------:R-:W4:Y:S01]  /*1480*/  S2R R40, SR_TID.X ;  /* 0x0000000000287919 */ /* 0x000f220000002100 */
[----:B------:R-:W-:-:S02]  /*1490*/  IADD3 R0, P2, R232, R14, RZ ;  /* 0x0000000ee8007210 */ /* 0x000fc40007f5e0ff */
[----:B-1----:R-:W-:-:S04]  /*14a0*/  SHF.R.S32.HI R39, RZ, 0x1f, R39 ;  /* 0x0000001fff277819 */ /* 0x002fc80000011427 */
[----:B----4-:R-:W-:-:S04]  /*14b0*/  LEA.HI R39, R39, R40, RZ, 0x5 ;  /* 0x0000002827277211 */ /* 0x010fc800078f28ff */
[----:B------:R-:W-:Y:S02]  /*14c0*/  SHF.R.S32.HI R39, RZ, 0x5, R39 ;  /* 0x00000005ff277819 */ /* 0x000fe40000011427 */
[----:B--2---:R-:W-:Y:S01]  /*14d0*/  IADD3 R4, P0, R36, R9, RZ ;  /* 0x0000000924047210 */ /* 0x004fe20007f1e0ff */
[----:B------:R-:W-:-:S04]  /*14e0*/  IMAD R9, R38, c[0x0][0x378], RZ ;  /* 0x0000de0026097a24 */ /* 0x000fc800078e02ff */
[----:B------:R-:W-:Y:S01]  /*14f0*/  IMAD.X R5, R37, 0x1, R10, P0 ;  /* 0x0000000125057824 */ /* 0x000fe200000e060a */
[----:B------:R-:W-:Y:S01]  /*1500*/  IADD3 R6, P1, P0, R6, R3, R20 ;  /* 0x0000000306067210 */ /* 0x000fe2000783e014 */
[----:B------:R-:W-:Y:S01]  /*1510*/  IMAD R9, R34, c[0x0][0x37c], R9 ;  /* 0x0000df0022097a24 */ /* 0x000fe200078e0209 */
[----:B------:R-:W-:Y:S01]  /*1520*/  SHF.R.S32.HI R3, RZ, 0x1f, R3 ;  /* 0x0000001fff037819 */ /* 0x000fe20000011403 */
[----:B------:R-:W-:-:S03]  /*1530*/  IMAD.WIDE.U32 R4, R14, c[0x0][0x370], R4 ;  /* 0x0000dc000e047a25 */ /* 0x000fc600078e0004 */
[----:B------:R-:W-:Y:S01]  /*1540*/  IADD3.X R8, R8, R3, R30, P1, P0 ;  /* 0x0000000308087210 */ /* 0x000fe20000fe041e */
[----:B------:R-:W-:Y:S01]  /*1550*/  IMAD.X R3, R35, 0x1, R17, P2 ;  /* 0x0000000123037824 */ /* 0x000fe200010e0611 */
[----:B------:R-:W-:Y:S02]  /*1560*/  IADD3 R10, P1, P0, R13, R6, R18 ;  /* 0x000000060d0a7210 */ /* 0x000fe4000783e012 */
[----:B------:R-:W-:Y:S01]  /*1570*/  IADD3 R5, R5, R7, RZ ;  /* 0x0000000705057210 */ /* 0x000fe20007ffe0ff */
[----:B------:R-:W-:Y:S01]  /*1580*/  IMAD R13, R3, c[0x0][0x190], RZ ;  /* 0x00006400030d7a24 */ /* 0x000fe200078e02ff */
[----:B------:R-:W-:Y:S01]  /*1590*/  IADD3.X R8, R15, R8, R11, P1, P0 ;  /* 0x000000080f087210 */ /* 0x000fe20000fe040b */
[----:B---3--:R-:W-:Y:S01]  /*15a0*/  IMAD R3, R39, R21, R32 ;  /* 0x0000001527037224 */ /* 0x008fe200078e0220 */
[----:B------:R-:W-:Y:S01]  /*15b0*/  ISETP.GE.AND P2, PT, R22, 0x1, PT ;  /* 0x000000011600780c */ /* 0x000fe20003f46270 */
[----:B------:R-:W-:Y:S01]  /*15c0*/  IMAD.WIDE.U32 R6, R0, c[0x0][0x190], R36 ;  /* 0x0000640000067a25 */ /* 0x000fe200078e0024 */
[----:B------:R-:W-:-:S02]  /*15d0*/  IADD3 R15, R14, R12, RZ ;  /* 0x0000000c0e0f7210 */ /* 0x000fc40007ffe0ff */
[----:B------:R-:W-:Y:S01]  /*15e0*/  MOV R30, 0x4 ;  /* 0x00000004001e7802 */ /* 0x000fe20000000f00 */
[----:B------:R-:W-:Y:S01]  /*15f0*/  IMAD.WIDE.U32 R4, R34, c[0x0][0x378], R4 ;  /* 0x0000de0022047a25 */ /* 0x000fe200078e0004 */
[----:B------:R-:W-:-:S03]  /*1600*/  IADD3 R6, P1, R29, R6, RZ ;  /* 0x000000061d067210 */ /* 0x000fc60007f3e0ff */
[----:B------:R-:W-:Y:S01]  /*1610*/  IMAD R13, R0, c[0x0][0x194], R13 ;  /* 0x00006500000d7a24 */ /* 0x000fe200078e020d */
[----:B------:R-:W-:Y:S01]  /*1620*/  IADD3 R0, P0, R3, R10, RZ ;  /* 0x0000000a03007210 */ /* 0x000fe20007f1e0ff */
[----:B------:R-:W-:Y:S02]  /*1630*/  IMAD.IADD R5, R5, 0x1, R9 ;  /* 0x0000000105057824 */ /* 0x000fe400078e0209 */
[----:B------:R-:W-:Y:S01]  /*1640*/  IMAD.IADD R14, R14, 0x1, R16 ;  /* 0x000000010e0e7824 */ /* 0x000fe200078e0210 */
[----:B------:R-:W-:Y:S01]  /*1650*/  LEA.HI.X.SX32 R9, R3, R8, 0x1, P0 ;  /* 0x0000000803097211 */ /* 0x000fe200000f0eff */
[----:B------:R-:W-:Y:S01]  /*1660*/  IMAD R3, R35, c[0x0][0x370], RZ ;  /* 0x0000dc0023037a24 */ /* 0x000fe200078e02ff */
[----:B------:R-:W-:Y:S01]  /*1670*/  IADD3.X R7, R23, R7, R13, P1, !PT ;  /* 0x0000000717077210 */ /* 0x000fe20000ffe40d */
[----:B------:R-:W-:Y:S01]  /*1680*/  IMAD R8, R38, c[0x0][0x1a8], RZ ;  /* 0x00006a0026087a24 */ /* 0x000fe200078e02ff */
[----:B------:R-:W-:Y:S01]  /*1690*/  LEA R188, P0, R0, c[0x0][0x350], 0x2 ;  /* 0x0000d40000bc7a11 */ /* 0x000fe200078010ff */
[----:B------:R-:W-:-:S02]  /*16a0*/  IMAD R3, R232, c[0x0][0x374], R3 ;  /* 0x0000dd00e8037a24 */ /* 0x000fc400078e0203 */
[----:B------:R-:W-:Y:S01]  /*16b0*/  IMAD.WIDE.U32 R4, R232, c[0x0][0x370], R4 ;  /* 0x0000dc00e8047a25 */ /* 0x000fe200078e0004 */
[----:B------:R-:W-:-:S03]  /*16c0*/  LEA.HI.X R189, R0, c[0x0][0x354], R9, 0x2, P0 ;  /* 0x0000d50000bd7a11 */ /* 0x000fc600000f1409 */
[----:B------:R-:W-:Y:S01]  /*16d0*/  IMAD R8, R34, c[0x0][0x1ac], R8 ;  /* 0x00006b0022087a24 */ /* 0x000fe200078e0208 */
[----:B------:R-:W-:Y:S01]  /*16e0*/  LEA R10, P0, R4, c[0x0][0x330], 0x1 ;  /* 0x0000cc00040a7a11 */ /* 0x000fe200078008ff */
[----:B------:R-:W-:-:S04]  /*16f0*/  IMAD.WIDE.U32 R6, R34, c[0x0][0x1a8], R6 ;  /* 0x00006a0022067a25 */ /* 0x000fc800078e0006 */
[----:B------:R-:W-:Y:S01]  /*1700*/  IMAD.IADD R0, R5, 0x1, R3 ;  /* 0x0000000105007824 */ /* 0x000fe200078e0203 */
[----:B------:R-:W-:Y:S01]  /*1710*/  IADD3 R8, R7, R8, RZ ;  /* 0x0000000807087210 */ /* 0x000fe20007ffe0ff */
[-C--:B------:R-:W-:Y:S01]  /*1720*/  IMAD.WIDE R200, R15, R30.reuse, c[0x0][0x200] ;  /* 0x000080000fc87625 */ /* 0x080fe200078e021e */
[----:B------:R-:W-:Y:S02]  /*1730*/  LEA R12, P1, R6, c[0x0][0x160], 0x1 ;  /* 0x00005800060c7a11 */ /* 0x000fe400078208ff */
[----:B------:R-:W-:Y:S01]  /*1740*/  LEA.HI.X R11, R4, c[0x0][0x334], R0, 0x1, P0 ;  /* 0x0000cd00040b7a11 */ /* 0x000fe200000f0c00 */
[----:B------:R-:W-:Y:S01]  /*1750*/  IMAD.WIDE R30, R14, R30, c[0x0][0x3c8] ;  /* 0x0000f2000e1e7625 */ /* 0x000fe200078e021e */
[----:B------:R-:W-:Y:S02]  /*1760*/  LEA.HI.X R13, R6, c[0x0][0x164], R8, 0x1, P1 ;  /* 0x00005900060d7a11 */ /* 0x000fe400008f0c08 */
[----:B------:R-:W-:Y:S01]  /*1770*/  LEA.HI.SX32 R0, R27, 0xffffffff, 0x1a ;  /* 0xffffffff1b007811 */ /* 0x000fe200078fd2ff */
[----:B------:R-:W-:Y:S05]  /*1780*/  @!P2 BRA `(.L_x_1242) ;  /* 0x00005dd00000a947 */ /* 0x000fea0003800000 */
[----:B------:R-:W2:Y:S01]  /*1790*/  LDL R27, [R1+0xc] ;  /* 0x00000c00011b7983 */ /* 0x000ea20000100800 */
[----:B------:R-:W-:Y:S01]  /*17a0*/  IMAD.WIDE.U32 R6, R242, c[0x0][0x198], R36 ;  /* 0x00006600f2067a25 */ /* 0x000fe200078e0024 */
[----:B------:R-:W-:-:S03]  /*17b0*/  IADD3 R15, R232, 0x20, RZ ;  /* 0x00000020e80f7810 */ /* 0x000fc60007ffe0ff */
[----:B------:R-:W-:Y:S02]  /*17c0*/  IMAD R3, R251, c[0x0][0x198], RZ ;  /* 0x00006600fb037a24 */ /* 0x000fe400078e02ff */
[----:B------:R-:W-:Y:S02]  /*17d0*/  IMAD.MOV.U32 R197, RZ, RZ, R0 ;  /* 0x000000ffffc57224 */ /* 0x000fe400078e0000 */
[----:B------:R-:W-:Y:S01]  /*17e0*/  IMAD R0, R227, -0x40, R191 ;  /* 0xffffffc0e3007824 */ /* 0x000fe200078e02bf */
[----:B------:R-:W-:Y:S01]  /*17f0*/  IADD3 R8, P3, R26, R6, RZ ;  /* 0x000000061a087210 */ /* 0x000fe20007f7e0ff */
[----:B------:R-:W-:-:S04]  /*1800*/  IMAD.WIDE.U32 R4, R242, c[0x0][0x1a0], R36 ;  /* 0x00006800f2047a25 */ /* 0x000fc800078e0024 */
[----:B------:R-:W-:Y:S02]  /*1810*/  IMAD R9, R251, c[0x0][0x1a0], RZ ;  /* 0x00006800fb097a24 */ /* 0x000fe400078e02ff */
[C---:B------:R-:W-:Y:S02]  /*1820*/  IMAD R14, R242.reuse, c[0x0][0x19c], R3 ;  /* 0x00006700f20e7a24 */ /* 0x040fe400078e0203 */
[----:B------:R-:W-:Y:S01]  /*1830*/  IMAD R22, R197, -0x40, R22 ;  /* 0xffffffc0c5167824 */ /* 0x000fe200078e0216 */
[C---:B------:R-:W-:Y:S01]  /*1840*/  ISETP.GE.AND P1, PT, R15.reuse, R0, PT ;  /* 0x000000000f00720c */ /* 0x040fe20003f26270 */
[----:B------:R-:W-:Y:S01]  /*1850*/  IMAD R3, R242, c[0x0][0x1a4], R9 ;  /* 0x00006900f2037a24 */ /* 0x000fe200078e0209 */
[----:B------:R-:W-:Y:S02]  /*1860*/  IADD3 R6, P0, R24, R4, RZ ;  /* 0x0000000418067210 */ /* 0x000fe40007f1e0ff */
[----:B------:R-:W-:Y:S02]  /*1870*/  IADD3.X R9, R28, R7, R14, P3, !PT ;  /* 0x000000071c097210 */ /* 0x000fe40001ffe40e */
[----:B------:R-:W-:Y:S01]  /*1880*/  ISETP.GE.AND P3, PT, R15, R22, PT ;  /* 0x000000160f00720c */ /* 0x000fe20003f66270 */
[----:B------:R-:W-:Y:S01]  /*1890*/  IMAD.MOV.U32 R180, RZ, RZ, 0x40 ;  /* 0x00000040ffb47424 */ /* 0x000fe200078e00ff */
[----:B------:R-:W-:Y:S01]  /*18a0*/  ISETP.GE.AND P2, PT, R232, R0, PT ;  /* 0x00000000e800720c */ /* 0x000fe20003f46270 */
[----:B------:R-:W-:Y:S01]  /*18b0*/  IMAD R0, R19, c[0x0][0x1b8], RZ ;  /* 0x00006e0013007a24 */ /* 0x000fe200078e02ff */
[----:B------:R-:W-:Y:S01]  /*18c0*/  IADD3.X R7, R25, R5, R3, P0, !PT ;  /* 0x0000000519077210 */ /* 0x000fe200007fe403 */
[----:B------:R-:W-:-:S02]  /*18d0*/  IMAD R3, R19, c[0x0][0x1b0], RZ ;  /* 0x00006c0013037a24 */ /* 0x000fc400078e02ff */
[----:B------:R-:W-:Y:S01]  /*18e0*/  IMAD.WIDE.U32 R4, R2, c[0x0][0x1b0], R8 ;  /* 0x00006c0002047a25 */ /* 0x000fe200078e0008 */
[----:B------:R-:W-:-:S03]  /*18f0*/  @!P1 IADD3 R16, P0, R232, 0x20, RZ ;  /* 0x00000020e8109810 */ /* 0x000fc60007f1e0ff */
[C---:B------:R-:W-:Y:S02]  /*1900*/  IMAD R14, R2.reuse, c[0x0][0x1b4], R3 ;  /* 0x00006d00020e7a24 */ /* 0x040fe400078e0203 */
[----:B------:R-:W-:Y:S02]  /*1910*/  IMAD R0, R2, c[0x0][0x1bc], R0 ;  /* 0x00006f0002007a24 */ /* 0x000fe400078e0200 */
[----:B------:R-:W-:-:S04]  /*1920*/  IMAD.WIDE.U32 R8, R180, c[0x0][0x190], RZ ;  /* 0x00006400b4087a25 */ /* 0x000fc800078e00ff */
[----:B------:R-:W-:Y:S02]  /*1930*/  IMAD.MOV.U32 R192, RZ, RZ, R12 ;  /* 0x000000ffffc07224 */ /* 0x000fe400078e000c */
[----:B------:R-:W-:-:S04]  /*1940*/  IMAD.WIDE.U32 R2, R2, c[0x0][0x1b8], R6 ;  /* 0x00006e0002027a25 */ /* 0x000fc800078e0006 */
[----:B------:R-:W-:Y:S02]  /*1950*/  IMAD.MOV.U32 R194, RZ, RZ, R10 ;  /* 0x000000ffffc27224 */ /* 0x000fe400078e000a */
[----:B------:R-:W-:Y:S01]  /*1960*/  IMAD.WIDE.U32 R6, R180, c[0x0][0x370], RZ ;  /* 0x0000dc00b4067a25 */ /* 0x000fe200078e00ff */
[----:B------:R-:W-:Y:S02]  /*1970*/  @!P3 IADD3 R10, P4, R192, R8, RZ ;  /* 0x00000008c00ab210 */ /* 0x000fe40007f9e0ff */
[----:B------:R-:W-:Y:S01]  /*1980*/  @!P1 IADD3.X R8, RZ, R35, RZ, P0, !PT ;  /* 0x00000023ff089210 */ /* 0x000fe200007fe4ff */
[----:B------:R-:W-:Y:S01]  /*1990*/  IMAD.MOV.U32 R193, RZ, RZ, R13 ;  /* 0x000000ffffc17224 */ /* 0x000fe200078e000d */
[----:B------:R-:W-:Y:S01]  /*19a0*/  MOV R195, R11 ;  /* 0x0000000b00c37202 */ /* 0x000fe20000000f00 */
[----:B------:R-:W-:Y:S01]  /*19b0*/  IMAD R13, R180, c[0x0][0x374], RZ ;  /* 0x0000dd00b40d7a24 */ /* 0x000fe200078e02ff */
[----:B------:R-:W-:Y:S01]  /*19c0*/  @!P3 IADD3 R12, P5, R194, R6, RZ ;  /* 0x00000006c20cb210 */ /* 0x000fe20007fbe0ff */
[----:B------:R-:W-:-:S02]  /*19d0*/  IMAD.IADD R5, R5, 0x1, R14 ;  /* 0x0000000105057824 */ /* 0x000fc400078e020e */
[----:B------:R-:W-:Y:S01]  /*19e0*/  IMAD R11, R180, c[0x0][0x194], RZ ;  /* 0x00006500b40b7a24 */ /* 0x000fe200078e02ff */
[----:B------:R-:W-:Y:S01]  /*19f0*/  @!P3 IADD3.X R13, R195, R7, R13, P5, !PT ;  /* 0x00000007c30db210 */ /* 0x000fe20002ffe40d */
[----:B------:R-:W-:Y:S01]  /*1a00*/  IMAD.IADD R3, R3, 0x1, R0 ;  /* 0x0000000103037824 */ /* 0x000fe200078e0200 */
[----:B------:R-:W-:Y:S01]  /*1a10*/  @!P1 IADD3 R0, P0, R232, 0x20, RZ ;  /* 0x00000020e8009810 */ /* 0x000fe20007f1e0ff */
[----:B------:R-:W-:Y:S02]  /*1a20*/  @!P1 IMAD R8, R8, c[0x0][0x198], RZ ;  /* 0x0000660008089a24 */ /* 0x000fe400078e02ff */
[----:B------:R-:W-:Y:S02]  /*1a30*/  @!P1 IMAD.MOV.U32 R6, RZ, RZ, R4 ;  /* 0x000000ffff069224 */ /* 0x000fe400078e0004 */
[----:B------:R-:W-:Y:S01]  /*1a40*/  @!P1 IMAD.MOV.U32 R7, RZ, RZ, R5 ;  /* 0x000000ffff079224 */ /* 0x000fe200078e0005 */
[----:B------:R-:W-:Y:S01]  /*1a50*/  @!P3 IADD3.X R11, R193, R9, R11, P4, !PT ;  /* 0x00000009c10bb210 */ /* 0x000fe200027fe40b */
[----:B------:R-:W-:-:S02]  /*1a60*/  @!P1 IMAD R15, R16, c[0x0][0x19c], R8 ;  /* 0x00006700100f9a24 */ /* 0x000fc400078e0208 */
[----:B------:R-:W-:Y:S01]  /*1a70*/  @!P1 IMAD.WIDE.U32 R16, R16, c[0x0][0x198], R6 ;  /* 0x0000660010109a25 */ /* 0x000fe200078e0006 */
[----:B------:R-:W-:-:S03]  /*1a80*/  @!P1 MOV R18, R2 ;  /* 0x0000000200129202 */ /* 0x000fc60000000f00 */
[----:B------:R-:W-:Y:S02]  /*1a90*/  @!P1 IMAD.X R9, RZ, RZ, R35, P0 ;  /* 0x000000ffff099224 */ /* 0x000fe400000e0623 */
[----:B------:R-:W-:Y:S02]  /*1aa0*/  @!P2 IMAD R6, R35, c[0x0][0x198], RZ ;  /* 0x000066002306aa24 */ /* 0x000fe400078e02ff */
[----:B------:R-:W-:Y:S02]  /*1ab0*/  @!P1 IMAD.MOV.U32 R19, RZ, RZ, R3 ;  /* 0x000000ffff139224 */ /* 0x000fe400078e0003 */
[----:B------:R-:W-:Y:S02]  /*1ac0*/  @!P1 IMAD R7, R9, c[0x0][0x1a0], RZ ;  /* 0x0000680009079a24 */ /* 0x000fe400078e02ff */
[----:B------:R-:W-:Y:S02]  /*1ad0*/  @!P2 IMAD R8, R35, c[0x0][0x1a0], RZ ;  /* 0x000068002308aa24 */ /* 0x000fe400078e02ff */
[----:B------:R-:W-:-:S02]  /*1ae0*/  @!P2 IMAD R6, R232, c[0x0][0x19c], R6 ;  /* 0x00006700e806aa24 */ /* 0x000fc400078e0206 */
[----:B------:R-:W-:Y:S01]  /*1af0*/  @!P2 IMAD.WIDE.U32 R4, R232, c[0x0][0x198], R4 ;  /* 0x00006600e804aa25 */ /* 0x000fe200078e0004 */
[----:B------:R-:W-:-:S03]  /*1b00*/  LEA.HI R14, R197, R197, RZ, 0x1 ;  /* 0x000000c5c50e7211 */ /* 0x000fc600078f08ff */
[C---:B------:R-:W-:Y:S02]  /*1b10*/  @!P1 IMAD R23, R0.reuse, c[0x0][0x1a4], R7 ;  /* 0x0000690000179a24 */ /* 0x040fe400078e0207 */
[----:B------:R-:W-:Y:S01]  /*1b20*/  @!P1 IMAD.WIDE.U32 R18, R0, c[0x0][0x1a0], R18 ;  /* 0x0000680000129a25 */ /* 0x000fe200078e0012 */
[----:B------:R-:W-:-:S03]  /*1b30*/  @!P2 IADD3 R0, R5, R6, RZ ;  /* 0x000000060500a210 */ /* 0x000fc60007ffe0ff */
[----:B------:R-:W-:Y:S01]  /*1b40*/  @!P2 IMAD R20, R232, c[0x0][0x1a4], R8 ;  /* 0x00006900e814aa24 */ /* 0x000fe200078e0208 */
[----:B------:R-:W-:Y:S01]  /*1b50*/  @!P2 LEA R8, P4, R4, c[0x0][0x168], 0x1 ;  /* 0x00005a000408aa11 */ /* 0x000fe200078808ff */
[----:B------:R-:W-:Y:S01]  /*1b60*/  @!P1 IMAD.IADD R5, R17, 0x1, R15 ;  /* 0x0000000111059824 */ /* 0x000fe200078e020f */
[----:B------:R-:W-:Y:S01]  /*1b70*/  LOP3.LUT R21, R14, 0xfffffffe, RZ, 0xc0, !PT ;  /* 0xfffffffe0e157812 */ /* 0x000fe200078ec0ff */
[----:B------:R-:W-:Y:S01]  /*1b80*/  @!P2 IMAD.WIDE.U32 R14, R232, c[0x0][0x1a0], R2 ;  /* 0x00006800e80eaa25 */ /* 0x000fe200078e0002 */
[----:B------:R-:W-:Y:S02]  /*1b90*/  @!P1 LEA R6, P0, R16, c[0x0][0x168], 0x1 ;  /* 0x00005a0010069a11 */ /* 0x000fe400078008ff */
[----:B------:R-:W-:Y:S02]  /*1ba0*/  @!P2 LEA.HI.X R9, R4, c[0x0][0x16c], R0, 0x1, P4 ;  /* 0x00005b000409aa11 */ /* 0x000fe400020f0c00 */
[----:B------:R-:W-:Y:S01]  /*1bb0*/  ISETP.GE.AND P4, PT, R232, R22, PT ;  /* 0x00000016e800720c */ /* 0x000fe20003f86270 */
[----:B------:R-:W-:Y:S01]  /*1bc0*/  @P6 BAR.SYNC.DEFER_BLOCKING 0x0 ;  /* 0x0000000000006b1d */ /* 0x000fe20000010000 */
[----:B------:R-:W-:Y:S01]  /*1bd0*/  @!P1 LEA.HI.X R7, R16, c[0x0][0x16c], R5, 0x1, P0 ;  /* 0x00005b0010079a11 */ /* 0x000fe200000f0c05 */
[----:B------:R-:W-:Y:S01]  /*1be0*/  IMAD.IADD R16, R197, 0x1, -R21 ;  /* 0x00000001c5107824 */ /* 0x000fe200078e0a15 */
[----:B------:R-:W-:-:S02]  /*1bf0*/  @!P2 IADD3 R0, R15, R20, RZ ;  /* 0x000000140f00a210 */ /* 0x000fc40007ffe0ff */
[----:B------:R-:W-:-:S04]  /*1c00*/  @!P2 LEA R4, P0, R14, c[0x0][0x170], 0x1 ;  /* 0x00005c000e04aa11 */ /* 0x000fc800078008ff */
[----:B------:R-:W-:Y:S02]  /*1c10*/  @!P2 LEA.HI.X R5, R14, c[0x0][0x174], R0, 0x1, P0 ;  /* 0x00005d000e05aa11 */ /* 0x000fe400000f0c00 */
[----:B------:R-:W-:Y:S01]  /*1c20*/  ISETP.NE.AND P0, PT, R16, 0x1, PT ;  /* 0x000000011000780c */ /* 0x000fe20003f05270 */
[----:B------:R-:W-:Y:S01]  /*1c30*/  IMAD.MOV.U32 R229, RZ, RZ, c[0x0][0x30c] ;  /* 0x0000c300ffe57624 */ /* 0x000fe200078e00ff */
[----:B------:R-:W-:Y:S01]  /*1c40*/  MOV R228, c[0x0][0x308] ;  /* 0x0000c20000e47a02 */ /* 0x000fe20000000f00 */
[----:B------:R-:W3:Y:S04]  /*1c50*/  LDL R14, [R1+0x10] ;  /* 0x00001000010e7983 */ /* 0x000ee80000100800 */
        /* <DEDUP_REMOVED lines=18> */
[----:B--2---:R-:W-:-:S04]  /*1d80*/  IADD3 R0, R27, 0x3000, RZ ;  /* 0x000030001b007810 */ /* 0x004fc80007ffe0ff */
[----:B------:R-:W-:-:S05]  /*1d90*/  SEL R0, R0, R27, !P0 ;  /* 0x0000001b00007207 */ /* 0x000fca0004000000 */
        /* <DEDUP_REMOVED lines=66> */
[----:B------:R1:W-:Y:S01]  /*21c0*/  @P1 STS.128 [R196+0x1d000], RZ ;  /* 0x01d000ffc4001388 */ /* 0x0003e20000000c00 */
[----:B------:R-:W-:-:S03]  /*21d0*/  ISETP.GE.AND P2, PT, R209, R22, PT ;  /* 0x00000016d100720c */ /* 0x000fc60003f46270 */
[----:B----4-:R4:W3:Y:S04]  /*21e0*/  LDG.E.64 R4, [R228.64+0x8] ;  /* 0x00000806e4047981 */ /* 0x0108e8000c1e1b00 */
[----:B----4-:R-:W4:Y:S01]  /*21f0*/  LDG.E.64 R228, [R228.64] ;  /* 0x00000006e4e47981 */ /* 0x010f22000c1e1b00 */
[----:B------:R-:W-:Y:S01]  /*2200*/  @!P1 IMAD.IADD R3, R19, 0x1, R23 ;  /* 0x0000000113039824 */ /* 0x000fe200078e0217 */
[----:B------:R-:W-:-:S04]  /*2210*/  @!P1 LEA R2, P5, R18, c[0x0][0x170], 0x1 ;  /* 0x00005c0012029a11 */ /* 0x000fc800078a08ff */
[----:B------:R-:W-:Y:S02]  /*2220*/  @!P1 LEA.HI.X R3, R18, c[0x0][0x174], R3, 0x1, P5 ;  /* 0x00005d0012039a11 */ /* 0x000fe400028f0c03 */
[----:B------:R-:W-:-:S03]  /*2230*/  IADD3 R0, R209, 0x8, RZ ;  /* 0x00000008d1007810 */ /* 0x000fc60007ffe0ff */
[----:B------:R-:W-:Y:S01]  /*2240*/  @!PT LDS RZ, [RZ] ;  /* 0x00000000fffff984 */ /* 0x000fe20000000800 */
[----:B------:R-:W-:Y:S01]  /*2250*/  @!PT LDS RZ, [RZ] ;  /* 0x00000000fffff984 */ /* 0x000fe20000000800 */
[----:B------:R-:W-:Y:S01]  /*2260*/  @!PT LDS RZ, [RZ] ;  /* 0x00000000fffff984 */ /* 0x000fe20000000800 */
[----:B------:R1:W-:Y:S04]  /*2270*/  @!P1 LDGSTS.E.BYPASS.LTC128B.128 [R196+0x19000], [R2.64] ;  /* 0x1900000002c49fae */ /* 0x0003e8000b901d46 */
[----:B------:R1:W-:Y:S04]  /*2280*/  @!P1 LDGSTS.E.BYPASS.LTC128B.128 [R196+0x1b000], [R2.64+0x80] ;  /* 0x1b00008002c49fae */ /* 0x0003e8000b901d46 */
[----:B------:R1:W-:Y:S01]  /*2290*/  @!P1 LDGSTS.E.BYPASS.LTC128B.128 [R196+0x1d000], [R2.64+0x100] ;  /* 0x1d00010002c49fae */ /* 0x0003e2000b901d46 */
[----:B------:R-:W-:Y:S01]  /*22a0*/  ISETP.GE.AND P1, PT, R0, R22, PT ;  /* 0x000000160000720c */ /* 0x000fe20003f26270 */
[----:B------:R-:W-:Y:S01]  /*22b0*/  IMAD.MOV.U32 R199, RZ, RZ, 0x7f800000 ;  /* 0x7f800000ffc77424 */ /* 0x000fe200078e00ff */
[----:B------:R-:W-:Y:S01]  /*22c0*/  MOV R202, 0x7f800000 ;  /* 0x7f80000000ca7802 */ /* 0x000fe20000000f00 */
[----:B------:R-:W-:Y:S01]  /*22d0*/  IMAD R0, R33, c[0x0][0x1c0], R34 ;  /* 0x0000700021007a24 */ /* 0x000fe200078e0222 */
[----:B--2---:R-:W-:Y:S01]  /*22e0*/  SHF.R.S32.HI R6, RZ, 0x1f, R32 ;  /* 0x0000001fff067819 */ /* 0x004fe20000011420 */
[----:B------:R-:W0:Y:S02]  /*22f0*/  LDGDEPBAR ;  /* 0x00000000000079af */ /* 0x000e240000000000 */
[----:B------:R-:W-:-:S02]  /*2300*/  IMAD.SHL.U32 R0, R0, 0x20, RZ ;  /* 0x0000002000007824 */ /* 0x000fc400078e00ff */
[----:B-1----:R-:W-:-:S05]  /*2310*/  IMAD.WIDE R2, R209, 0x4, R200 ;  /* 0x00000004d1027825 */ /* 0x002fca00078e02c8 */
[----:B------:R1:W5:Y:S04]  /*2320*/  @!P2 LDG.E R199, [R2.64] ;  /* 0x0000000602c7a981 */ /* 0x000368000c1e1900 */
[----:B------:R1:W5:Y:S02]  /*2330*/  @!P1 LDG.E R202, [R2.64+0x20] ;  /* 0x0000200602ca9981 */ /* 0x000364000c1e1900 */
[----:B-1----:R-:W-:Y:S02]  /*2340*/  IADD3 R3, R242, 0x40, RZ ;  /* 0x00000040f2037810 */ /* 0x002fe40007ffe0ff */
[----:B------:R-:W-:Y:S02]  /*2350*/  SHF.R.S32.HI R2, RZ, 0x1f, R0 ;  /* 0x0000001fff027819 */ /* 0x000fe40000011400 */
[----:B------:R-:W-:Y:S01]  /*2360*/  ISETP.GE.AND P3, PT, R3, R191, PT ;  /* 0x000000bf0300720c */ /* 0x000fe20003f66270 */
[----:B------:R-:W-:-:S02]  /*2370*/  IMAD.MOV.U32 R185, RZ, RZ, 0x20 ;  /* 0x00000020ffb97424 */ /* 0x000fc400078e00ff */
[----:B------:R-:W-:Y:S01]  /*2380*/  IMAD.SHL.U32 R176, R187, 0x2, RZ ;  /* 0x00000002bbb07824 */ /* 0x000fe200078e00ff */
        /* <DEDUP_REMOVED lines=50> */
[----:B------:R-:W-:Y:S02]  /*26b0*/  IADD3 R0, R186, 0x3000, RZ ;  /* 0x00003000ba007810 */ /* 0x000fe40007ffe0ff */
[----:B------:R-:W-:Y:S02]  /*26c0*/  IADD3.X R236, R2, R5, R6, P2, P1 ;  /* 0x0000000502ec7210 */ /* 0x000fe400017e2406 */
[----:B------:R-:W-:Y:S02]  /*26d0*/  SEL R0, R0, R186, !P0 ;  /* 0x000000ba00007207 */ /* 0x000fe40004000000 */
[----:B------:R-:W-:Y:S02]  /*26e0*/  IADD3 R2, R187, 0x3000, RZ ;  /* 0x00003000bb027810 */ /* 0x000fe40007ffe0ff */
[----:B------:R-:W-:Y:S02]  /*26f0*/  SHF.L.U32 R168, R0, 0x1, RZ ;  /* 0x0000000100a87819 */ /* 0x000fe400000006ff */
[----:B------:R-:W1:Y:S01]  /*2700*/  @P3 S2R R0, SR_TID.X ;  /* 0x0000000000003919 */ /* 0x000e620000002100 */
[----:B------:R-:W-:-:S05]  /*2710*/  SEL R2, R2, R187, !P0 ;  /* 0x000000bb02027207 */ /* 0x000fca0004000000 */
[----:B------:R-:W-:Y:S02]  /*2720*/  IMAD.SHL.U32 R175, R2, 0x2, RZ ;  /* 0x0000000202af7824 */ /* 0x000fe400078e00ff */
[----:B------:R-:W-:-:S04]  /*2730*/  IMAD.MOV.U32 R2, RZ, RZ, c[0x0][0x22c] ;  /* 0x00008b00ff027624 */ /* 0x000fc800078e00ff */
[----:B------:R-:W-:-:S04]  /*2740*/  IMAD R2, R2, c[0x0][0x1c0], RZ ;  /* 0x0000700002027a24 */ /* 0x000fc800078e02ff */
[----:B------:R-:W-:Y:S01]  /*2750*/  IMAD.SHL.U32 R230, R2, 0x10, RZ ;  /* 0x0000001002e67824 */ /* 0x000fe200078e00ff */
[----:B----4-:R-:W-:Y:S01]  /*2760*/  IADD3 R3, R228, 0x3c6ef372, RZ ;  /* 0x3c6ef372e4037810 */ /* 0x010fe20007ffe0ff */
[----:B------:R-:W-:Y:S01]  /*2770*/  IMAD.SHL.U32 R198, R2, 0x8, RZ ;  /* 0x0000000802c67824 */ /* 0x000fe200078e00ff */
[----:B------:R-:W-:Y:S02]  /*2780*/  IADD3 R3, R229, 0x32370b8f, RZ ;  /* 0x32370b8fe5037810 */ /* 0x000fe40007ffe0ff */
[C---:B------:R-:W-:Y:S02]  /*2790*/  IADD3 R249, R230.reuse, 0x20, RZ ;  /* 0x00000020e6f97810 */ /* 0x040fe40007ffe0ff */
[C---:B------:R-:W-:Y:S02]  /*27a0*/  IADD3 R246, R230.reuse, 0x80, RZ ;  /* 0x00000080e6f67810 */ /* 0x040fe40007ffe0ff */
[C---:B------:R-:W-:Y:S02]  /*27b0*/  IADD3 R248, R230.reuse, 0x40, RZ ;  /* 0x00000040e6f87810 */ /* 0x040fe40007ffe0ff */
[----:B------:R-:W-:-:S02]  /*27c0*/  IADD3 R247, R230, 0x60, RZ ;  /* 0x00000060e6f77810 */ /* 0x000fc40007ffe0ff */
[----:B------:R-:W-:Y:S01]  /*27d0*/  IADD3 R245, R230, 0xa0, RZ ;  /* 0x000000a0e6f57810 */ /* 0x000fe20007ffe0ff */
[----:B-1----:R-:W-:Y:S01]  /*27e0*/  @P3 IMAD.SHL.U32 R0, R0, 0x2, RZ ;  /* 0x0000000200003824 */ /* 0x002fe200078e00ff */
[----:B------:R-:W-:Y:S01]  /*27f0*/  IADD3 R3, R228, 0x1715609d, RZ ;  /* 0x1715609de4037810 */ /* 0x000fe20007ffe0ff */
[C---:B------:R-:W-:Y:S01]  /*2800*/  IMAD.IADD R241, R198.reuse, 0x1, R249 ;  /* 0x00000001c6f17824 */ /* 0x040fe200078e02f9 */
[----:B------:R-:W-:Y:S01]  /*2810*/  IADD3 R3, R229, 0x646e171e, RZ ;  /* 0x646e171ee5037810 */ /* 0x000fe20007ffe0ff */
[----:B------:R-:W-:Y:S01]  /*2820*/  IMAD.IADD R238, R198, 0x1, R246 ;  /* 0x00000001c6ee7824 */ /* 0x000fe200078e02f6 */
[----:B------:R-:W-:Y:S01]  /*2830*/  SHF.L.U32 R3, R244, 0x5, RZ ;  /* 0x00000005f4037819 */ /* 0x000fe200000006ff */
[C---:B------:R-:W-:Y:S01]  /*2840*/  IMAD.IADD R240, R198.reuse, 0x1, R248 ;  /* 0x00000001c6f07824 */ /* 0x040fe200078e02f8 */
[C---:B------:R-:W-:Y:S01]  /*2850*/  IADD3 R239, R198.reuse, R247, RZ ;  /* 0x000000f7c6ef7210 */ /* 0x040fe20007ffe0ff */
[----:B------:R-:W-:Y:S01]  /*2860*/  IMAD.IADD R237, R198, 0x1, R245 ;  /* 0x00000001c6ed7824 */ /* 0x000fe200078e02f5 */
[----:B------:R-:W-:-:S02]  /*2870*/  IADD3 R5, R228, -0x61c88647, RZ ;  /* 0x9e3779b9e4057810 */ /* 0x000fc40007ffe0ff */
[C---:B------:R-:W-:Y:S02]  /*2880*/  IADD3 R4, R229.reuse, -0x4498517b, RZ ;  /* 0xbb67ae85e5047810 */ /* 0x040fe40007ffe0ff */
[C---:B------:R-:W-:Y:S02]  /*2890*/  IADD3 R5, R229.reuse, 0x76cf5d0a, RZ ;  /* 0x76cf5d0ae5057810 */ /* 0x040fe40007ffe0ff */
[C---:B------:R-:W-:Y:S02]  /*28a0*/  IADD3 R4, R228.reuse, -0x255992d5, RZ ;  /* 0xdaa66d2be4047810 */ /* 0x040fe40007ffe0ff */
[----:B------:R-:W-:Y:S02]  /*28b0*/  IADD3 R5, R228, 0x78dde6e4, RZ ;  /* 0x78dde6e4e4057810 */ /* 0x000fe40007ffe0ff */
[----:B------:R-:W-:Y:S02]  /*28c0*/  IADD3 R4, R229, -0x126145ec, RZ ;  /* 0xed9eba14e5047810 */ /* 0x000fe40007ffe0ff */
[----:B------:R-:W-:-:S02]  /*28d0*/  R2P PR, R14, 0x6 ;  /* 0x000000060e007804 */ /* 0x000fc40000000000 */
[----:B------:R-:W-:Y:S01]  /*28e0*/  IADD3 R5, R229, -0x56f99767, RZ ;  /* 0xa9066899e5057810 */ /* 0x000fe20007ffe0ff */
[----:B------:R-:W-:Y:S01]  /*28f0*/  IMAD.IADD R5, R198, 0x1, R240 ;  /* 0x00000001c6057824 */ /* 0x000fe200078e02f0 */
[----:B------:R-:W-:Y:S01]  /*2900*/  IADD3 R4, R228, -0x4ab325aa, RZ ;  /* 0xb54cda56e4047810 */ /* 0x000fe20007ffe0ff */
[C---:B------:R-:W-:Y:S01]  /*2910*/  IMAD.IADD R4, R198.reuse, 0x1, R239 ;  /* 0x00000001c6047824 */ /* 0x040fe200078e02ef */
[----:B------:R-:W-:Y:S01]  /*2920*/  @P3 LOP3.LUT R235, R3, 0x6, R0, 0xf8, !PT ;  /* 0x0000000603eb3812 */ /* 0x000fe200078ef800 */
[C---:B------:R-:W-:Y:S01]  /*2930*/  IMAD.IADD R0, R198.reuse, 0x1, R237 ;  /* 0x00000001c6007824 */ /* 0x040fe200078e02ed */
[C---:B------:R-:W-:Y:S02]  /*2940*/  IADD3 R6, R198.reuse, R241, RZ ;  /* 0x000000f1c6067210 */ /* 0x040fe40007ffe0ff */
[C---:B------:R-:W-:Y:S01]  /*2950*/  IADD3 R3, R198.reuse, R238, RZ ;  /* 0x000000eec6037210 */ /* 0x040fe20007ffe0ff */
[C---:B------:R-:W-:Y:S01]  /*2960*/  IMAD.IADD R217, R198.reuse, 0x1, R4 ;  /* 0x00000001c6d97824 */ /* 0x040fe200078e0204 */
[----:B------:R-:W-:Y:S01]  /*2970*/  SEL R185, R185, 0xffffffe0, !P1 ;  /* 0xffffffe0b9b97807 */ /* 0x000fe20004800000 */
[C---:B------:R-:W-:Y:S01]  /*2980*/  IMAD.IADD R221, R198.reuse, 0x1, R6 ;  /* 0x00000001c6dd7824 */ /* 0x040fe200078e0206 */
[C---:B------:R-:W-:Y:S01]  /*2990*/  IADD3 R219, R198.reuse, R5, RZ ;  /* 0x00000005c6db7210 */ /* 0x040fe20007ffe0ff */
[C---:B------:R-:W-:Y:S01]  /*29a0*/  IMAD.IADD R215, R198.reuse, 0x1, R3 ;  /* 0x00000001c6d77824 */ /* 0x040fe200078e0203 */
[----:B------:R-:W-:Y:S01]  /*29b0*/  IADD3 R213, R198, R0, RZ ;  /* 0x00000000c6d57210 */ /* 0x000fe20007ffe0ff */
[----:B------:R-:W-:Y:S01]  /*29c0*/  IMAD.IADD R177, R185, 0x1, R176 ;  /* 0x00000001b9b17824 */ /* 0x000fe200078e02b0 */
[----:B------:R-:W-:Y:S01]  /*29d0*/  SEL R180, R180, 0xffffffc0, !P2 ;  /* 0xffffffc0b4b47807 */ /* 0x000fe20005000000 */
[C---:B------:R-:W-:Y:S01]  /*29e0*/  IMAD.IADD R220, R198.reuse, 0x1, R221 ;  /* 0x00000001c6dc7824 */ /* 0x040fe200078e02dd */
[C---:B------:R-:W-:Y:S01]  /*29f0*/  IADD3 R216, R198.reuse, R217, RZ ;  /* 0x000000d9c6d87210 */ /* 0x040fe20007ffe0ff */
[C---:B------:R-:W-:Y:S01]  /*2a00*/  IMAD.IADD R214, R198.reuse, 0x1, R215 ;  /* 0x00000001c6d67824 */ /* 0x040fe200078e02d7 */
[----:B------:R-:W-:Y:S01]  /*2a10*/  IADD3 R182, R181, R185, RZ ;  /* 0x000000b9b5b67210 */ /* 0x000fe20007ffe0ff */
[----:B------:R-:W-:-:S02]  /*2a20*/  IMAD.IADD R218, R198, 0x1, R219 ;  /* 0x00000001c6da7824 */ /* 0x000fc400078e02db */
[----:B------:R-:W-:Y:S01]  /*2a30*/  IMAD.IADD R212, R198, 0x1, R213 ;  /* 0x00000001c6d47824 */ /* 0x000fe200078e02d5 */
[----:B------:R-:W-:Y:S01]  /*2a40*/  CS2R R32, SRZ ;  /* 0x0000000000207805 */ /* 0x000fe2000001ff00 */
[----:B------:R-:W-:Y:S01]  /*2a50*/  IMAD.WIDE.U32 R210, R210, -0x2daee0ad, RZ ;  /* 0xd2511f53d2d27825 */ /* 0x000fe200078e00ff */
[C---:B------:R-:W-:Y:S02]  /*2a60*/  IADD3 R184, R180.reuse, R182, RZ ;  /* 0x000000b6b4b87210 */ /* 0x040fe40007ffe0ff */
[----:B------:R-:W-:Y:S01]  /*2a70*/  IADD3 R178, R180, R177, RZ ;  /* 0x000000b1b4b27210 */ /* 0x000fe20007ffe0ff */
[----:B------:R-:W-:Y:S01]  /*2a80*/  IMAD.IADD R183, R181, 0x1, R180 ;  /* 0x00000001b5b77824 */ /* 0x000fe200078e02b4 */
[----:B------:R-:W-:Y:S01]  /*2a90*/  IADD3 R226, R198, R220, RZ ;  /* 0x000000dcc6e27210 */ /* 0x000fe20007ffe0ff */
[----:B------:R-:W-:Y:S01]  /*2aa0*/  IMAD.IADD R179, R180, 0x1, R176 ;  /* 0x00000001b4b37824 */ /* 0x000fe200078e02b0 */
[----:B------:R-:W-:Y:S01]  /*2ab0*/  IADD3 R223, R198, R214, RZ ;  /* 0x000000d6c6df7210 */ /* 0x000fe20007ffe0ff */
[----:B------:R-:W-:-:S02]  /*2ac0*/  IMAD R252, R2, 0x38, RZ ;  /* 0x0000003802fc7824 */ /* 0x000fc400078e02ff */
[C---:B------:R-:W-:Y:S02]  /*2ad0*/  IMAD.IADD R225, R198.reuse, 0x1, R218 ;  /* 0x00000001c6e17824 */ /* 0x040fe400078e02da */
[C---:B------:R-:W-:Y:S02]  /*2ae0*/  IMAD.IADD R224, R198.reuse, 0x1, R216 ;  /* 0x00000001c6e07824 */ /* 0x040fe400078e02d8 */
[----:B------:R-:W-:Y:S02]  /*2af0*/  IMAD.IADD R222, R198, 0x1, R212 ;  /* 0x00000001c6de7824 */ /* 0x000fe400078e02d4 */
.L_x_1245:
[----:B------:R-:W0:Y:S01]  /*2b00*/  LDGDEPBAR ;  /* 0x00000000000079af */ /* 0x000e220000000000 */
[----:B------:R-:W-:Y:S01]  /*2b10*/  IMAD.IADD R0, R175, 0x1, R185 ;  /* 0x00000001af007824 */ /* 0x000fe200078e02b9 */
        /* <DEDUP_REMOVED lines=83> */
[----:B------:R-:W-:Y:S02]  /*3050*/  FSETP.NEU.FTZ.AND P0, PT, R202, -INF , PT ;  /* 0xff800000ca00780b */ /* 0x000fe40003f1d000 */
        /* <DEDUP_REMOVED lines=306> */
[----:B------:R-:W-:Y:S01]  /*4380*/  FSETP.GE.FTZ.AND P0, PT, R87, RZ, PT ;  /* 0x000000ff5700720b */ /* 0x000fe20003f16000 */
[C---:B-1----:R-:W-:Y:S08]  /*4390*/  HMMA.16816.F32 R12, R68.reuse, R72, R12 ;  /* 0x00000048440c723c */ /* 0x042ff0000000180c */
[----:B------:R-:W-:Y:S07]  /*43a0*/  HMMA.16816.F32 R16, R68, R74, R16 ;  /* 0x0000004a4410723c */ /* 0x000fee0000001810 */
[----:B------:R-:W-:Y:S09]  /*43b0*/  FMUL.FTZ R70, R85, R8 ;  /* 0x0000000855467220 */ /* 0x000ff20000410000 */
[C---:B------:R-:W-:Y:S02]  /*43c0*/  FADD.FTZ R5, -R2.reuse, R12 ;  /* 0x0000000c02057221 */ /* 0x040fe40000010100 */
[----:B------:R-:W-:Y:S03]  /*43d0*/  FADD.FTZ R4, -R2, R13 ;  /* 0x0000000d02047221 */ /* 0x000fe60000010100 */
[-C--:B------:R-:W-:Y:S02]  /*43e0*/  FSEL R5, R5, R2.reuse, P5 ;  /* 0x0000000205057208 */ /* 0x080fe40002800000 */
[-C--:B------:R-:W-:Y:S01]  /*43f0*/  FSEL R4, R4, R2.reuse, P4 ;  /* 0x0000000204047208 */ /* 0x080fe20002000000 */
[----:B------:R-:W-:Y:S01]  /*4400*/  FADD.FTZ R3, -R2, R16 ;  /* 0x0000001002037221 */ /* 0x000fe20000010100 */
[----:B------:R-:W-:Y:S01]  /*4410*/  FSETP.GE.FTZ.AND P5, PT, R86, RZ, PT ;  /* 0x000000ff5600720b */ /* 0x000fe20003fb6000 */
[----:B------:R-:W-:Y:S01]  /*4420*/  FMUL.FTZ R71, R83, R5 ;  /* 0x0000000553477220 */ /* 0x000fe20000410000 */
[----:B------:R-:W-:Y:S01]  /*4430*/  FSETP.GE.FTZ.AND P4, PT, R82, RZ, PT ;  /* 0x000000ff5200720b */ /* 0x000fe20003f96000 */
[----:B------:R-:W-:Y:S01]  /*4440*/  FADD.FTZ R5, -R0, R11 ;  /* 0x0000000b00057221 */ /* 0x000fe20000010100 */
[----:B------:R-:W-:Y:S01]  /*4450*/  FSEL R3, R3, R2, P2 ;  /* 0x0000000203037208 */ /* 0x000fe20001000000 */
[----:B------:R-:W-:Y:S01]  /*4460*/  @P1 FADD.FTZ R2, -R2, R17 ;  /* 0x0000001102021221 */ /* 0x000fe20000010100 */
[----:B------:R-:W-:Y:S01]  /*4470*/  FSETP.GE.FTZ.AND P1, PT, R90, RZ, PT ;  /* 0x000000ff5a00720b */ /* 0x000fe20003f36000 */
[----:B------:R-:W-:Y:S01]  /*4480*/  FMUL.FTZ R69, R80, R4 ;  /* 0x0000000450457220 */ /* 0x000fe20000410000 */
[----:B------:R-:W-:Y:S01]  /*4490*/  FSEL R5, R5, R0, P5 ;  /* 0x0000000005057208 */ /* 0x000fe20002800000 */
[----:B------:R-:W-:Y:S01]  /*44a0*/  FMUL.FTZ R68, R77, R3 ;  /* 0x000000034d447220 */ /* 0x000fe20000410000 */
[----:B------:R-:W-:Y:S01]  /*44b0*/  ISETP.GE.AND P5, PT, R197, 0x1, PT ;  /* 0x00000001c500780c */ /* 0x000fe20003fa6270 */
[----:B------:R-:W-:Y:S01]  /*44c0*/  FADD.FTZ R3, -R0, R7 ;  /* 0x0000000700037221 */ /* 0x000fe20000010100 */
[----:B------:R-:W-:Y:S01]  /*44d0*/  FSETP.GE.FTZ.AND P2, PT, R91, RZ, PT ;  /* 0x000000ff5b00720b */ /* 0x000fe20003f56000 */
[----:B------:R-:W-:Y:S01]  /*44e0*/  FMUL.FTZ R17, R76, R2 ;  /* 0x000000024c117220 */ /* 0x000fe20000410000 */
[-C--:B------:R-:W-:Y:S01]  /*44f0*/  FSEL R2, R10, R0.reuse, P0 ;  /* 0x000000000a027208 */ /* 0x080fe20000000000 */
[----:B------:R-:W-:Y:S01]  /*4500*/  FADD.FTZ R4, -R0, R14 ;  /* 0x0000000e00047221 */ /* 0x000fe20000010100 */
[----:B------:R-:W-:Y:S01]  /*4510*/  FSETP.GE.FTZ.AND P0, PT, R78, RZ, PT ;  /* 0x000000ff4e00720b */ /* 0x000fe20003f16000 */
[----:B------:R-:W-:Y:S01]  /*4520*/  FMUL.FTZ R11, R86, R5 ;  /* 0x00000005560b7220 */ /* 0x000fe20000410000 */
[----:B------:R-:W-:Y:S01]  /*4530*/  FSEL R3, R3, R0, P1 ;  /* 0x0000000003037208 */ /* 0x000fe20000800000 */
[----:B------:R-:W-:Y:S01]  /*4540*/  FMUL.FTZ R12, R87, R2 ;  /* 0x00000002570c7220 */ /* 0x000fe20000410000 */
[-C--:B------:R-:W-:Y:S01]  /*4550*/  FSEL R6, R6, R0.reuse, P2 ;  /* 0x0000000006067208 */ /* 0x080fe20001000000 */
[----:B------:R-:W-:Y:S01]  /*4560*/  FADD.FTZ R2, -R0, R18 ;  /* 0x0000001200027221 */ /* 0x000fe20000010100 */
[----:B------:R-:W-:Y:S01]  /*4570*/  FSETP.GE.FTZ.AND P2, PT, R81, RZ, PT ;  /* 0x000000ff5100720b */ /* 0x000fe20003f56000 */
[----:B------:R-:W-:Y:S01]  /*4580*/  FMUL.FTZ R13, R90, R3 ;  /* 0x000000035a0d7220 */ /* 0x000fe20000410000 */
[----:B------:R-:W-:Y:S01]  /*4590*/  FSETP.GE.FTZ.AND P1, PT, R79, RZ, PT ;  /* 0x000000ff4f00720b */ /* 0x000fe20003f36000 */
[----:B------:R-:W-:Y:S01]  /*45a0*/  FADD.FTZ R3, -R0, R15 ;  /* 0x0000000f00037221 */ /* 0x000fe20000010100 */
[----:B------:R-:W-:Y:S01]  /*45b0*/  FSEL R4, R4, R0, P4 ;  /* 0x0000000004047208 */ /* 0x000fe20002000000 */
[----:B------:R-:W-:Y:S01]  /*45c0*/  FMUL.FTZ R16, R91, R6 ;  /* 0x000000065b107220 */ /* 0x000fe20000410000 */
[-C--:B------:R-:W-:Y:S02]  /*45d0*/  FSEL R2, R2, R0.reuse, P1 ;  /* 0x0000000002027208 */ /* 0x080fe40000800000 */
[----:B------:R-:W-:Y:S01]  /*45e0*/  FSEL R3, R3, R0, P2 ;  /* 0x0000000003037208 */ /* 0x000fe20001000000 */
[----:B------:R-:W-:Y:S02]  /*45f0*/  @P0 FADD.FTZ R0, -R0, R19 ;  /* 0x0000001300000221 */ /* 0x000fe40000010100 */
        /* <DEDUP_REMOVED lines=11> */
[C---:B------:R-:W-:Y:S02]  /*46b0*/  LEA R3, P0, R2.reuse, R192, 0x1 ;  /* 0x000000c002037211 */ /* 0x040fe400078008ff */
        /* <DEDUP_REMOVED lines=18> */
.L_x_1243:
        /* <DEDUP_REMOVED lines=107> */
.L_x_1244:
        /* <DEDUP_REMOVED lines=78> */
[----:B------:R-:W-:Y:S02]  /*5370*/  IMAD R158, R158, 0x18, RZ ;  /* 0x000000189e9e7824 */ /* 0x000fe400078e02ff */
[----:B------:R-:W-:Y:S02]  /*5380*/  IMAD R159, R159, c[0x0][0x1c0], RZ ;  /* 0x000070009f9f7a24 */ /* 0x000fe400078e02ff */
[-C--:B------:R-:W-:Y:S04]  /*5390*/  HMMA.16816.F32 R76, R160, R150.reuse, R76 ;  /* 0x00000096a04c723c */ /* 0x080fe8000000184c */
[----:B------:R-:W-:Y:S04]  /*53a0*/  @P5 IMAD.WIDE R148, R209, 0x4, R200 ;  /* 0x00000004d1945825 */ /* 0x000fe800078e02c8 */
[C---:B------:R-:W-:Y:S01]  /*53b0*/  HMMA.16816.F32 R80, R152.reuse, R150, R80 ;  /* 0x000000969850723c */ /* 0x040fe20000001850 */
[----:B------:R1:W5:Y:S03]  /*53c0*/  @P5 LDG.E R199, [R148.64] ;  /* 0x0000000694c75981 */ /* 0x000366000c1e1900 */
[----:B------:R-:W-:Y:S01]  /*53d0*/  IMAD.SHL.U32 R159, R159, 0x20, RZ ;  /* 0x000000209f9f7824 */ /* 0x000fe200078e00ff */
        /* <DEDUP_REMOVED lines=19> */
[-C--:B--2---:R-:W-:Y:S03]  /*5510*/  LEA R4, P0, R252, R188.reuse, 0x2 ;  /* 0x000000bcfc047211 */ /* 0x084fe600078010ff */
        /* <DEDUP_REMOVED lines=30> */
[CC--:B-1----:R-:W-:Y:S02]  /*5700*/  LEA R8, P2, R219.reuse, R188.reuse, 0x2 ;  /* 0x000000bcdb087211 */ /* 0x0c2fe400078410ff */
[CC--:B--2---:R-:W-:Y:S02]  /*5710*/  LEA R4, P0, R248.reuse, R188.reuse, 0x2 ;  /* 0x000000bcf8047211 */ /* 0x0c4fe400078010ff */
        /* <DEDUP_REMOVED lines=159> */
[----:B------:R-:W-:-:S02]  /*6110*/  FMUL.FTZ R48, R44, c[0x0][0x2dc] ;  /* 0x0000b7002c307a20 */ /* 0x000fc40000410000 */
[----:B------:R-:W-:Y:S01]  /*6120*/  FMUL.FTZ R10, R45, c[0x0][0x2dc] ;  /* 0x0000b7002d0a7a20 */ /* 0x000fe20000410000 */
[----:B------:R-:W1:Y:S01]  /*6130*/  S2R R157, SR_CTAID.Y ;  /* 0x00000000009d7919 */ /* 0x000e620000002600 */
[----:B------:R-:W-:Y:S02]  /*6140*/  FMUL.FTZ R70, R40, c[0x0][0x2dc] ;  /* 0x0000b70028467a20 */ /* 0x000fe40000410000 */
[----:B------:R-:W-:Y:S01]  /*6150*/  FMUL.FTZ R14, R41, c[0x0][0x2dc] ;  /* 0x0000b700290e7a20 */ /* 0x000fe20000410000 */
[----:B------:R-:W-:Y:S01]  /*6160*/  F2FP.PACK_AB R10, R10, R48 ;  /* 0x000000300a0a723e */ /* 0x000fe200000000ff */
[----:B------:R-:W-:Y:S01]  /*6170*/  FMUL.FTZ R100, R100, c[0x0][0x2e0] ;  /* 0x0000b80064647a20 */ /* 0x000fe20000410000 */
[----:B------:R-:W2:Y:S01]  /*6180*/  S2R R96, SR_CTAID.Y ;  /* 0x0000000000607919 */ /* 0x000ea20000002600 */
        /* <DEDUP_REMOVED lines=17> */
[----:B-1----:R-:W-:Y:S01]  /*62a0*/  SHF.R.S32.HI R97, RZ, 0x1f, R157 ;  /* 0x0000001fff617819 */ /* 0x002fe2000001149d */
        /* <DEDUP_REMOVED lines=168> */
[----:B-1----:R-:W-:-:S05]  /*6d30*/  @P0 IADD3 R0, R231, R250, RZ ;  /* 0x000000fae7000210 */ /* 0x002fca0007ffe0ff */
[----:B---3--:R-:W-:-:S04]  /*6d40*/  @P0 IMAD.WIDE.U32 R2, R0, c[0x0][0x3a0], RZ ;  /* 0x0000e80000020a25 */ /* 0x008fc800078e00ff */
[----:B------:R-:W-:Y:S01]  /*6d50*/  @P0 IMAD R5, R0, c[0x0][0x3a4], R3 ;  /* 0x0000e90000050a24 */ /* 0x000fe200078e0203 */
[----:B------:R-:W-:Y:S01]  /*6d60*/  @P0 MOV R4, R2 ;  /* 0x0000000200040202 */ /* 0x000fe20000000f00 */
[----:B------:R-:W-:Y:S05]  /*6d70*/  @P0 BRA `(.L_x_1246) ;  /* 0x000000a000000947 */ /* 0x000fea0003800000 */
[----:B--2---:R-:W-:Y:S01]  /*6d80*/  SHF.R.S32.HI R0, RZ, 0x1f, R231 ;  /* 0x0000001fff007819 */ /* 0x004fe200000114e7 */
        /* <DEDUP_REMOVED lines=9> */
.L_x_1246:
        /* <DEDUP_REMOVED lines=15> */
.L_x_1247:
[----:B------:R-:W2:Y:S01]  /*6f10*/  LDL.64 R2, [R1] ;  /* 0x0000000001027983 */ /* 0x000ea20000100a00 */
[----:B------:R-:W-:Y:S01]  /*6f20*/  IMAD R23, R227, -0x40, R191 ;  /* 0xffffffc0e3177824 */ /* 0x000fe200078e02bf */
[----:B------:R-:W-:Y:S01]  /*6f30*/  BSSY B0, `(.L_x_1248) ;  /* 0x000002a000007945 */ /* 0x000fe20003800000 */
[----:B------:R-:W-:Y:S01]  /*6f40*/  IMAD R0, R251, c[0x0][0x3a0], RZ ;  /* 0x0000e800fb007a24 */ /* 0x000fe200078e02ff */
[----:B------:R-:W-:Y:S01]  /*6f50*/  BAR.SYNC.DEFER_BLOCKING 0x0 ;  /* 0x0000000000007b1d */ /* 0x000fe20000010000 */
[----:B------:R-:W-:Y:S02]  /*6f60*/  SHF.R.S32.HI R38, RZ, 0x1f, R232 ;  /* 0x0000001fff267819 */ /* 0x000fe400000114e8 */
[----:B------:R-:W-:Y:S01]  /*6f70*/  IMAD R0, R242, c[0x0][0x3a4], R0 ;  /* 0x0000e900f2007a24 */ /* 0x000fe200078e0200 */
[----:B------:R-:W-:-:S02]  /*6f80*/  ISETP.GE.AND P2, PT, R232, R23, PT ;  /* 0x00000017e800720c */ /* 0x000fc40003f46270 */
[----:B------:R-:W1:Y:S04]  /*6f90*/  S2R R6, SR_CTAID.Z ;  /* 0x0000000000067919 */ /* 0x000e680000002700 */
[----:B------:R-:W3:Y:S04]  /*6fa0*/  S2R R39, SR_CTAID.Z ;  /* 0x0000000000277919 */ /* 0x000ee80000002700 */
[----:B------:R4:W2:Y:S04]  /*6fb0*/  LDS.128 R32, [R196+0x13000] ;  /* 0x01300000c4207984 */ /* 0x0008a80000000c00 */
[----:B------:R4:W2:Y:S01]  /*6fc0*/  LDS.128 R28, [R196+0x15000] ;  /* 0x01500000c41c7984 */ /* 0x0008a20000000c00 */
[----:B-1----:R-:W-:-:S03]  /*6fd0*/  SHF.R.S32.HI R64, RZ, 0x1f, R6 ;  /* 0x0000001fff407819 */ /* 0x002fc60000011406 */
[----:B------:R4:W1:Y:S04]  /*6fe0*/  LDS.128 R24, [R196+0x17000] ;  /* 0x01700000c4187984 */ /* 0x0008680000000c00 */
[----:B------:R4:W1:Y:S04]  /*6ff0*/  LDS.128 R48, [R196+0x18000] ;  /* 0x01800000c4307984 */ /* 0x0008680000000c00 */
[----:B------:R4:W1:Y:S04]  /*7000*/  LDS.128 R60, [R196+0x19000] ;  /* 0x01900000c43c7984 */ /* 0x0008680000000c00 */
[----:B------:R4:W1:Y:S04]  /*7010*/  LDS.128 R44, [R196+0x1a000] ;  /* 0x01a00000c42c7984 */ /* 0x0008680000000c00 */
[----:B------:R4:W1:Y:S04]  /*7020*/  LDS.128 R56, [R196+0x1b000] ;  /* 0x01b00000c4387984 */ /* 0x0008680000000c00 */
[----:B------:R4:W1:Y:S04]  /*7030*/  LDS.128 R40, [R196+0x1c000] ;  /* 0x01c00000c4287984 */ /* 0x0008680000000c00 */
[----:B------:R4:W1:Y:S01]  /*7040*/  LDS.128 R52, [R196+0x1d000] ;  /* 0x01d00000c4347984 */ /* 0x0008620000000c00 */
[----:B--2---:R-:W-:-:S02]  /*7050*/  MOV R20, R2 ;  /* 0x0000000200147202 */ /* 0x004fc40000000f00 */
[----:B------:R-:W-:-:S05]  /*7060*/  MOV R21, R3 ;  /* 0x0000000300157202 */ /* 0x000fca0000000f00 */
[----:B------:R-:W-:-:S05]  /*7070*/  IMAD.WIDE.U32 R2, R242, c[0x0][0x3a0], R20 ;  /* 0x0000e800f2027a25 */ /* 0x000fca00078e0014 */
[----:B------:R-:W-:-:S04]  /*7080*/  IADD3 R2, P0, R4, R2, RZ ;  /* 0x0000000204027210 */ /* 0x000fc80007f1e0ff */
[----:B------:R-:W-:Y:S01]  /*7090*/  IADD3.X R3, R5, R3, R0, P0, !PT ;  /* 0x0000000305037210 */ /* 0x000fe200007fe400 */
[----:B------:R-:W-:-:S04]  /*70a0*/  IMAD R0, R64, c[0x0][0x3b8], RZ ;  /* 0x0000ee0040007a24 */ /* 0x000fc800078e02ff */
[C---:B---3--:R-:W-:Y:S02]  /*70b0*/  IMAD R0, R39.reuse, c[0x0][0x3bc], R0 ;  /* 0x0000ef0027007a24 */ /* 0x048fe400078e0200 */
[----:B------:R-:W-:-:S05]  /*70c0*/  IMAD.WIDE.U32 R4, R39, c[0x0][0x3b8], R2 ;  /* 0x0000ee0027047a25 */ /* 0x000fca00078e0002 */
[----:B------:R-:W-:Y:S01]  /*70d0*/  IADD3 R22, R5, R0, RZ ;  /* 0x0000000005167210 */ /* 0x000fe20007ffe0ff */
[----:B------:R-:W-:Y:S05]  /*70e0*/  @P2 BRA `(.L_x_1249) ;  /* 0x000000e000002947 */ /* 0x000fea0003800000 */
[----:B-1--4-:R-:W1:Y:S01]  /*70f0*/  LDS.128 R12, [R196+0x14000] ;  /* 0x01400000c40c7984 */ /* 0x012e620000000c00 */
[----:B------:R-:W-:Y:S01]  /*7100*/  MOV R2, R4 ;  /* 0x0000000400027202 */ /* 0x000fe20000000f00 */
[----:B------:R-:W-:Y:S01]  /*7110*/  IMAD R0, R38, c[0x0][0x3a0], RZ ;  /* 0x0000e80026007a24 */ /* 0x000fe200078e02ff */
[----:B------:R-:W-:Y:S01]  /*7120*/  MOV R3, R22 ;  /* 0x0000001600037202 */ /* 0x000fe20000000f00 */
[----:B------:R-:W2:Y:S02]  /*7130*/  LDS.128 R8, [R196+0x12000] ;  /* 0x01200000c4087984 */ /* 0x000ea40000000c00 */
[C---:B------:R-:W-:Y:S02]  /*7140*/  IMAD R0, R232.reuse, c[0x0][0x3a4], R0 ;  /* 0x0000e900e8007a24 */ /* 0x040fe400078e0200 */
[----:B------:R-:W3:Y:S01]  /*7150*/  LDS.128 R16, [R196+0x16000] ;  /* 0x01600000c4107984 */ /* 0x000ee20000000c00 */
[----:B------:R-:W-:-:S05]  /*7160*/  IMAD.WIDE.U32 R6, R232, c[0x0][0x3a0], R2 ;  /* 0x0000e800e8067a25 */ /* 0x000fca00078e0002 */
[----:B------:R-:W-:Y:S02]  /*7170*/  IADD3 R0, R7, R0, RZ ;  /* 0x0000000007007210 */ /* 0x000fe40007ffe0ff */
[----:B------:R-:W-:-:S04]  /*7180*/  LEA R2, P0, R6, c[0x0][0x340], 0x1 ;  /* 0x0000d00006027a11 */ /* 0x000fc800078008ff */
[----:B------:R-:W-:-:S05]  /*7190*/  LEA.HI.X R3, R6, c[0x0][0x344], R0, 0x1, P0 ;  /* 0x0000d10006037a11 */ /* 0x000fca00000f0c00 */
[----:B-1----:R1:W-:Y:S04]  /*71a0*/  STG.E.128 [R2.64+0x80], R12 ;  /* 0x0000800c02007986 */ /* 0x0023e8000c101d06 */
[----:B--2---:R1:W-:Y:S04]  /*71b0*/  STG.E.128 [R2.64], R8 ;  /* 0x0000000802007986 */ /* 0x0043e8000c101d06 */
[----:B---3--:R1:W-:Y:S02]  /*71c0*/  STG.E.128 [R2.64+0x100], R16 ;  /* 0x0001001002007986 */ /* 0x0083e4000c101d06 */
.L_x_1249:
[----:B-1--4-:R-:W-:Y:S05]  /*71d0*/  BSYNC B0 ;  /* 0x0000000000007941 */ /* 0x012fea0003800000 */
.L_x_1248:
[----:B------:R-:W-:Y:S01]  /*71e0*/  IADD3 R0, R232, 0x20, RZ ;  /* 0x00000020e8007810 */ /* 0x000fe20007ffe0ff */
[----:B------:R-:W-:Y:S03]  /*71f0*/  BSSY B0, `(.L_x_1250) ;  /* 0x0000010000007945 */ /* 0x000fe60003800000 */
[----:B------:R-:W-:-:S13]  /*7200*/  ISETP.GE.AND P1, PT, R0, R23, PT ;  /* 0x000000170000720c */ /* 0x000fda0003f26270 */
[----:B------:R-:W-:Y:S05]  /*7210*/  @P1 BRA `(.L_x_1251) ;  /* 0x000000d000001947 */ /* 0x000fea0003800000 */
[----:B------:R-:W-:Y:S02]  /*7220*/  IADD3 R0, P0, R232, 0x20, RZ ;  /* 0x00000020e8007810 */ /* 0x000fe40007f1e0ff */
[----:B------:R-:W-:-:S03]  /*7230*/  MOV R3, R22 ;  /* 0x0000001600037202 */ /* 0x000fc60000000f00 */
        /* <DEDUP_REMOVED lines=10> */
[----:B------:R1:W-:Y:S02]  /*72e0*/  STG.E.128 [R2.64+0x100], R24 ;  /* 0x0001001802007986 */ /* 0x0003e4000c101d06 */
.L_x_1251:
[----:B------:R-:W-:Y:S05]  /*72f0*/  BSYNC B0 ;  /* 0x0000000000007941 */ /* 0x000fea0003800000 */
.L_x_1250:
[----:B-1----:R-:W-:Y:S01]  /*7300*/  IMAD.WIDE.U32 R2, R242, c[0x0][0x3a8], R20 ;  /* 0x0000ea00f2027a25 */ /* 0x002fe200078e0014 */
        /* <DEDUP_REMOVED lines=18> */
[----:B------:R1:W-:Y:S04]  /*7430*/  STG.E.128 [R2.64], R48 ;  /* 0x0000003002007986 */ /* 0x0003e8000c101d06 */
[----:B------:R1:W-:Y:S04]  /*7440*/  STG.E.128 [R2.64+0x80], R44 ;  /* 0x0000802c02007986 */ /* 0x0003e8000c101d06 */
[----:B------:R1:W-:Y:S02]  /*7450*/  STG.E.128 [R2.64+0x100], R40 ;  /* 0x0001002802007986 */ /* 0x0003e4000c101d06 */
.L_x_1253:
[----:B------:R-:W-:Y:S05]  /*7460*/  BSYNC B0 ;  /* 0x0000000000007941 */ /* 0x000fea0003800000 */
.L_x_1252:
        /* <DEDUP_REMOVED lines=15> */
.L_x_1242:
        /* <DEDUP_REMOVED lines=19> */
.L_x_1255:
        /* <DEDUP_REMOVED lines=15> */
.L_x_1256:
[----:B------:R-:W3:Y:S01]  /*7780*/  LDL.64 R16, [R1] ;  /* 0x0000000001107983 */ /* 0x000ee20000100a00 */
[----:B------:R-:W-:Y:S01]  /*7790*/  IMAD R9, R227, -0x40, R191 ;  /* 0xffffffc0e3097824 */ /* 0x000fe200078e02bf */
[----:B------:R-:W-:Y:S01]  /*77a0*/  BSSY B0, `(.L_x_1257) ;  /* 0x000001b000007945 */ /* 0x000fe20003800000 */
[----:B------:R-:W-:Y:S01]  /*77b0*/  IMAD R0, R251, c[0x0][0x3a0], RZ ;  /* 0x0000e800fb007a24 */ /* 0x000fe200078e02ff */
[----:B------:R-:W1:Y:S01]  /*77c0*/  S2R R6, SR_CTAID.Z ;  /* 0x0000000000067919 */ /* 0x000e620000002700 */
[----:B------:R-:W-:Y:S02]  /*77d0*/  SHF.R.S32.HI R12, RZ, 0x1f, R232 ;  /* 0x0000001fff0c7819 */ /* 0x000fe400000114e8 */
[----:B------:R-:W-:Y:S01]  /*77e0*/  IMAD R0, R242, c[0x0][0x3a4], R0 ;  /* 0x0000e900f2007a24 */ /* 0x000fe200078e0200 */
[----:B------:R-:W4:Y:S01]  /*77f0*/  S2R R13, SR_CTAID.Z ;  /* 0x00000000000d7919 */ /* 0x000f220000002700 */
[----:B------:R-:W-:-:S02]  /*7800*/  ISETP.GE.AND P2, PT, R232, R9, PT ;  /* 0x00000009e800720c */ /* 0x000fc40003f46270 */
[----:B-1----:R-:W-:-:S05]  /*7810*/  SHF.R.S32.HI R14, RZ, 0x1f, R6 ;  /* 0x0000001fff0e7819 */ /* 0x002fca0000011406 */
[----:B------:R-:W-:-:S04]  /*7820*/  IMAD R8, R14, c[0x0][0x3b8], RZ ;  /* 0x0000ee000e087a24 */ /* 0x000fc800078e02ff */
[----:B----4-:R-:W-:Y:S02]  /*7830*/  IMAD R8, R13, c[0x0][0x3bc], R8 ;  /* 0x0000ef000d087a24 */ /* 0x010fe400078e0208 */
[----:B---3--:R-:W-:-:S05]  /*7840*/  IMAD.WIDE.U32 R2, R242, c[0x0][0x3a0], R16 ;  /* 0x0000e800f2027a25 */ /* 0x008fca00078e0010 */
[----:B------:R-:W-:-:S04]  /*7850*/  IADD3 R4, P0, R4, R2, RZ ;  /* 0x0000000204047210 */ /* 0x000fc80007f1e0ff */
        /* <DEDUP_REMOVED lines=15> */
.L_x_1258:
[----:B------:R-:W-:Y:S05]  /*7950*/  BSYNC B0 ;  /* 0x0000000000007941 */ /* 0x000fea0003800000 */
.L_x_1257:
        /* <DEDUP_REMOVED lines=16> */
.L_x_1260:
[----:B------:R-:W-:Y:S05]  /*7a60*/  BSYNC B0 ;  /* 0x0000000000007941 */ /* 0x000fea0003800000 */
.L_x_1259:
        /* <DEDUP_REMOVED lines=22> */
.L_x_1262:
[----:B------:R-:W-:Y:S05]  /*7bd0*/  BSYNC B0 ;  /* 0x0000000000007941 */ /* 0x000fea0003800000 */
.L_x_1261:
        /* <DEDUP_REMOVED lines=13> */
.L_x_1254:
[----:B------:R-:W-:Y:S05]  /*7cb0*/  BSYNC B1 ;  /* 0x0000000000017941 */ /* 0x000fea0003800000 */
.L_x_1237:
[----:B------:R-:W-:-:S04]  /*7cc0*/  IADD3 R227, R227, c[0x0][0xc], RZ ;  /* 0x00000300e3e37a10 */ /* 0x000fc80007ffe0ff */
[----:B------:R-:W-:-:S13]  /*7cd0*/  ISETP.GE.AND P0, PT, R227, UR5, PT ;  /* 0x00000005e3007c0c */ /* 0x000fda000bf06270 */
[----:B------:R-:W-:Y:S01]  /*7ce0*/  @P0 CALL.REL.NOINC `(.L_x_1263) ;  /* 0x0000001000000944 */ /* 0x000fe20003c00000 */
[----:B------:R-:W-:Y:S05]  /*7cf0*/  BRA `(.L_x_1264) ;  /* 0xffff8ba000007947 */ /* 0x000fea000383ffff */
.L_x_1263:
[----:B------:R-:W-:Y:S05]  /*7d00*/  EXIT ;  /* 0x000000000000794d */ /* 0x000fea0003800000 */
.L_x_1265:
        /* <DEDUP_REMOVED lines=15> */
.L_x_1610:


//--------------------- .text._ZN5flash44flash_bwd_dq_dk_dv_loop_seqk_parallel_kernelI23Flash_bwd_kernel_traitsILi192ELi64ELi64ELi8ELi4ELi2ELi2ELb0ELb0EN7cutlass6half_tE19Flash_kernel_traitsILi192ELi64ELi64ELi8ES3_EELb0ELb0ELb0ELb0ELb0ELb1ELb1EEEvNS_16Flash_bwd_paramsE --------------------------
	.section	.text._ZN5flash44flash_bwd_dq_dk_dv_loop_seqk_parallel_kernelI23Flash_bwd_kernel_traitsILi192ELi64ELi64ELi8ELi4ELi2ELi2ELb0ELb0EN7cutlass6half_tE19Flash_kernel_traitsILi192ELi64ELi64ELi8ES3_EELb0ELb0ELb0ELb0ELb0ELb1ELb1EEEvNS_16Flash_bwd_paramsE,"ax",@progbits
	.sectioninfo	@"SHI_REGISTERS=255"
	.align	128
        .global         _ZN5flash44flash_bwd_dq_dk_dv_loop_seqk_parallel_kernelI23Flash_bwd_kernel_traitsILi192ELi64ELi64ELi8ELi4ELi2ELi2ELb0ELb0EN7cutlass6half_tE19Flash_kernel_traitsILi192ELi64ELi64ELi8ES3_EELb0ELb0ELb0ELb0ELb0ELb1ELb1EEEvNS_16Flash_bwd_paramsE
        .type           _ZN5flash44flash_bwd_dq_dk_dv_loop_seqk_parallel_kernelI23Flash_bwd_kernel_traitsILi192ELi64ELi64ELi8ELi4ELi2ELi2ELb0ELb0EN7cutlass6half_tE19Flash_kernel_traitsILi192ELi64ELi64ELi8ES3_EELb0ELb0ELb0ELb0ELb0ELb1ELb1EEEvNS_16Flash_bwd_paramsE,@function
        .size           _ZN5flash44flash_bwd_dq_dk_dv_loop_seqk_parallel_kernelI23Flash_bwd_kernel_traitsILi192ELi64ELi64ELi8ELi4ELi2ELi2ELb0ELb0EN7cutlass6half_tE19Flash_kernel_traitsILi192ELi64ELi64ELi8ES3_EELb0ELb0ELb0ELb0ELb0ELb1ELb1EEEvNS_16Flash_bwd_paramsE,(.L_x_1611 - _ZN5flash44flash_bwd_dq_dk_dv_loop_seqk_parallel_kernelI23Flash_bwd_kernel_traitsILi192ELi64ELi64ELi8ELi4ELi2ELi2ELb0ELb0EN7cutlass6half_tE19Flash_kernel_traitsILi192ELi64ELi64ELi8ES3_EELb0ELb0ELb0ELb0ELb0ELb1ELb1EEEvNS_16Flash_bwd_paramsE)
        .other          _ZN5flash44flash_bwd_dq_dk_dv_loop_seqk_parallel_kernelI23Flash_bwd_kernel_traitsILi192ELi64ELi64ELi8ELi4ELi2ELi2ELb0ELb0EN7cutlass6half_tE19Flash_kernel_traitsILi192ELi64ELi64ELi8ES3_EELb0ELb0ELb0ELb0ELb0ELb1ELb1EEEvNS_16Flash_bwd_paramsE,@"STO_CUDA_ENTRY STV_DEFAULT"
_ZN5flash44flash_bwd_dq_dk_dv_loop_seqk_parallel_kernelI23Flash_bwd_kernel_traitsILi192ELi64ELi64ELi8ELi4ELi2ELi2ELb0ELb0EN7cutlass6half_tE19Flash_kernel_traitsILi192ELi64ELi64ELi8ES3_EELb0ELb0ELb0ELb0ELb0ELb1ELb1EEEvNS_16Flash_bwd_paramsE:
.text._ZN5flash44flash_bwd_dq_dk_dv_loop_seqk_parallel_kernelI23Flash_bwd_kernel_traitsILi192ELi64ELi64ELi8ELi4ELi2ELi2ELb0ELb0EN7cutlass6half_tE19Flash_kernel_traitsILi192ELi64ELi64ELi8ES3_EELb0ELb0ELb0ELb0ELb0ELb1ELb1EEEvNS_16Flash_bwd_paramsE:
        /* <DEDUP_REMOVED lines=146> */
.L_x_1294:
        /* <DEDUP_REMOVED lines=35> */
.L_x_1266:
        /* <DEDUP_REMOVED lines=44> */
.L_x_1268:
        /* <DEDUP_REMOVED lines=15> */
.L_x_1269:
        /* <DEDUP_REMOVED lines=86> */
.L_x_1270:
[----:B------:R-:W-:-:S04]  /*1460*/  IMAD R15, R33, c[0x0][0x1c0], R32 ;  /* 0x00007000210f7a24 */ /* 0x000fc800078e0220 */
[----:B------:R-:W-:Y:S02]  /*1470*/  IMAD R15, R15, c[0x0][0x224], RZ ;  /* 0x000089000f0f7a24 */ /* 0x000fe400078e02ff */
.L_x_1271:
        /* <DEDUP_REMOVED lines=348> */
.L_x_1275:
        /* <DEDUP_REMOVED lines=17> */
[----:B------:R-:W-:Y:S03]  /*2b50*/  LDSM.16.M88.4 R92, [R3] ;  /* 0x00000000035c783b */ /* 0x000fe60000000200 */
        /* <DEDUP_REMOVED lines=208> */
[----:B------:R-:W-:Y:S06]  /*3860*/  STS [R202+0x20400], R3 ;  /* 0x02040003ca007388 */ /* 0x000fec0000000800 */
[----:B------:R2:W-:Y:S01]  /*3870*/  STS [R203+0x20000], R2 ;  /* 0x02000002cb007388 */ /* 0x0005e20000000800 */
[----:B-1----:R-:W-:Y:S05]  /*3880*/  F2FP.PACK_AB R0, R150, R151 ;  /* 0x000000979600723e */ /* 0x002fea00000000ff */
[----:B------:R1:W-:Y:S06]  /*3890*/  STS [R203+0x20400], R0 ;  /* 0x02040000cb007388 */ /* 0x0003ec0000000800 */
[----:B------:R-:W-:Y:S06]  /*38a0*/  LDSM.16.M88.4 R16, [R176+0xc000] ;  /* 0x00c00000b010783b */ /* 0x000fec0000000200 */
[----:B------:R-:W3:Y:S06]  /*38b0*/  LDSM.16.M88.4 R8, [R169+0x18000] ;  /* 0x01800000a908783b */ /* 0x000eec0000000200 */
[----:B------:R-:W4:Y:S06]  /*38c0*/  LDSM.16.M88.4 R68, [R169+0x18800] ;  /* 0x01880000a944783b */ /* 0x000f2c0000000200 */
[----:B--2---:R-:W2:Y:S06]  /*38d0*/  LDG.E R2, [R76.64] ;  /* 0x000000064c027981 */ /* 0x004eac000c1e1900 */
[----:B------:R-:W-:Y:S06]  /*38e0*/  LDSM.16.M88.4 R72, [R177+0xc000] ;  /* 0x00c00000b148783b */ /* 0x000fec0000000200 */
[----:B-1----:R-:W2:Y:S01]  /*38f0*/  LDG.E R0, [R76.64+0x20] ;  /* 0x000020064c007981 */ /* 0x002ea2000c1e1900 */
[C---:B---3--:R-:W-:Y:S08]  /*3900*/  HMMA.16816.F32 R4, R16.reuse, R8, RZ ;  /* 0x000000081004723c */ /* 0x048ff000000018ff */
        /* <DEDUP_REMOVED lines=78> */
[C---:B--2---:R-:W-:Y:S02]  /*3df0*/  FADD.FTZ R3, -R2.reuse, R5 ;  /* 0x0000000502037221 */ /* 0x044fe40000010100 */
[----:B------:R-:W-:Y:S02]  /*3e00*/  FADD.FTZ R4, -R2, R4 ;  /* 0x0000000402047221 */ /* 0x000fe40000010100 */
[----:B------:R-:W-:Y:S02]  /*3e10*/  FMUL.FTZ R3, R148, R3 ;  /* 0x0000000394037220 */ /* 0x000fe40000410000 */
[----:B------:R-:W-:Y:S02]  /*3e20*/  FMUL.FTZ R4, R94, R4 ;  /* 0x000000045e047220 */ /* 0x000fe40000410000 */
[C---:B------:R-:W-:Y:S02]  /*3e30*/  FADD.FTZ R5, -R2.reuse, R8 ;  /* 0x0000000802057221 */ /* 0x040fe40000010100 */
[----:B------:R-:W-:Y:S02]  /*3e40*/  FADD.FTZ R8, -R2, R9 ;  /* 0x0000000902087221 */ /* 0x000fe40000010100 */
[----:B------:R-:W-:Y:S02]  /*3e50*/  FMUL.FTZ R5, R98, R5 ;  /* 0x0000000562057220 */ /* 0x000fe40000410000 */
[----:B------:R-:W-:Y:S01]  /*3e60*/  FMUL.FTZ R8, R97, R8 ;  /* 0x0000000861087220 */ /* 0x000fe20000410000 */
[C---:B-1----:R-:W-:Y:S07]  /*3e70*/  HMMA.16816.F32 R12, R68.reuse, R72, R12 ;  /* 0x00000048440c723c */ /* 0x042fee000000180c */
[----:B------:R-:W-:Y:S01]  /*3e80*/  FFMA.FTZ R72, -R88, R88, 1 ;  /* 0x3f80000058487423 */ /* 0x000fe20000010158 */
[----:B------:R-:W-:Y:S04]  /*3e90*/  HMMA.16816.F32 R16, R68, R74, R16 ;  /* 0x0000004a4410723c */ /* 0x000fe80000001810 */
[----:B------:R-:W-:Y:S03]  /*3ea0*/  FMUL.FTZ R72, R72, c[0x0][0x2ec] ;  /* 0x0000bb0048487a20 */ /* 0x000fe60000410000 */
[----:B------:R-:W-:Y:S02]  /*3eb0*/  FFMA.FTZ R71, -R83, R83, 1 ;  /* 0x3f80000053477423 */ /* 0x000fe40000010153 */
[----:B------:R-:W-:Y:S03]  /*3ec0*/  FMUL.FTZ R72, R4, R72 ;  /* 0x0000004804487220 */ /* 0x000fe60000410000 */
[----:B------:R-:W-:Y:S02]  /*3ed0*/  FMUL.FTZ R71, R71, c[0x0][0x2ec] ;  /* 0x0000bb0047477a20 */ /* 0x000fe40000410000 */
[----:B------:R-:W-:Y:S02]  /*3ee0*/  FFMA.FTZ R4, -R82, R82, 1 ;  /* 0x3f80000052047423 */ /* 0x000fe40000010152 */
[----:B------:R-:W-:Y:S02]  /*3ef0*/  FMUL.FTZ R71, R3, R71 ;  /* 0x0000004703477220 */ /* 0x000fe40000410000 */
[----:B------:R-:W-:Y:S02]  /*3f00*/  FFMA.FTZ R3, -R89, R89, 1 ;  /* 0x3f80000059037423 */ /* 0x000fe40000010159 */
[C---:B------:R-:W-:Y:S02]  /*3f10*/  FADD.FTZ R12, -R2.reuse, R12 ;  /* 0x0000000c020c7221 */ /* 0x040fe40000010100 */
[C---:B------:R-:W-:Y:S02]  /*3f20*/  FADD.FTZ R9, -R2.reuse, R13 ;  /* 0x0000000d02097221 */ /* 0x040fe40000010100 */
[C---:B------:R-:W-:Y:S02]  /*3f30*/  FADD.FTZ R68, -R2.reuse, R16 ;  /* 0x0000001002447221 */ /* 0x040fe40000010100 */
[----:B------:R-:W-:Y:S02]  /*3f40*/  FADD.FTZ R17, -R2, R17 ;  /* 0x0000001102117221 */ /* 0x000fe40000010100 */
[----:B------:R-:W-:Y:S02]  /*3f50*/  FMUL.FTZ R16, R3, c[0x0][0x2ec] ;  /* 0x0000bb0003107a20 */ /* 0x000fe40000410000 */
[----:B------:R-:W-:Y:S02]  /*3f60*/  FMUL.FTZ R13, R4, c[0x0][0x2ec] ;  /* 0x0000bb00040d7a20 */ /* 0x000fe40000410000 */
[----:B------:R-:W-:Y:S02]  /*3f70*/  FMUL.FTZ R16, R5, R16 ;  /* 0x0000001005107220 */ /* 0x000fe40000410000 */
[----:B------:R-:W-:Y:S02]  /*3f80*/  FFMA.FTZ R70, -R81, R81, 1 ;  /* 0x3f80000051467423 */ /* 0x000fe40000010151 */
[----:B------:R-:W-:Y:S02]  /*3f90*/  FFMA.FTZ R69, -R80, R80, 1 ;  /* 0x3f80000050457423 */ /* 0x000fe40000010150 */
[----:B------:R-:W-:Y:S02]  /*3fa0*/  FMUL.FTZ R4, R96, R68 ;  /* 0x0000004460047220 */ /* 0x000fe40000410000 */
[----:B------:R-:W-:Y:S02]  /*3fb0*/  FMUL.FTZ R5, R95, R17 ;  /* 0x000000115f057220 */ /* 0x000fe40000410000 */
[----:B------:R-:W-:Y:S02]  /*3fc0*/  FFMA.FTZ R68, -R79, R79, 1 ;  /* 0x3f8000004f447423 */ /* 0x000fe4000001014f */
[----:B------:R-:W-:Y:S02]  /*3fd0*/  FFMA.FTZ R17, -R78, R78, 1 ;  /* 0x3f8000004e117423 */ /* 0x000fe4000001014e */
        /* <DEDUP_REMOVED lines=8> */
[C---:B------:R-:W-:Y:S02]  /*4060*/  FADD.FTZ R2, -R0.reuse, R6 ;  /* 0x0000000600027221 */ /* 0x040fe40000010100 */
[----:B------:R-:W-:Y:S02]  /*4070*/  FADD.FTZ R3, -R0, R7 ;  /* 0x0000000700037221 */ /* 0x000fe40000010100 */
[----:B------:R-:W-:Y:S02]  /*4080*/  FMUL.FTZ R68, R4, R68 ;  /* 0x0000004404447220 */ /* 0x000fe40000410000 */
[----:B------:R-:W-:Y:S02]  /*4090*/  FMUL.FTZ R17, R5, R17 ;  /* 0x0000001105117220 */ /* 0x000fe40000410000 */
[----:B------:R-:W-:Y:S02]  /*40a0*/  FFMA.FTZ R4, -R93, R93, 1 ;  /* 0x3f8000005d047423 */ /* 0x000fe4000001015d */
[----:B------:R-:W-:Y:S02]  /*40b0*/  FFMA.FTZ R5, -R92, R92, 1 ;  /* 0x3f8000005c057423 */ /* 0x000fe4000001015c */
[----:B------:R-:W-:Y:S02]  /*40c0*/  FADD.FTZ R9, -R0, R11 ;  /* 0x0000000b00097221 */ /* 0x000fe40000010100 */
[----:B------:R-:W-:Y:S02]  /*40d0*/  FFMA.FTZ R7, -R90, R90, 1 ;  /* 0x3f8000005a077423 */ /* 0x000fe4000001015a */
[----:B------:R-:W-:Y:S02]  /*40e0*/  FMUL.FTZ R2, R157, R2 ;  /* 0x000000029d027220 */ /* 0x000fe40000410000 */
[----:B------:R-:W-:Y:S02]  /*40f0*/  FMUL.FTZ R3, R155, R3 ;  /* 0x000000039b037220 */ /* 0x000fe40000410000 */
[----:B------:R-:W-:Y:S02]  /*4100*/  FMUL.FTZ R4, R4, c[0x0][0x2ec] ;  /* 0x0000bb0004047a20 */ /* 0x000fe40000410000 */
[----:B------:R-:W-:Y:S02]  /*4110*/  FMUL.FTZ R5, R5, c[0x0][0x2ec] ;  /* 0x0000bb0005057a20 */ /* 0x000fe40000410000 */
[----:B------:R-:W-:Y:S02]  /*4120*/  FMUL.FTZ R9, R152, R9 ;  /* 0x0000000998097220 */ /* 0x000fe40000410000 */
[----:B------:R-:W-:Y:S02]  /*4130*/  FMUL.FTZ R7, R7, c[0x0][0x2ec] ;  /* 0x0000bb0007077a20 */ /* 0x000fe40000410000 */
[----:B------:R-:W-:Y:S02]  /*4140*/  FMUL.FTZ R13, R8, R13 ;  /* 0x0000000d080d7220 */ /* 0x000fe40000410000 */
[----:B------:R-:W-:Y:S02]  /*4150*/  FADD.FTZ R6, -R0, R10 ;  /* 0x0000000a00067221 */ /* 0x000fe40000010100 */
[----:B------:R-:W-:Y:S02]  /*4160*/  FMUL.FTZ R4, R2, R4 ;  /* 0x0000000402047220 */ /* 0x000fe40000410000 */
[----:B------:R-:W-:Y:S02]  /*4170*/  FMUL.FTZ R5, R3, R5 ;  /* 0x0000000503057220 */ /* 0x000fe40000410000 */
[C---:B------:R-:W-:Y:S02]  /*4180*/  FADD.FTZ R3, -R0.reuse, R14 ;  /* 0x0000000e00037221 */ /* 0x040fe40000010100 */
[C---:B------:R-:W-:Y:S02]  /*4190*/  FADD.FTZ R14, -R0.reuse, R15 ;  /* 0x0000000f000e7221 */ /* 0x040fe40000010100 */
[----:B------:R-:W-:Y:S02]  /*41a0*/  FFMA.FTZ R8, -R91, R91, 1 ;  /* 0x3f8000005b087423 */ /* 0x000fe4000001015b */
[C---:B------:R-:W-:Y:S02]  /*41b0*/  FADD.FTZ R18, -R0.reuse, R18 ;  /* 0x0000001200127221 */ /* 0x040fe40000010100 */
        /* <DEDUP_REMOVED lines=47> */
.L_x_1273:
        /* <DEDUP_REMOVED lines=107> */
.L_x_1274:
        /* <DEDUP_REMOVED lines=449> */
.L_x_1276:
        /* <DEDUP_REMOVED lines=15> */
.L_x_1277:
        /* <DEDUP_REMOVED lines=43> */
.L_x_1279:
[----:B------:R-:W-:Y:S05]  /*6b10*/  BSYNC B0 ;  /* 0x0000000000007941 */ /* 0x000fea0003800000 */
.L_x_1278:
        /* <DEDUP_REMOVED lines=17> */
.L_x_1281:
[----:B------:R-:W-:Y:S05]  /*6c30*/  BSYNC B0 ;  /* 0x0000000000007941 */ /* 0x000fea0003800000 */
.L_x_1280:
        /* <DEDUP_REMOVED lines=22> */
.L_x_1283:
[----:B------:R-:W-:Y:S05]  /*6da0*/  BSYNC B0 ;  /* 0x0000000000007941 */ /* 0x000fea0003800000 */
.L_x_1282:
        /* <DEDUP_REMOVED lines=15> */
.L_x_1272:
        /* <DEDUP_REMOVED lines=19> */
.L_x_1285:
        /* <DEDUP_REMOVED lines=15> */
.L_x_1286:
        /* <DEDUP_REMOVED lines=28> */
.L_x_1288:
[----:B------:R-:W-:Y:S05]  /*7280*/  BSYNC B0 ;  /* 0x0000000000007941 */ /* 0x000fea0003800000 */
.L_x_1287:
        /* <DEDUP_REMOVED lines=16> */
.L_x_1290:
[----:B------:R-:W-:Y:S05]  /*7390*/  BSYNC B0 ;  /* 0x0000000000007941 */ /* 0x000fea0003800000 */
.L_x_1289:
        /* <DEDUP_REMOVED lines=22> */
.L_x_1292:
[----:B------:R-:W-:Y:S05]  /*7500*/  BSYNC B0 ;  /* 0x0000000000007941 */ /* 0x000fea0003800000 */
.L_x_1291:
        /* <DEDUP_REMOVED lines=13> */
.L_x_1284:
[----:B------:R-:W-:Y:S05]  /*75e0*/  BSYNC B1 ;  /* 0x0000000000017941 */ /* 0x000fea0003800000 */
.L_x_1267:
[----:B------:R-:W-:-:S04]  /*75f0*/  IADD3 R229, R229, c[0x0][0xc], RZ ;  /* 0x00000300e5e57a10 */ /* 0x000fc80007ffe0ff */
[----:B------:R-:W-:-:S13]  /*7600*/  ISETP.GE.AND P0, PT, R229, UR4, PT ;  /* 0x00000004e5007c0c */ /* 0x000fda000bf06270 */
[----:B------:R-:W-:Y:S01]  /*7610*/  @P0 CALL.REL.NOINC `(.L_x_1293) ;  /* 0x0000001000000944 */ /* 0x000fe20003c00000 */
[----:B------:R-:W-:Y:S05]  /*7620*/  BRA `(.L_x_1294) ;  /* 0xffff92f000007947 */ /* 0x000fea000383ffff */
.L_x_1293:
[----:B------:R-:W-:Y:S05]  /*7630*/  EXIT ;  /* 0x000000000000794d */ /* 0x000fea0003800000 */
.L_x_1295:
        /* <DEDUP_REMOVED lines=12> */
.L_x_1611:


//--------------------- .text._ZN5flash44flash_bwd_dq_dk_dv_loop_seqk_parallel_kernelI23Flash_bwd_kernel_traitsILi192ELi64ELi64ELi8ELi4ELi2ELi2ELb0ELb0EN7cutlass6half_tE19Flash_kernel_traitsILi192ELi64ELi64ELi8ES3_EELb1ELb0ELb0ELb1ELb0ELb0ELb0EEEvNS_16Flash_bwd_paramsE --------------------------
	.section	.text._ZN5flash44flash_bwd_dq_dk_dv_loop_seqk_parallel_kernelI23Flash_bwd_kernel_traitsILi192ELi64ELi64ELi8ELi4ELi2ELi2ELb0ELb0EN7cutlass6half_tE19Flash_kernel_traitsILi192ELi64ELi64ELi8ES3_EELb1ELb0ELb0ELb1ELb0ELb0ELb0EEEvNS_16Flash_bwd_paramsE,"ax",@progbits
	.sectioninfo	@"SHI_REGISTERS=255"
	.align	128
        .global         _ZN5flash44flash_bwd_dq_dk_dv_loop_seqk_parallel_kernelI23Flash_bwd_kernel_traitsILi192ELi64ELi64ELi8ELi4ELi2ELi2ELb0ELb0EN7cutlass6half_tE19Flash_kernel_traitsILi192ELi64ELi64ELi8ES3_EELb1ELb0ELb0ELb1ELb0ELb0ELb0EEEvNS_16Flash_bwd_paramsE
        .type           _ZN5flash44flash_bwd_dq_dk_dv_loop_seqk_parallel_kernelI23Flash_bwd_kernel_traitsILi192ELi64ELi64ELi8ELi4ELi2ELi2ELb0ELb0EN7cutlass6half_tE19Flash_kernel_traitsILi192ELi64ELi64ELi8ES3_EELb1ELb0ELb0ELb1ELb0ELb0ELb0EEEvNS_16Flash_bwd_paramsE,@function
        .size           _ZN5flash44flash_bwd_dq_dk_dv_loop_seqk_parallel_kernelI23Flash_bwd_kernel_traitsILi192ELi64ELi64ELi8ELi4ELi2ELi2ELb0ELb0EN7cutlass6half_tE19Flash_kernel_traitsILi192ELi64ELi64ELi8ES3_EELb1ELb0ELb0ELb1ELb0ELb0ELb0EEEvNS_16Flash_bwd_paramsE,(.L_x_1612 - _ZN5flash44flash_bwd_dq_dk_dv_loop_seqk_parallel_kernelI23Flash_bwd_kernel_traitsILi192ELi64ELi64ELi8ELi4ELi2ELi2ELb0ELb0EN7cutlass6half_tE19Flash_kernel_traitsILi192ELi64ELi64ELi8ES3_EELb1ELb0ELb0ELb1ELb0ELb0ELb0EEEvNS_16Flash_bwd_paramsE)
        .other          _ZN5flash44flash_bwd_dq_dk_dv_loop_seqk_parallel_kernelI23Flash_bwd_kernel_traitsILi192ELi64ELi64ELi8ELi4ELi2ELi2ELb0ELb0EN7cutlass6half_tE19Flash_kernel_traitsILi192ELi64ELi64ELi8ES3_EELb1ELb0ELb0ELb1ELb0ELb0ELb0EEEvNS_16Flash_bwd_paramsE,@"STO_CUDA_ENTRY STV_DEFAULT"
_ZN5flash44flash_bwd_dq_dk_dv_loop_seqk_parallel_kernelI23Flash_bwd_kernel_traitsILi192ELi64ELi64ELi8ELi4ELi2ELi2ELb0ELb0EN7cutlass6half_tE19Flash_kernel_traitsILi192ELi64ELi64ELi8ES3_EELb1ELb0ELb0ELb1ELb0ELb0ELb0EEEvNS_16Flash_bwd_paramsE:
.text._ZN5flash44flash_bwd_dq_dk_dv_loop_seqk_parallel_kernelI23Flash_bwd_kernel_traitsILi192ELi64ELi64ELi8ELi4ELi2ELi2ELb0ELb0EN7cutlass6half_tE19Flash_kernel_traitsILi192ELi64ELi64ELi8ES3_EELb1ELb0ELb0ELb1ELb0ELb0ELb0EEEvNS_16Flash_bwd_paramsE:
        /* <DEDUP_REMOVED lines=55> */
[----:B------:R-:W-:Y:S02]  /*0370*/  SHF.R.S32.HI R12, RZ, 0x1f, R8 ;  /* 0x0000001fff0c7819 */ /* 0x000fe40000011408 */
[----:B------:R-:W-:Y:S01]  /*0380*/  LOP3.LUT R6, R4, R2, RZ, 0x3c, !PT ;  /* 0x0000000204067212 */ /* 0x000fe200078e3cff */
[----:B------:R-:W-:Y:S01]  /*0390*/  IMAD.SHL.U32 R2, R181, 0x10, RZ ;  /* 0x00000010b5027824 */ /* 0x000fe200078e00ff */
[----:B------:R-:W-:Y:S02]  /*03a0*/  LOP3.LUT R0, R0, 0x1c0, RZ, 0xc0, !PT ;  /* 0x000001c000007812 */ /* 0x000fe400078ec0ff */
[----:B------:R-:W-:-:S02]  /*03b0*/  LEA.HI R12, R12, R8, RZ, 0x3 ;  /* 0x000000080c0c7211 */ /* 0x000fc400078f18ff */
[C---:B------:R-:W-:Y:S02]  /*03c0*/  LOP3.LUT R171, R0.reuse, 0x8, R10, 0xf8, !PT ;  /* 0x0000000800ab7812 */ /* 0x040fe400078ef80a */
[----:B------:R-:W-:Y:S02]  /*03d0*/  LOP3.LUT R2, R0, 0x10, R2, 0xf8, !PT ;  /* 0x0000001000027812 */ /* 0x000fe400078ef802 */
[----:B------:R-:W-:Y:S02]  /*03e0*/  SHF.R.S32.HI R21, RZ, 0x7, R13 ;  /* 0x00000007ff157819 */ /* 0x000fe4000001140d */
[----:B------:R-:W-:Y:S02]  /*03f0*/  LOP3.LUT R4, R12, 0xfffffff8, RZ, 0xc0, !PT ;  /* 0xfffffff80c047812 */ /* 0x000fe400078ec0ff */
[----:B------:R-:W-:Y:S02]  /*0400*/  LOP3.LUT R3, R7, 0x1, RZ, 0xc0, !PT ;  /* 0x0000000107037812 */ /* 0x000fe400078ec0ff */
[----:B------:R-:W-:Y:S01]  /*0410*/  SHF.R.U32.HI R0, RZ, 0x3, R0 ;  /* 0x00000003ff007819 */ /* 0x000fe20000011600 */
[----:B------:R-:W-:Y:S01]  /*0420*/  IMAD.IADD R19, R8, 0x1, -R4 ;  /* 0x0000000108137824 */ /* 0x000fe200078e0a04 */
[----:B------:R-:W-:Y:S01]  /*0430*/  ISETP.NE.U32.AND P0, PT, R3, 0x1, PT ;  /* 0x000000010300780c */ /* 0x000fe20003f05070 */
[----:B------:R-:W-:Y:S01]  /*0440*/  IMAD R3, R21, 0x800, R174 ;  /* 0x0000080015037824 */ /* 0x000fe200078e02ae */
[----:B------:R-:W-:-:S02]  /*0450*/  LOP3.LUT R171, R171, R0, RZ, 0x3c, !PT ;  /* 0x00000000abab7212 */ /* 0x000fc400078e3cff */
[----:B------:R-:W-:Y:S01]  /*0460*/  LOP3.LUT R4, R2, 0x8, R10, 0xf8, !PT ;  /* 0x0000000802047812 */ /* 0x000fe200078ef80a */
[----:B------:R1:W-:Y:S01]  /*0470*/  STL [R1+0x2c], R19 ;  /* 0x00002c1301007387 */ /* 0x0003e20000100800 */
[----:B------:R-:W-:Y:S01]  /*0480*/  SHF.R.S32.HI R5, RZ, 0x1f, R9 ;  /* 0x0000001fff057819 */ /* 0x000fe20000011409 */
[----:B------:R-:W-:Y:S01]  /*0490*/  IMAD.IADD R171, R3, 0x1, R171 ;  /* 0x0000000103ab7824 */ /* 0x000fe200078e02ab */
[----:B------:R-:W-:Y:S02]  /*04a0*/  SHF.R.S32.HI R2, RZ, 0x6, R14 ;  /* 0x00000006ff027819 */ /* 0x000fe4000001140e */
[----:B------:R-:W-:Y:S01]  /*04b0*/  LOP3.LUT R174, R174, R4, R0, 0xf6, !PT ;  /* 0x00000004aeae7212 */ /* 0x000fe200078ef600 */
[----:B------:R-:W-:Y:S01]  /*04c0*/  IMAD.SHL.U32 R0, R7, 0x40, RZ ;  /* 0x0000004007007824 */ /* 0x000fe200078e00ff */
[----:B------:R-:W-:Y:S01]  /*04d0*/  LEA.HI R3, R5, R20, RZ, 0x2 ;  /* 0x0000001405037211 */ /* 0x000fe200078f10ff */
[C---:B------:R-:W-:Y:S01]  /*04e0*/  IMAD R17, R2.reuse, 0x200, R6 ;  /* 0x0000020002117824 */ /* 0x040fe200078e0206 */
[----:B------:R-:W-:Y:S01]  /*04f0*/  R2P PR, R7, 0x6 ;  /* 0x0000000607007804 */ /* 0x000fe20000000000 */
[----:B------:R-:W-:Y:S01]  /*0500*/  IMAD.SHL.U32 R2, R2, 0x8, RZ ;  /* 0x0000000802027824 */ /* 0x000fe200078e00ff */
[----:B------:R-:W-:Y:S01]  /*0510*/  LOP3.LUT R3, R3, 0xfffffffc, RZ, 0xc0, !PT ;  /* 0xfffffffc03037812 */ /* 0x000fe200078ec0ff */
[----:B------:R-:W-:Y:S01]  /*0520*/  IMAD.SHL.U32 R5, R21, 0x20, RZ ;  /* 0x0000002015057824 */ /* 0x000fe200078e00ff */
[----:B------:R-:W-:Y:S01]  /*0530*/  LOP3.LUT R0, R0, 0x1c0, RZ, 0xc0, !PT ;  /* 0x000001c000007812 */ /* 0x000fe200078ec0ff */
[----:B------:R-:W-:Y:S01]  /*0540*/  IMAD.SHL.U32 R4, R11, 0x20, RZ ;  /* 0x000000200b047824 */ /* 0x000fe200078e00ff */
[----:B------:R-:W-:Y:S01]  /*0550*/  LOP3.LUT R2, R2, 0x18, RZ, 0xc0, !PT ;  /* 0x0000001802027812 */ /* 0x000fe200078ec0ff */
[----:B------:R-:W-:Y:S01]  /*0560*/  IMAD.IADD R10, R20, 0x1, -R3 ;  /* 0x00000001140a7824 */ /* 0x000fe200078e0a03 */
[----:B------:R-:W-:Y:S01]  /*0570*/  SHF.R.U32.HI R3, RZ, 0x3, R0 ;  /* 0x00000003ff037819 */ /* 0x000fe20000011600 */
[----:B------:R-:W-:Y:S01]  /*0580*/  IMAD.SHL.U32 R6, R19, 0x40, RZ ;  /* 0x0000004013067824 */ /* 0x000fe200078e00ff */
[----:B------:R-:W-:Y:S01]  /*0590*/  LOP3.LUT R5, R0, 0x20, R5, 0xf8, !PT ;  /* 0x0000002000057812 */ /* 0x000fe200078ef805 */
[----:B------:R-:W-:Y:S01]  /*05a0*/  IMAD.SHL.U32 R7, R15, 0x2, RZ ;  /* 0x000000020f077824 */ /* 0x000fe200078e00ff */
[----:B------:R-:W-:Y:S01]  /*05b0*/  LOP3.LUT R8, R2, 0x20, R4, 0xf8, !PT ;  /* 0x0000002002087812 */ /* 0x000fe200078ef804 */
[----:B------:R1:W-:Y:S01]  /*05c0*/  STL [R1+0x28], R17 ;  /* 0x0000281101007387 */ /* 0x0003e20000100800 */
[----:B------:R-:W-:Y:S01]  /*05d0*/  LOP3.LUT R9, R3, R0, R2, 0x1e, !PT ;  /* 0x0000000003097212 */ /* 0x000fe200078e1e02 */
[--C-:B------:R-:W-:Y:S01]  /*05e0*/  IMAD R4, R10, 0x400, R7.reuse ;  /* 0x000004000a047824 */ /* 0x100fe200078e0207 */
[----:B------:R-:W-:Y:S01]  /*05f0*/  LOP3.LUT R2, R6, 0x1c0, RZ, 0xc0, !PT ;  /* 0x000001c006027812 */ /* 0x000fe200078ec0ff */
[----:B------:R-:W-:Y:S01]  /*0600*/  IMAD.SHL.U32 R6, R11, 0x8, RZ ;  /* 0x000000080b067824 */ /* 0x000fe200078e00ff */
[----:B------:R-:W-:Y:S01]  /*0610*/  LOP3.LUT R0, R5, R3, RZ, 0x3c, !PT ;  /* 0x0000000305007212 */ /* 0x000fe200078e3cff */
[----:B------:R-:W-:Y:S01]  /*0620*/  IMAD.SHL.U32 R5, R12, 0x40, RZ ;  /* 0x000000400c057824 */ /* 0x000fe200078e00ff */
[----:B------:R-:W-:Y:S01]  /*0630*/  SHF.R.U32.HI R3, RZ, 0x3, R2 ;  /* 0x00000003ff037819 */ /* 0x000fe20000011602 */
[----:B------:R1:W-:Y:S01]  /*0640*/  STL [R1+0x18], R10 ;  /* 0x0000180a01007387 */ /* 0x0003e20000100800 */
[----:B------:R-:W-:Y:S01]  /*0650*/  LOP3.LUT R6, R2, 0x8, R6, 0xf8, !PT ;  /* 0x0000000802067812 */ /* 0x000fe200078ef806 */
[----:B------:R-:W-:Y:S01]  /*0660*/  IMAD.IADD R207, R4, 0x1, R0 ;  /* 0x0000000104cf7824 */ /* 0x000fe200078e0200 */
[----:B------:R-:W-:Y:S01]  /*0670*/  LOP3.LUT R0, R5, 0xfffffe00, RZ, 0xc0, !PT ;  /* 0xfffffe0005007812 */ /* 0x000fe200078ec0ff */
[----:B------:R1:W-:Y:S01]  /*0680*/  STL [R1+0x20], R16 ;  /* 0x0000201001007387 */ /* 0x0003e20000100800 */
[----:B------:R-:W-:Y:S01]  /*0690*/  LOP3.LUT R2, R3, R8, R2, 0x1e, !PT ;  /* 0x0000000803027212 */ /* 0x000fe200078e1e02 */
[----:B------:R-:W-:Y:S01]  /*06a0*/  IMAD R4, R181, 0x400, R7 ;  /* 0x00000400b5047824 */ /* 0x000fe200078e0207 */
[----:B------:R-:W-:Y:S01]  /*06b0*/  SEL R169, R169, 0xffffffe0, !P3 ;  /* 0xffffffe0a9a97807 */ /* 0x000fe20005800000 */
[--C-:B------:R-:W-:Y:S01]  /*06c0*/  IMAD R187, R10, 0x400, R0.reuse ;  /* 0x000004000abb7824 */ /* 0x100fe200078e0200 */
[----:B------:R-:W-:Y:S01]  /*06d0*/  LOP3.LUT R186, R2, R0, RZ, 0xfc, !PT ;  /* 0x0000000002ba7212 */ /* 0x000fe200078efcff */
[----:B------:R-:W-:Y:S01]  /*06e0*/  IMAD R181, R181, 0x400, R0 ;  /* 0x00000400b5b57824 */ /* 0x000fe200078e0200 */
[----:B------:R-:W-:Y:S01]  /*06f0*/  SHF.R.S32.HI R0, RZ, 0x1f, R18 ;  /* 0x0000001fff007819 */ /* 0x000fe20000011412 */
[----:B------:R-:W-:Y:S01]  /*0700*/  IMAD.SHL.U32 R207, R207, 0x2, RZ ;  /* 0x00000002cfcf7824 */ /* 0x000fe200078e00ff */
[----:B------:R-:W-:Y:S01]  /*0710*/  LOP3.LUT R3, R6, R3, RZ, 0x3c, !PT ;  /* 0x0000000306037212 */ /* 0x000fe200078e3cff */
[----:B------:R-:W-:Y:S01]  /*0720*/  IMAD.IADD R4, R4, 0x1, R9 ;  /* 0x0000000104047824 */ /* 0x000fe200078e0209 */
[----:B------:R-:W-:Y:S01]  /*0730*/  LEA.HI R0, R0, R18, RZ, 0x2 ;  /* 0x0000001200007211 */ /* 0x000fe200078f10ff */
[----:B------:R-:W-:Y:S01]  /*0740*/  IMAD R169, R171, 0x2, R169 ;  /* 0x00000002aba97824 */ /* 0x000fe200078e02a9 */
[----:B------:R-:W-:Y:S01]  /*0750*/  SEL R173, R173, 0xffffffc0, !P4 ;  /* 0xffffffc0adad7807 */ /* 0x000fe20006000000 */
[----:B------:R-:W-:Y:S01]  /*0760*/  IMAD.IADD R181, R3, 0x1, R181 ;  /* 0x0000000103b57824 */ /* 0x000fe200078e02b5 */
[----:B------:R-:W-:Y:S01]  /*0770*/  SEL R209, R209, 0x10, !P0 ;  /* 0x00000010d1d17807 */ /* 0x000fe20004000000 */
[----:B------:R-:W-:Y:S01]  /*0780*/  IMAD.SHL.U32 R172, R171, 0x2, RZ ;  /* 0x00000002abac7824 */ /* 0x000fe200078e00ff */
[----:B------:R-:W-:Y:S01]  /*0790*/  IADD3 R208, R207, 0x20, RZ ;  /* 0x00000020cfd07810 */ /* 0x000fe20007ffe0ff */
[----:B------:R-:W-:Y:S01]  /*07a0*/  IMAD R171, R171, 0x2, R173 ;  /* 0x00000002abab7824 */ /* 0x000fe200078e02ad */
[----:B------:R-:W-:Y:S01]  /*07b0*/  SHF.R.S32.HI R0, RZ, 0x2, R0 ;  /* 0x00000002ff007819 */ /* 0x000fe20000011400 */
[----:B------:R-:W-:Y:S01]  /*07c0*/  IMAD.IADD R170, R173, 0x1, R169 ;  /* 0x00000001adaa7824 */ /* 0x000fe200078e02a9 */
[----:B------:R-:W-:Y:S01]  /*07d0*/  LEA R242, R4, 0x12000, 0x1 ;  /* 0x0001200004f27811 */ /* 0x000fe200078e08ff */
[----:B------:R-:W-:Y:S01]  /*07e0*/  IMAD R173, R174, 0x2, R173 ;  /* 0x00000002aead7824 */ /* 0x000fe200078e02ad */
[C---:B------:R-:W-:Y:S01]  /*07f0*/  @P1 IADD3 R208, R207.reuse, -0x20, RZ ;  /* 0xffffffe0cfd01810 */ /* 0x040fe20007ffe0ff */
[----:B------:R-:W-:Y:S01]  /*0800*/  IMAD.IADD R210, R207, 0x1, R209 ;  /* 0x00000001cfd27824 */ /* 0x000fe200078e02d1 */
[----:B------:R-:W-:Y:S01]  /*0810*/  IADD3 R243, R242, 0x40, RZ ;  /* 0x00000040f2f37810 */ /* 0x000fe20007ffe0ff */
[----:B------:R-:W-:Y:S01]  /*0820*/  IMAD.IADD R187, R187, 0x1, R3 ;  /* 0x00000001bbbb7824 */ /* 0x000fe200078e0203 */
[----:B------:R-:W-:Y:S01]  /*0830*/  IADD3 R213, R204, 0x40, RZ ;  /* 0x00000040ccd57810 */ /* 0x000fe20007ffe0ff */
[----:B------:R-:W-:Y:S01]  /*0840*/  IMAD R215, R10, 0x10, R0 ;  /* 0x000000100ad77824 */ /* 0x000fe200078e0200 */
[----:B------:R-:W-:Y:S01]  /*0850*/  IADD3 R214, R204, 0x80, RZ ;  /* 0x00000080ccd67810 */ /* 0x000fe20007ffe0ff */
[----:B------:R-:W-:Y:S01]  /*0860*/  IMAD.SHL.U32 R192, R17, 0x2, RZ ;  /* 0x0000000211c07824 */ /* 0x000fe200078e00ff */
[----:B------:R-:W-:Y:S01]  /*0870*/  LEA R181, R181, 0x1e000, 0x1 ;  /* 0x0001e000b5b57811 */ /* 0x000fe200078e08ff */
[----:B------:R-:W-:Y:S01]  /*0880*/  IMAD.SHL.U32 R174, R174, 0x2, RZ ;  /* 0x00000002aeae7824 */ /* 0x000fe200078e00ff */
[----:B------:R-:W-:Y:S01]  /*0890*/  @P2 IADD3 R243, R242, -0x40, RZ ;  /* 0xffffffc0f2f32810 */ /* 0x000fe20007ffe0ff */
[----:B-12---:R-:W-:-:S02]  /*08a0*/  IMAD.IADD R209, R209, 0x1, R208 ;  /* 0x00000001d1d17824 */ /* 0x006fc400078e02d0 */
.L_x_1342:
[----:B-1----:R-:W1:Y:S01]  /*08b0*/  S2R R35, SR_CTAID.Y ;  /* 0x0000000000237919 */ /* 0x002e620000002600 */
[----:B--23--:R-:W2:Y:S01]  /*08c0*/  LDC.U8 R0, c[0x0][0x312] ;  /* 0x0000c480ff007b82 */ /* 0x00cea20000000000 */
[----:B------:R-:W-:-:S02]  /*08d0*/  ISETP.NE.U32.AND P1, PT, RZ, c[0x0][0x240], PT ;  /* 0x00009000ff007a0c */ /* 0x000fc40003f25070 */
[----:B------:R-:W-:Y:S02]  /*08e0*/  ISETP.EQ.U32.AND P5, PT, RZ, c[0x0][0x248], PT ;  /* 0x00009200ff007a0c */ /* 0x000fe40003fa2070 */
[----:B------:R-:W-:Y:S02]  /*08f0*/  ISETP.NE.AND.EX P1, PT, RZ, c[0x0][0x244], PT, P1 ;  /* 0x00009100ff007a0c */ /* 0x000fe40003f25310 */
[----:B------:R-:W-:Y:S01]  /*0900*/  ISETP.NE.U32.AND P3, PT, RZ, c[0x0][0x250], PT ;  /* 0x00009400ff007a0c */ /* 0x000fe20003f65070 */
[----:B------:R-:W-:-:S03]  /*0910*/  IMAD.MOV.U32 R9, RZ, RZ, -0x1 ;  /* 0xffffffffff097424 */ /* 0x000fc600078e00ff */
[----:B------:R-:W-:Y:S01]  /*0920*/  ISETP.NE.AND.EX P3, PT, RZ, c[0x0][0x254], PT, P3 ;  /* 0x00009500ff007a0c */ /* 0x000fe20003f65330 */
[C---:B-1----:R-:W-:Y:S01]  /*0930*/  IMAD.SHL.U32 R8, R35.reuse, 0x4, RZ ;  /* 0x0000000423087824 */ /* 0x042fe200078e00ff */
[----:B------:R-:W-:Y:S02]  /*0940*/  SHF.R.S32.HI R32, RZ, 0x1f, R35 ;  /* 0x0000001fff207819 */ /* 0x000fe40000011423 */
[----:B--2---:R-:W-:Y:S01]  /*0950*/  ISETP.NE.AND P4, PT, R0, RZ, PT ;  /* 0x000000ff0000720c */ /* 0x004fe20003f85270 */
[----:B------:R-:W-:Y:S01]  /*0960*/  IMAD.MOV.U32 R0, RZ, RZ, -0x1 ;  /* 0xffffffffff007424 */ /* 0x000fe200078e00ff */
[----:B------:R-:W-:Y:S02]  /*0970*/  SHF.L.U64.HI R7, R35, 0x2, R32 ;  /* 0x0000000223077819 */ /* 0x000fe40000010220 */
[----:B------:R-:W-:Y:S02]  /*0980*/  IADD3 R2, P0, R8, c[0x0][0x240], RZ ;  /* 0x0000900008027a10 */ /* 0x000fe40007f1e0ff */
        /* <DEDUP_REMOVED lines=21> */
.L_x_1296:
        /* <DEDUP_REMOVED lines=9> */
[----:B---3--:R-:W-:Y:S02]  /*0b70*/  IMAD.SHL.U32 R20, R69, 0x40, RZ ;  /* 0x0000004045147824 */ /* 0x008fe400078e00ff */
[--C-:B--2--5:R-:W-:Y:S01]  /*0b80*/  @P2 IMAD.IADD R195, R3, 0x1, -R237.reuse ;  /* 0x0000000103c32824 */ /* 0x124fe200078e0aed */
        /* <DEDUP_REMOVED lines=34> */
.L_x_1298:
        /* <DEDUP_REMOVED lines=15> */
.L_x_1299:
        /* <DEDUP_REMOVED lines=20> */
[----:B---3--:R-:W3:Y:S02]  /*0fe0*/  MUFU.RCP R2, R2 ;  /* 0x0000000200027308 */ /* 0x008ee40000001000 */
        /* <DEDUP_REMOVED lines=35> */
[C---:B------:R-:W-:Y:S01]  /*1220*/  IMAD R3, R19.reuse, R0, RZ ;  /* 0x0000000013037224 */ /* 0x040fe200078e02ff */
[----:B------:R-:W-:Y:S01]  /*1230*/  SHF.R.S32.HI R24, RZ, 0x1f, R20 ;  /* 0x0000001fff187819 */ /* 0x000fe20000011414 */
        /* <DEDUP_REMOVED lines=28> */
.L_x_1300:
[----:B------:R-:W-:-:S04]  /*1400*/  IMAD R0, R35, c[0x0][0x1c0], R238 ;  /* 0x0000700023007a24 */ /* 0x000fc800078e02ee */
[----:B------:R-:W-:Y:S02]  /*1410*/  IMAD R8, R0, c[0x0][0x224], RZ ;  /* 0x0000890000087a24 */ /* 0x000fe400078e02ff */
.L_x_1301:
[----:B------:R-:W2:Y:S01]  /*1420*/  LDL R34, [R1+0x24] ;  /* 0x0000240001227983 */ /* 0x000ea20000100800 */
[----:B------:R-:W-:Y:S01]  /*1430*/  IADD3 R2, P0, R204, R9, RZ ;  /* 0x00000009cc027210 */ /* 0x000fe20007f1e0ff */
[----:B------:R-:W-:Y:S01]  /*1440*/  IMAD R33, R33, c[0x0][0x1c0], RZ ;  /* 0x0000700021217a24 */ /* 0x000fe200078e02ff */
[----:B------:R-:W-:Y:S01]  /*1450*/  SHF.R.S32.HI R205, RZ, 0x1f, R204 ;  /* 0x0000001fffcd7819 */ /* 0x000fe200000114cc */
[----:B------:R-:W1:Y:S01]  /*1460*/  S2R R36, SR_TID.X ;  /* 0x0000000000247919 */ /* 0x000e620000002100 */
[----:B------:R-:W-:Y:S01]  /*1470*/  IMAD R0, R17, c[0x0][0x370], RZ ;  /* 0x0000dc0011007a24 */ /* 0x000fe200078e02ff */
[----:B------:R-:W-:Y:S01]  /*1480*/  SHF.R.S32.HI R31, RZ, 0x1f, R235 ;  /* 0x0000001fff1f7819 */ /* 0x000fe200000114eb */
[----:B------:R-:W-:Y:S01]  /*1490*/  IMAD.SHL.U32 R7, R33, 0x40, RZ ;  /* 0x0000004021077824 */ /* 0x000fe200078e00ff */
[----:B------:R-:W3:Y:S01]  /*14a0*/  S2R R37, SR_TID.X ;  /* 0x0000000000257919 */ /* 0x000ee20000002100 */
[----:B------:R-:W-:Y:S01]  /*14b0*/  IMAD.X R3, R205, 0x1, R11, P0 ;  /* 0x00000001cd037824 */ /* 0x000fe200000e060b */
[----:B------:R-:W-:Y:S01]  /*14c0*/  IADD3 R4, P3, R235, R10, RZ ;  /* 0x0000000aeb047210 */ /* 0x000fe20007f7e0ff */
        /* <DEDUP_REMOVED lines=22> */
[C---:B------:R-:W-:Y:S01]  /*1630*/  IMAD.IADD R15, R10.reuse, 0x1, R8 ;  /* 0x000000010a0f7824 */ /* 0x040fe200078e0208 */
[----:B------:R-:W-:Y:S01]  /*1640*/  IADD3 R3, R3, R7, RZ ;  /* 0x0000000703037210 */ /* 0x000fe20007ffe0ff */
[----:B------:R-:W-:Y:S01]  /*1650*/  IMAD R7, R239, c[0x0][0x1a8], RZ ;  /* 0x00006a00ef077a24 */ /* 0x000fe200078e02ff */
[----:B------:R-:W-:Y:S01]  /*1660*/  IADD3.X R5, R21, R5, R12, P2, !PT ;  /* 0x0000000515057210 */ /* 0x000fe200017fe40c */
[----:B------:R-:W-:Y:S01]  /*1670*/  IMAD.IADD R16, R10, 0x1, R14 ;  /* 0x000000010a107824 */ /* 0x000fe200078e020e */
[----:B------:R-:W-:Y:S01]  /*1680*/  LEA.HI.SX32 R10, R23, 0xffffffff, 0x1a ;  /* 0xffffffff170a7811 */ /* 0x000fe200078fd2ff */
[----:B------:R-:W-:-:S02]  /*1690*/  IMAD R7, R238, c[0x0][0x1ac], R7 ;  /* 0x00006b00ee077a24 */ /* 0x000fc400078e0207 */
[----:B------:R-:W-:-:S04]  /*16a0*/  IMAD.WIDE.U32 R4, R238, c[0x0][0x1a8], R4 ;  /* 0x00006a00ee047a25 */ /* 0x000fc800078e0004 */
[----:B------:R-:W-:Y:S01]  /*16b0*/  IMAD.WIDE.U32 R2, R235, c[0x0][0x370], R2 ;  /* 0x0000dc00eb027a25 */ /* 0x000fe200078e0002 */
[----:B------:R-:W-:-:S03]  /*16c0*/  LEA R8, P2, R4, c[0x0][0x160], 0x1 ;  /* 0x0000580004087a11 */ /* 0x000fc600078408ff */
[----:B------:R-:W-:Y:S02]  /*16d0*/  IMAD.IADD R12, R5, 0x1, R7 ;  /* 0x00000001050c7824 */ /* 0x000fe400078e0207 */
[----:B------:R-:W-:-:S04]  /*16e0*/  IMAD.WIDE R14, R15, R17, c[0x0][0x3c8] ;  /* 0x0000f2000f0e7625 */ /* 0x000fc800078e0211 */
        /* <DEDUP_REMOVED lines=53> */
.L_x_1304:
[----:B------:R-:W-:Y:S05]  /*1a40*/  BSYNC B0 ;  /* 0x0000000000007941 */ /* 0x000fea0003800000 */
.L_x_1303:
        /* <DEDUP_REMOVED lines=39> */
.L_x_1306:
[----:B------:R-:W-:Y:S05]  /*1cc0*/  BSYNC B0 ;  /* 0x0000000000007941 */ /* 0x000fea0003800000 */
.L_x_1305:
        /* <DEDUP_REMOVED lines=19> */
.L_x_1308:
        /* <DEDUP_REMOVED lines=28> */
.L_x_1309:
[----:B------:R-:W-:Y:S05]  /*1fc0*/  BSYNC B0 ;  /* 0x0000000000007941 */ /* 0x000fea0003800000 */
.L_x_1307:
        /* <DEDUP_REMOVED lines=17> */
.L_x_1311:
        /* <DEDUP_REMOVED lines=38> */
.L_x_1312:
[----:B------:R-:W-:Y:S05]  /*2340*/  BSYNC B0 ;  /* 0x0000000000007941 */ /* 0x000fea0003800000 */
.L_x_1310:
        /* <DEDUP_REMOVED lines=55> */
.L_x_1314:
[----:B--2---:R-:W-:Y:S05]  /*26c0*/  BSYNC B0 ;  /* 0x0000000000007941 */ /* 0x004fea0003800000 */
.L_x_1313:
        /* <DEDUP_REMOVED lines=38> */
.L_x_1316:
[----:B------:R-:W-:Y:S05]  /*2930*/  BSYNC B0 ;  /* 0x0000000000007941 */ /* 0x000fea0003800000 */
.L_x_1315:
        /* <DEDUP_REMOVED lines=45> */
.L_x_1318:
[----:B------:R-:W-:Y:S05]  /*2c10*/  BSYNC B0 ;  /* 0x0000000000007941 */ /* 0x000fea0003800000 */
.L_x_1317:
        /* <DEDUP_REMOVED lines=36> */
.L_x_1320:
[----:B------:R-:W-:Y:S05]  /*2e60*/  BSYNC B0 ;  /* 0x0000000000007941 */ /* 0x000fea0003800000 */
.L_x_1319:
[----:B------:R-:W-:Y:S01]  /*2e70*/  ISETP.NE.U32.AND P4, PT, RZ, c[0x0][0x318], PT ;  /* 0x0000c600ff007a0c */ /* 0x000fe20003f85070 */
[----:B------:R-:W-:Y:S01]  /*2e80*/  IMAD.MOV.U32 R218, RZ, RZ, c[0x0][0x308] ;  /* 0x0000c200ffda7624 */ /* 0x000fe200078e00ff */
[----:B--2---:R-:W2:Y:S01]  /*2e90*/  LDL R14, [R1+0x2c] ;  /* 0x00002c00010e7983 */ /* 0x004ea20000100800 */
[----:B------:R-:W-:Y:S01]  /*2ea0*/  IMAD.MOV.U32 R219, RZ, RZ, c[0x0][0x30c] ;  /* 0x0000c300ffdb7624 */ /* 0x000fe200078e00ff */
[----:B------:R-:W-:-:S02]  /*2eb0*/  ISETP.NE.AND.EX P4, PT, RZ, c[0x0][0x31c], PT, P4 ;  /* 0x0000c700ff007a0c */ /* 0x000fc40003f85340 */
[----:B------:R-:W0:Y:S11]  /*2ec0*/  LDGDEPBAR ;  /* 0x00000000000079af */ /* 0x000e360000000000 */
[----:B------:R-:W-:-:S02]  /*2ed0*/  @P4 IMAD R0, R32, c[0x0][0x320], RZ ;  /* 0x0000c80020004a24 */ /* 0x000fc400078e02ff */
[----:B-1----:R-:W-:-:S04]  /*2ee0*/  @P4 IMAD.WIDE.U32 R2, R35, c[0x0][0x320], R238 ;  /* 0x0000c80023024a25 */ /* 0x002fc800078e00ee */
[----:B------:R-:W-:Y:S01]  /*2ef0*/  @P4 IMAD R0, R35, c[0x0][0x324], R0 ;  /* 0x0000c90023004a24 */ /* 0x000fe200078e0200 */
[----:B------:R-:W-:-:S03]  /*2f00*/  @P4 LEA R4, P0, R2, c[0x0][0x318], 0x2 ;  /* 0x0000c60002044a11 */ /* 0x000fc600078010ff */
[----:B------:R-:W-:-:S05]  /*2f10*/  @P4 IMAD.IADD R0, R3, 0x1, R0 ;  /* 0x0000000103004824 */ /* 0x000fca00078e0200 */
[----:B------:R-:W-:Y:S02]  /*2f20*/  @P4 LEA.HI.X R5, R2, c[0x0][0x31c], R0, 0x2, P0 ;  /* 0x0000c70002054a11 */ /* 0x000fe400000f1400 */
[----:B---3--:R1:W3:Y:S04]  /*2f30*/  LDG.E.64 R2, [R218.64+0x8] ;  /* 0x00000806da027981 */ /* 0x0082e8000c1e1b00 */
[----:B------:R4:W2:Y:S04]  /*2f40*/  @P4 LDG.E R6, [R4.64] ;  /* 0x0000000604064981 */ /* 0x0008a8000c1e1900 */
[----:B-1----:R-:W2:Y:S01]  /*2f50*/  LDG.E.64 R218, [R218.64] ;  /* 0x00000006dada7981 */ /* 0x002ea2000c1e1b00 */
[----:B------:R-:W-:Y:S01]  /*2f60*/  IMAD R0, R35, c[0x0][0x1c0], R238 ;  /* 0x0000700023007a24 */ /* 0x000fe200078e02ee */
[----:B------:R-:W-:Y:S01]  /*2f70*/  SHF.R.S32.HI R8, RZ, 0x1f, R34 ;  /* 0x0000001fff087819 */ /* 0x000fe20000011422 */
[----:B------:R-:W2:Y:S01]  /*2f80*/  @P4 MUFU.RCP R9, c[0x0][0x238] ;  /* 0x00008e0000094b08 */ /* 0x000ea20000001000 */
[----:B------:R-:W1:Y:S01]  /*2f90*/  S2R R12, SR_TID.X ;  /* 0x00000000000c7919 */ /* 0x000e620000002100 */
[----:B------:R-:W-:Y:S01]  /*2fa0*/  IMAD.SHL.U32 R0, R0, 0x20, RZ ;  /* 0x0000002000007824 */ /* 0x000fe200078e00ff */
[----:B----4-:R-:W-:Y:S01]  /*2fb0*/  IADD3 R5, R20, 0x40, RZ ;  /* 0x0000004014057810 */ /* 0x010fe20007ffe0ff */
[----:B------:R-:W-:Y:S01]  /*2fc0*/  IMAD.MOV.U32 R191, RZ, RZ, RZ ;  /* 0x000000ffffbf7224 */ /* 0x000fe200078e00ff */
[----:B------:R-:W4:Y:S01]  /*2fd0*/  S2R R13, SR_TID.X ;  /* 0x00000000000d7919 */ /* 0x000f220000002100 */
[----:B------:R-:W-:Y:S01]  /*2fe0*/  IMAD.MOV.U32 R180, RZ, RZ, 0x40 ;  /* 0x00000040ffb47424 */ /* 0x000fe200078e00ff */
[----:B------:R-:W-:Y:S01]  /*2ff0*/  SHF.R.S32.HI R4, RZ, 0x1f, R0 ;  /* 0x0000001fff047819 */ /* 0x000fe20000011400 */
[----:B------:R-:W-:Y:S01]  /*3000*/  IMAD.MOV.U32 R193, RZ, RZ, R190 ;  /* 0x000000ffffc17224 */ /* 0x000fe200078e00be */
[----:B------:R-:W4:Y:S01]  /*3010*/  S2R R11, SR_TID.X ;  /* 0x00000000000b7919 */ /* 0x000f220000002100 */
[----:B------:R-:W-:Y:S01]  /*3020*/  ISETP.GE.AND P0, PT, R5, R195, PT ;  /* 0x000000c30500720c */ /* 0x000fe20003f06270 */
[----:B------:R-:W-:Y:S01]  /*3030*/  CS2R R142, SRZ ;  /* 0x00000000008e7805 */ /* 0x000fe2000001ff00 */
[----:B------:R-:W-:Y:S01]  /*3040*/  SHF.L.U32 R176, R187, 0x1, RZ ;  /* 0x00000001bbb07819 */ /* 0x000fe200000006ff */
        /* <DEDUP_REMOVED lines=12> */
[----:B-1----:R-:W-:Y:S01]  /*3110*/  SHF.R.S32.HI R12, RZ, 0x1f, R12 ;  /* 0x0000001fff0c7819 */ /* 0x002fe2000001140c */
[----:B------:R-:W-:Y:S01]  /*3120*/  CS2R R120, SRZ ;  /* 0x0000000000787805 */ /* 0x000fe2000001ff00 */
[----:B------:R-:W-:Y:S01]  /*3130*/  CS2R R118, SRZ ;  /* 0x0000000000767805 */ /* 0x000fe2000001ff00 */
[----:B------:R-:W-:Y:S01]  /*3140*/  CS2R R116, SRZ ;  /* 0x0000000000747805 */ /* 0x000fe2000001ff00 */
[----:B----4-:R-:W-:Y:S01]  /*3150*/  LEA.HI R12, R12, R13, RZ, 0x7 ;  /* 0x0000000d0c0c7211 */ /* 0x010fe200078f38ff */
[----:B------:R-:W-:Y:S01]  /*3160*/  CS2R R110, SRZ ;  /* 0x00000000006e7805 */ /* 0x000fe2000001ff00 */
[----:B------:R-:W-:Y:S01]  /*3170*/  CS2R R108, SRZ ;  /* 0x00000000006c7805 */ /* 0x000fe2000001ff00 */
[----:B------:R-:W-:Y:S01]  /*3180*/  CS2R R114, SRZ ;  /* 0x0000000000727805 */ /* 0x000fe2000001ff00 */
[----:B------:R-:W-:Y:S01]  /*3190*/  SHF.R.S32.HI R12, RZ, 0x7, R12 ;  /* 0x00000007ff0c7819 */ /* 0x000fe2000001140c */
[----:B------:R-:W-:Y:S01]  /*31a0*/  IMAD.SHL.U32 R11, R11, 0x2, RZ ;  /* 0x000000020b0b7824 */ /* 0x000fe200078e00ff */
[----:B------:R-:W-:Y:S01]  /*31b0*/  CS2R R112, SRZ ;  /* 0x0000000000707805 */ /* 0x000fe2000001ff00 */
[----:B------:R-:W-:Y:S01]  /*31c0*/  CS2R R106, SRZ ;  /* 0x00000000006a7805 */ /* 0x000fe2000001ff00 */
[----:B------:R-:W-:Y:S01]  /*31d0*/  CS2R R104, SRZ ;  /* 0x0000000000687805 */ /* 0x000fe2000001ff00 */
[----:B------:R-:W-:Y:S01]  /*31e0*/  IMAD.SHL.U32 R7, R12, 0x20, RZ ;  /* 0x000000200c077824 */ /* 0x000fe200078e00ff */
[----:B------:R-:W-:Y:S01]  /*31f0*/  CS2R R102, SRZ ;  /* 0x0000000000667805 */ /* 0x000fe2000001ff00 */
[----:B------:R-:W-:Y:S01]  /*3200*/  CS2R R100, SRZ ;  /* 0x0000000000647805 */ /* 0x000fe2000001ff00 */
[----:B------:R-:W-:Y:S01]  /*3210*/  CS2R R62, SRZ ;  /* 0x00000000003e7805 */ /* 0x000fe2000001ff00 */
[----:B------:R-:W-:Y:S01]  /*3220*/  CS2R R60, SRZ ;  /* 0x00000000003c7805 */ /* 0x000fe2000001ff00 */
[----:B------:R-:W-:Y:S01]  /*3230*/  LOP3.LUT R7, R7, 0x6, R11, 0xf8, !PT ;  /* 0x0000000607077812 */ /* 0x000fe200078ef80b */
[----:B------:R-:W-:Y:S01]  /*3240*/  CS2R R66, SRZ ;  /* 0x0000000000427805 */ /* 0x000fe2000001ff00 */
[----:B------:R-:W-:Y:S01]  /*3250*/  CS2R R64, SRZ ;  /* 0x0000000000407805 */ /* 0x000fe2000001ff00 */
[----:B------:R-:W-:Y:S01]  /*3260*/  CS2R R58, SRZ ;  /* 0x00000000003a7805 */ /* 0x000fe2000001ff00 */
[----:B------:R-:W-:Y:S01]  /*3270*/  CS2R R56, SRZ ;  /* 0x0000000000387805 */ /* 0x000fe2000001ff00 */
[----:B------:R-:W-:Y:S01]  /*3280*/  IMAD R234, R69, 0x40, R7 ;  /* 0x0000004045ea7824 */ /* 0x000fe200078e0207 */
        /* <DEDUP_REMOVED lines=17> */
[----:B------:R-:W-:-:S02]  /*33a0*/  @P0 IADD3 R250, R234, 0x19, RZ ;  /* 0x00000019eafa0810 */ /* 0x000fc40007ffe0ff */
[C---:B------:R-:W-:Y:S02]  /*33b0*/  @P0 IADD3 R249, R234.reuse, 0x18, RZ ;  /* 0x00000018eaf90810 */ /* 0x040fe40007ffe0ff */
[C---:B------:R-:W-:Y:S02]  /*33c0*/  @P0 IADD3 R248, R234.reuse, 0x11, RZ ;  /* 0x00000011eaf80810 */ /* 0x040fe40007ffe0ff */
[C---:B------:R-:W-:Y:S02]  /*33d0*/  @P0 IADD3 R247, R234.reuse, 0x10, RZ ;  /* 0x00000010eaf70810 */ /* 0x040fe40007ffe0ff */
[C---:B------:R-:W-:Y:S02]  /*33e0*/  @P0 IADD3 R246, R234.reuse, 0x9, RZ ;  /* 0x00000009eaf60810 */ /* 0x040fe40007ffe0ff */
[C---:B------:R-:W-:Y:S02]  /*33f0*/  @P0 IADD3 R245, R234.reuse, 0x8, RZ ;  /* 0x00000008eaf50810 */ /* 0x040fe40007ffe0ff */
[----:B------:R-:W-:-:S02]  /*3400*/  @P0 IADD3 R244, R234, 0x1, RZ ;  /* 0x00000001eaf40810 */ /* 0x000fc40007ffe0ff */
[----:B---3--:R-:W-:Y:S02]  /*3410*/  IADD3 R10, P2, P1, R0, R2, R34 ;  /* 0x00000002000a7210 */ /* 0x008fe4000795e022 */
[----:B------:R-:W-:Y:S01]  /*3420*/  IADD3 R2, R186, 0x3000, RZ ;  /* 0x00003000ba027810 */ /* 0x000fe20007ffe0ff */
[----:B------:R-:W-:Y:S01]  /*3430*/  CS2R R34, SRZ ;  /* 0x0000000000227805 */ /* 0x000fe2000001ff00 */
[----:B------:R-:W-:Y:S01]  /*3440*/  IADD3.X R0, R4, R3, R8, P2, P1 ;  /* 0x0000000304007210 */ /* 0x000fe200017e2408 */
[----:B------:R-:W-:Y:S01]  /*3450*/  IMAD.WIDE.U32 R240, R10, -0x2daee0ad, RZ ;  /* 0xd2511f530af07825 */ /* 0x000fe200078e00ff */
[----:B------:R-:W-:Y:S02]  /*3460*/  SEL R2, R2, R186, !P3 ;  /* 0x000000ba02027207 */ /* 0x000fe40005800000 */
[----:B------:R-:W-:Y:S01]  /*3470*/  LEA R3, R69, R12, 0x1 ;  /* 0x0000000c45037211 */ /* 0x000fe200078e08ff */
[----:B------:R1:W-:Y:S01]  /*3480*/  STL [R1+0x14], R0 ;  /* 0x0000140001007387 */ /* 0x0003e20000100800 */
[----:B--2---:R-:W-:Y:S01]  /*3490*/  @P4 FMUL.FTZ R191, R6, R9 ;  /* 0x0000000906bf4220 */ /* 0x004fe20000410000 */
[----:B------:R-:W-:Y:S01]  /*34a0*/  R2P PR, R14, 0x6 ;  /* 0x000000060e007804 */ /* 0x000fe20000000000 */
[----:B------:R-:W-:-:S04]  /*34b0*/  IMAD.SHL.U32 R168, R2, 0x2, RZ ;  /* 0x0000000202a87824 */ /* 0x000fc800078e00ff */
[----:B------:R-:W-:Y:S02]  /*34c0*/  SEL R185, R185, 0xffffffe0, !P1 ;  /* 0xffffffe0b9b97807 */ /* 0x000fe40004800000 */
[----:B------:R-:W-:-:S03]  /*34d0*/  SEL R180, R180, 0xffffffc0, !P2 ;  /* 0xffffffc0b4b47807 */ /* 0x000fc60005000000 */
[----:B------:R-:W-:Y:S02]  /*34e0*/  IMAD.IADD R182, R181, 0x1, R185 ;  /* 0x00000001b5b67824 */ /* 0x000fe400078e02b9 */
[----:B------:R-:W-:Y:S01]  /*34f0*/  IMAD.IADD R177, R185, 0x1, R176 ;  /* 0x00000001b9b17824 */ /* 0x000fe200078e02b0 */
[----:B------:R-:W-:Y:S01]  /*3500*/  LOP3.LUT R2, R219, R3, RZ, 0x3c, !PT ;  /* 0x00000003db027212 */ /* 0x000fe200078e3cff */
[----:B------:R-:W-:Y:S01]  /*3510*/  IMAD.IADD R183, R181, 0x1, R180 ;  /* 0x00000001b5b77824 */ /* 0x000fe200078e02b4 */
[C---:B------:R-:W-:Y:S01]  /*3520*/  IADD3 R3, R219.reuse, -0x56f99767, RZ ;  /* 0xa9066899db037810 */ /* 0x040fe20007ffe0ff */
[C---:B------:R-:W-:Y:S01]  /*3530*/  IMAD.IADD R179, R180.reuse, 0x1, R176 ;  /* 0x00000001b4b37824 */ /* 0x040fe200078e02b0 */
[----:B------:R-:W-:Y:S01]  /*3540*/  IADD3 R4, R219, -0x126145ec, RZ ;  /* 0xed9eba14db047810 */ /* 0x000fe20007ffe0ff */
[----:B------:R-:W-:Y:S01]  /*3550*/  IMAD.IADD R184, R180, 0x1, R182 ;  /* 0x00000001b4b87824 */ /* 0x000fe200078e02b6 */
[----:B------:R-:W-:Y:S01]  /*3560*/  IADD3 R5, R218, -0x4ab325aa, RZ ;  /* 0xb54cda56da057810 */ /* 0x000fe20007ffe0ff */
[----:B------:R-:W-:Y:S01]  /*3570*/  IMAD.IADD R178, R180, 0x1, R177 ;  /* 0x00000001b4b27824 */ /* 0x000fe200078e02b1 */
[----:B------:R-:W-:-:S02]  /*3580*/  IADD3 R5, R218, -0x255992d5, RZ ;  /* 0xdaa66d2bda057810 */ /* 0x000fc40007ffe0ff */
[----:B-1----:R-:W-:Y:S02]  /*3590*/  IADD3 R0, R187, 0x3000, RZ ;  /* 0x00003000bb007810 */ /* 0x002fe40007ffe0ff */
[----:B------:R-:W-:Y:S02]  /*35a0*/  LOP3.LUT R2, R2, R241, RZ, 0x3c, !PT ;  /* 0x000000f102027212 */ /* 0x000fe400078e3cff */
[----:B------:R-:W-:Y:S02]  /*35b0*/  SEL R175, R0, R187, !P3 ;  /* 0x000000bb00af7207 */ /* 0x000fe40005800000 */
[----:B------:R-:W-:Y:S01]  /*35c0*/  IADD3 R0, -R68, R215, -R234 ;  /* 0x000000d744007210 */ /* 0x000fe20007ffe9ea */
[----:B------:R-:W-:Y:S01]  /*35d0*/  IMAD.WIDE.U32 R216, R2, -0x326172a9, RZ ;  /* 0xcd9e8d5702d87825 */ /* 0x000fe200078e00ff */
[----:B------:R-:W-:-:S03]  /*35e0*/  IADD3 R251, R219, -0x4498517b, RZ ;  /* 0xbb67ae85dbfb7810 */ /* 0x000fc60007ffe0ff */
[----:B------:R-:W-:Y:S01]  /*35f0*/  IMAD.IADD R252, R0, 0x1, R195 ;  /* 0x0000000100fc7824 */ /* 0x000fe200078e02c3 */
[----:B------:R-:W-:Y:S01]  /*3600*/  IADD3 R0, R219, 0x646e171e, RZ ;  /* 0x646e171edb007810 */ /* 0x000fe20007ffe0ff */
[----:B------:R-:W-:-:S04]  /*3610*/  IMAD.SHL.U32 R175, R175, 0x2, RZ ;  /* 0x00000002afaf7824 */ /* 0x000fc800078e00ff */
[----:B------:R1:W-:Y:S04]  /*3620*/  STL [R1+0x10], R0 ;  /* 0x0000100001007387 */ /* 0x0003e80000100800 */
[----:B------:R2:W-:Y:S04]  /*3630*/  STL [R1+0xc], R3 ;  /* 0x00000c0301007387 */ /* 0x0005e80000100800 */
[----:B------:R3:W-:Y:S01]  /*3640*/  STL [R1+0x8], R4 ;  /* 0x0000080401007387 */ /* 0x0007e20000100800 */
[C---:B-1----:R-:W-:Y:S02]  /*3650*/  IADD3 R0, R219.reuse, 0x32370b8f, RZ ;  /* 0x32370b8fdb007810 */ /* 0x042fe40007ffe0ff */
[----:B--2---:R-:W-:-:S03]  /*3660*/  IADD3 R3, R219, 0x76cf5d0a, RZ ;  /* 0x76cf5d0adb037810 */ /* 0x004fc60007ffe0ff */
[----:B------:R1:W-:Y:S01]  /*3670*/  STL [R1+0x4], R0 ;  /* 0x0000040001007387 */ /* 0x0003e20000100800 */
[----:B---3--:R-:W-:-:S03]  /*3680*/  IADD3 R4, R218, 0x1715609d, RZ ;  /* 0x1715609dda047810 */ /* 0x008fc60007ffe0ff */
[----:B------:R2:W-:Y:S01]  /*3690*/  STL [R1], R3 ;  /* 0x0000000301007387 */ /* 0x0005e20000100800 */
[----:B------:R-:W-:Y:S01]  /*36a0*/  IADD3 R4, R218, 0x3c6ef372, RZ ;  /* 0x3c6ef372da047810 */ /* 0x000fe20007ffe0ff */
[----:B-1----:R-:W-:-:S04]  /*36b0*/  IMAD.MOV.U32 R0, RZ, RZ, c[0x0][0x22c] ;  /* 0x00008b00ff007624 */ /* 0x002fc800078e00ff */
[----:B------:R-:W-:Y:S01]  /*36c0*/  IMAD R0, R0, c[0x0][0x1c0], RZ ;  /* 0x0000700000007a24 */ /* 0x000fe200078e02ff */
[C---:B--2---:R-:W-:Y:S02]  /*36d0*/  IADD3 R3, R218.reuse, 0x78dde6e4, RZ ;  /* 0x78dde6e4da037810 */ /* 0x044fe40007ffe0ff */
[----:B------:R-:W-:Y:S01]  /*36e0*/  IADD3 R3, R218, -0x61c88647, RZ ;  /* 0x9e3779b9da037810 */ /* 0x000fe20007ffe0ff */
[C---:B------:R-:W-:Y:S01]  /*36f0*/  IMAD.SHL.U32 R200, R0.reuse, 0x8, RZ ;  /* 0x0000000800c87824 */ /* 0x040fe200078e00ff */
[----:B------:R-:W-:-:S04]  /*3700*/  SHF.L.U32 R236, R0, 0x4, RZ ;  /* 0x0000000400ec7819 */ /* 0x000fc800000006ff */
[C---:B------:R-:W-:Y:S02]  /*3710*/  IADD3 R5, R236.reuse, 0x20, RZ ;  /* 0x00000020ec057810 */ /* 0x040fe40007ffe0ff */
[C---:B------:R-:W-:Y:S02]  /*3720*/  IADD3 R3, R236.reuse, 0x60, RZ ;  /* 0x00000060ec037810 */ /* 0x040fe40007ffe0ff */
[----:B------:R-:W-:Y:S01]  /*3730*/  IADD3 R6, R236, 0xa0, RZ ;  /* 0x000000a0ec067810 */ /* 0x000fe20007ffe0ff */
[----:B------:R-:W-:Y:S01]  /*3740*/  IMAD.IADD R5, R200, 0x1, R5 ;  /* 0x00000001c8057824 */ /* 0x000fe200078e0205 */
[----:B------:R-:W-:Y:S01]  /*3750*/  IADD3 R4, R236, 0x40, RZ ;  /* 0x00000040ec047810 */ /* 0x000fe20007ffe0ff */
[----:B------:R-:W-:Y:S01]  /*3760*/  IMAD.IADD R3, R200, 0x1, R3 ;  /* 0x00000001c8037824 */ /* 0x000fe200078e0203 */
[----:B------:R-:W-:Y:S01]  /*3770*/  IADD3 R7, R236, 0x80, RZ ;  /* 0x00000080ec077810 */ /* 0x000fe20007ffe0ff */
[C---:B------:R-:W-:Y:S01]  /*3780*/  IMAD.IADD R0, R200.reuse, 0x1, R6 ;  /* 0x00000001c8007824 */ /* 0x040fe200078e0206 */
[C---:B------:R-:W-:Y:S01]  /*3790*/  IADD3 R5, R200.reuse, R5, RZ ;  /* 0x00000005c8057210 */ /* 0x040fe20007ffe0ff */
[----:B------:R-:W-:-:S02]  /*37a0*/  IMAD.IADD R4, R200, 0x1, R4 ;  /* 0x00000001c8047824 */ /* 0x000fc400078e0204 */
[C---:B------:R-:W-:Y:S02]  /*37b0*/  IMAD.IADD R2, R200.reuse, 0x1, R7 ;  /* 0x00000001c8027824 */ /* 0x040fe400078e0207 */
[C---:B------:R-:W-:Y:S02]  /*37c0*/  IMAD.IADD R3, R200.reuse, 0x1, R3 ;  /* 0x00000001c8037824 */ /* 0x040fe400078e0203 */
[C---:B------:R-:W-:Y:S02]  /*37d0*/  IMAD.IADD R0, R200.reuse, 0x1, R0 ;  /* 0x00000001c8007824 */ /* 0x040fe400078e0200 */
[C---:B------:R-:W-:Y:S01]  /*37e0*/  IMAD.IADD R4, R200.reuse, 0x1, R4 ;  /* 0x00000001c8047824 */ /* 0x040fe200078e0204 */
[C---:B------:R-:W-:Y:S01]  /*37f0*/  IADD3 R224, R200.reuse, R3, RZ ;  /* 0x00000003c8e07210 */ /* 0x040fe20007ffe0ff */
[C---:B------:R-:W-:Y:S02]  /*3800*/  IMAD.IADD R2, R200.reuse, 0x1, R2 ;  /* 0x00000001c8027824 */ /* 0x040fe400078e0202 */
[----:B------:R-:W-:-:S02]  /*3810*/  IMAD.IADD R220, R200, 0x1, R0 ;  /* 0x00000001c8dc7824 */ /* 0x000fc400078e0200 */
[C---:B------:R-:W-:Y:S02]  /*3820*/  IMAD.IADD R228, R200.reuse, 0x1, R5 ;  /* 0x00000001c8e47824 */ /* 0x040fe400078e0205 */
[C---:B------:R-:W-:Y:S01]  /*3830*/  IMAD.IADD R226, R200.reuse, 0x1, R4 ;  /* 0x00000001c8e27824 */ /* 0x040fe200078e0204 */
[C---:B------:R-:W-:Y:S01]  /*3840*/  IADD3 R219, R200.reuse, R220, RZ ;  /* 0x000000dcc8db7210 */ /* 0x040fe20007ffe0ff */
[C---:B------:R-:W-:Y:S02]  /*3850*/  IMAD.IADD R222, R200.reuse, 0x1, R2 ;  /* 0x00000001c8de7824 */ /* 0x040fe400078e0202 */
[C---:B------:R-:W-:Y:S02]  /*3860*/  IMAD.IADD R227, R200.reuse, 0x1, R228 ;  /* 0x00000001c8e37824 */ /* 0x040fe400078e02e4 */
[C---:B------:R-:W-:Y:S02]  /*3870*/  IMAD.IADD R225, R200.reuse, 0x1, R226 ;  /* 0x00000001c8e17824 */ /* 0x040fe400078e02e2 */
[----:B------:R-:W-:-:S02]  /*3880*/  IMAD.IADD R223, R200, 0x1, R224 ;  /* 0x00000001c8df7824 */ /* 0x000fc400078e02e0 */
[C---:B------:R-:W-:Y:S02]  /*3890*/  IMAD.IADD R221, R200.reuse, 0x1, R222 ;  /* 0x00000001c8dd7824 */ /* 0x040fe400078e02de */
[C---:B------:R-:W-:Y:S02]  /*38a0*/  IMAD.IADD R233, R200.reuse, 0x1, R227 ;  /* 0x00000001c8e97824 */ /* 0x040fe400078e02e3 */
[C---:B------:R-:W-:Y:S02]  /*38b0*/  IMAD.IADD R232, R200.reuse, 0x1, R225 ;  /* 0x00000001c8e87824 */ /* 0x040fe400078e02e1 */
[C---:B------:R-:W-:Y:S02]  /*38c0*/  IMAD.IADD R231, R200.reuse, 0x1, R223 ;  /* 0x00000001c8e77824 */ /* 0x040fe400078e02df */
[C---:B------:R-:W-:Y:S02]  /*38d0*/  IMAD.IADD R230, R200.reuse, 0x1, R221 ;  /* 0x00000001c8e67824 */ /* 0x040fe400078e02dd */
[----:B------:R-:W-:-:S02]  /*38e0*/  IMAD.IADD R229, R200, 0x1, R219 ;  /* 0x00000001c8e57824 */ /* 0x000fc400078e02db */
.L_x_1323:
[----:B------:R-:W0:Y:S01]  /*38f0*/  LDGDEPBAR ;  /* 0x00000000000079af */ /* 0x000e220000000000 */
[C---:B------:R-:W-:Y:S01]  /*3900*/  IMAD.IADD R0, R175.reuse, 0x1, R185 ;  /* 0x00000001af007824 */ /* 0x040fe200078e02b9 */
[C---:B------:R-:W-:Y:S01]  /*3910*/  IADD3 R94, R218.reuse, 0x3c6ef372, RZ ;  /* 0x3c6ef372da5e7810 */ /* 0x040fe20007ffe0ff */
[--C-:B------:R-:W-:Y:S01]  /*3920*/  IMAD.IADD R3, R175, 0x1, R180.reuse ;  /* 0x00000001af037824 */ /* 0x100fe200078e02b4 */
[----:B------:R-:W-:Y:S01]  /*3930*/  IADD3 R98, R218, 0x78dde6e4, RZ ;  /* 0x78dde6e4da627810 */ /* 0x000fe20007ffe0ff */
[----:B------:R-:W-:Y:S01]  /*3940*/  IMAD.IADD R2, R0, 0x1, R180 ;  /* 0x0000000100027824 */ /* 0x000fe200078e02b4 */
[-C--:B------:R-:W-:Y:S01]  /*3950*/  @P0 ISETP.GE.AND P5, PT, R249, R195.reuse, PT ;  /* 0x000000c3f900020c */ /* 0x080fe20003fa6270 */
[----:B------:R-:W-:Y:S01]  /*3960*/  ULDC.U8 UR4, c[0x0][0x2d8] ;  /* 0x0000b60000047ab9 */ /* 0x000fe20000000000 */
[----:B------:R-:W2:Y:S04]  /*3970*/  LDL R92, [R1+0x18] ;  /* 0x00001800015c7983 */ /* 0x000ea80000100800 */
[----:B------:R-:W3:Y:S04]  /*3980*/  LDL R91, [R1+0x14] ;  /* 0x00001400015b7983 */ /* 0x000ee80000100800 */
[----:B------:R-:W4:Y:S01]  /*3990*/  LDL R93, [R1+0x4] ;  /* 0x00000400015d7983 */ /* 0x000f220000100800 */
[----:B------:R-:W-:Y:S04]  /*39a0*/  DEPBAR.LE SB0, 0x0 ;  /* 0x000080000000791a */ /* 0x000fe80000000000 */
[----:B------:R-:W-:Y:S08]  /*39b0*/  BAR.SYNC.DEFER_BLOCKING 0x0 ;  /* 0x0000000000007b1d */ /* 0x000ff00000010000 */
[----:B------:R-:W-:Y:S08]  /*39c0*/  LDSM.16.M88.4 R16, [R175] ;  /* 0x00000000af10783b */ /* 0x000ff00000000200 */
[----:B------:R-:W1:Y:S08]  /*39d0*/  LDSM.16.M88.4 R8, [R172+0x12000] ;  /* 0x01200000ac08783b */ /* 0x000e700000000200 */
[----:B------:R-:W1:Y:S08]  /*39e0*/  LDSM.16.M88.4 R68, [R172+0x12800] ;  /* 0x01280000ac44783b */ /* 0x000e700000000200 */
[----:B------:R-:W-:Y:S08]  /*39f0*/  LDSM.16.M88.4 R72, [R0] ;  /* 0x000000000048783b */ /* 0x000ff00000000200 */
[----:B------:R-:W1:Y:S08]  /*3a00*/  LDSM.16.M88.4 R76, [R169+0x12000] ;  /* 0x01200000a94c783b */ /* 0x000e700000000200 */
[----:B------:R-:W1:Y:S02]  /*3a10*/  LDSM.16.M88.4 R80, [R169+0x12800] ;  /* 0x01280000a950783b */ /* 0x000e640000000200 */
[C---:B-1----:R-:W-:Y:S06]  /*3a20*/  HMMA.16816.F32 R4, R16.reuse, R8, RZ ;  /* 0x000000081004723c */ /* 0x042fec00000018ff */
[----:B------:R-:W-:Y:S02]  /*3a30*/  LDSM.16.M88.4 R84, [R171+0x12000] ;  /* 0x01200000ab54783b */ /* 0x000fe40000000200 */
[C---:B------:R-:W-:Y:S08]  /*3a40*/  HMMA.16816.F32 R8, R16.reuse, R10, RZ ;  /* 0x0000000a1008723c */ /* 0x040ff000000018ff */
[C---:B------:R-:W-:Y:S08]  /*3a50*/  HMMA.16816.F32 R12, R16.reuse, R68, RZ ;  /* 0x00000044100c723c */ /* 0x040ff000000018ff */
[----:B------:R-:W-:Y:S01]  /*3a60*/  HMMA.16816.F32 R16, R16, R70, RZ ;  /* 0x000000461010723c */ /* 0x000fe200000018ff */
[----:B------:R-:W1:Y:S07]  /*3a70*/  LDSM.16.M88.4 R68, [R3] ;  /* 0x000000000344783b */ /* 0x000e6e0000000200 */
[C---:B------:R-:W-:Y:S08]  /*3a80*/  HMMA.16816.F32 R4, R72.reuse, R76, R4 ;  /* 0x0000004c4804723c */ /* 0x040ff00000001804 */
[C---:B------:R-:W-:Y:S01]  /*3a90*/  HMMA.16816.F32 R8, R72.reuse, R78, R8 ;  /* 0x0000004e4808723c */ /* 0x040fe20000001808 */
[----:B------:R-:W1:Y:S07]  /*3aa0*/  LDSM.16.M88.4 R76, [R171+0x12800] ;  /* 0x01280000ab4c783b */ /* 0x000e6e0000000200 */
[C---:B------:R-:W-:Y:S08]  /*3ab0*/  HMMA.16816.F32 R12, R72.reuse, R80, R12 ;  /* 0x00000050480c723c */ /* 0x040ff0000000180c */
[----:B------:R-:W-:Y:S01]  /*3ac0*/  HMMA.16816.F32 R16, R72, R82, R16 ;  /* 0x000000524810723c */ /* 0x000fe20000001810 */
[----:B------:R-:W-:Y:S07]  /*3ad0*/  LDSM.16.M88.4 R72, [R2] ;  /* 0x000000000248783b */ /* 0x000fee0000000200 */
[C---:B-1----:R-:W-:Y:S01]  /*3ae0*/  HMMA.16816.F32 R4, R68.reuse, R84, R4 ;  /* 0x000000544404723c */ /* 0x042fe20000001804 */
[----:B------:R-:W1:Y:S07]  /*3af0*/  LDSM.16.M88.4 R80, [R170+0x12000] ;  /* 0x01200000aa50783b */ /* 0x000e6e0000000200 */
[C---:B------:R-:W-:Y:S01]  /*3b00*/  HMMA.16816.F32 R8, R68.reuse, R86, R8 ;  /* 0x000000564408723c */ /* 0x040fe20000001808 */
[----:B------:R-:W1:Y:S07]  /*3b10*/  LDSM.16.M88.4 R84, [R170+0x12800] ;  /* 0x01280000aa54783b */ /* 0x000e6e0000000200 */
[C---:B------:R-:W-:Y:S08]  /*3b20*/  HMMA.16816.F32 R12, R68.reuse, R76, R12 ;  /* 0x0000004c440c723c */ /* 0x040ff0000000180c */
[----:B------:R-:W-:Y:S01]  /*3b30*/  HMMA.16816.F32 R16, R68, R78, R16 ;  /* 0x0000004e4410723c */ /* 0x000fe20000001810 */
[----:B------:R-:W-:Y:S08]  /*3b40*/  LDSM.16.M88.4 R68, [R175+0x2000] ;  /* 0x00200000af44783b */ /* 0x000ff00000000200 */
[----:B------:R-:W1:Y:S02]  /*3b50*/  LDSM.16.M88.4 R76, [R172+0x14000] ;  /* 0x01400000ac4c783b */ /* 0x000e640000000200 */
[C---:B-1----:R-:W-:Y:S08]  /*3b60*/  HMMA.16816.F32 R4, R72.reuse, R80, R4 ;  /* 0x000000504804723c */ /* 0x042ff00000001804 */
[C---:B------:R-:W-:Y:S01]  /*3b70*/  HMMA.16816.F32 R8, R72.reuse, R82, R8 ;  /* 0x000000524808723c */ /* 0x040fe20000001808 */
[----:B------:R-:W-:Y:S07]  /*3b80*/  LDSM.16.M88.4 R80, [R0+0x2000] ;  /* 0x002000000050783b */ /* 0x000fee0000000200 */
[C---:B------:R-:W-:Y:S08]  /*3b90*/  HMMA.16816.F32 R12, R72.reuse, R84, R12 ;  /* 0x00000054480c723c */ /* 0x040ff0000000180c */
[----:B------:R-:W-:Y:S01]  /*3ba0*/  HMMA.16816.F32 R16, R72, R86, R16 ;  /* 0x000000564810723c */ /* 0x000fe20000001810 */
[----:B------:R-:W1:Y:S07]  /*3bb0*/  LDSM.16.M88.4 R72, [R172+0x14800] ;  /* 0x01480000ac48783b */ /* 0x000e6e0000000200 */
[C---:B------:R-:W-:Y:S01]  /*3bc0*/  HMMA.16816.F32 R4, R68.reuse, R76, R4 ;  /* 0x0000004c4404723c */ /* 0x040fe20000001804 */
[----:B------:R-:W1:Y:S07]  /*3bd0*/  LDSM.16.M88.4 R84, [R169+0x14000] ;  /* 0x01400000a954783b */ /* 0x000e6e0000000200 */
[C---:B------:R-:W-:Y:S01]  /*3be0*/  HMMA.16816.F32 R8, R68.reuse, R78, R8 ;  /* 0x0000004e4408723c */ /* 0x040fe20000001808 */
[----:B------:R-:W2:Y:S07]  /*3bf0*/  LDSM.16.M88.4 R76, [R169+0x14800] ;  /* 0x01480000a94c783b */ /* 0x000eae0000000200 */
[C---:B-1----:R-:W-:Y:S08]  /*3c00*/  HMMA.16816.F32 R12, R68.reuse, R72, R12 ;  /* 0x00000048440c723c */ /* 0x042ff0000000180c */
[----:B------:R-:W-:Y:S01]  /*3c10*/  HMMA.16816.F32 R16, R68, R74, R16 ;  /* 0x0000004a4410723c */ /* 0x000fe20000001810 */
[----:B------:R-:W-:Y:S07]  /*3c20*/  LDSM.16.M88.4 R68, [R3+0x2000] ;  /* 0x002000000344783b */ /* 0x000fee0000000200 */
        /* <DEDUP_REMOVED lines=20> */
[----:B------:R1:W-:Y:S07]  /*3d70*/  LDSM.16.M88.4 R68, [R0+0x4000] ;  /* 0x004000000044783b */ /* 0x0003ee0000000200 */
[C---:B--2---:R-:W-:Y:S01]  /*3d80*/  HMMA.16816.F32 R4, R72.reuse, R84, R4 ;  /* 0x000000544804723c */ /* 0x044fe20000001804 */
[----:B------:R-:W2:Y:S07]  /*3d90*/  LDSM.16.M88.4 R76, [R169+0x16000] ;  /* 0x01600000a94c783b */ /* 0x000eae0000000200 */
[C---:B------:R-:W-:Y:S01]  /*3da0*/  HMMA.16816.F32 R8, R72.reuse, R86, R8 ;  /* 0x000000564808723c */ /* 0x040fe20000001808 */
[----:B------:R-:W4:Y:S07]  /*3db0*/  LDSM.16.M88.4 R84, [R169+0x16800] ;  /* 0x01680000a954783b */ /* 0x000f2e0000000200 */
[C---:B---3--:R-:W-:Y:S04]  /*3dc0*/  HMMA.16816.F32 R12, R72.reuse, R80, R12 ;  /* 0x00000050480c723c */ /* 0x048fe8000000180c */
[----:B-1----:R-:W-:Y:S04]  /*3dd0*/  IMAD R0, R194, 0x40, R252 ;  /* 0x00000040c2007824 */ /* 0x002fe800078e02fc */
[----:B------:R-:W-:Y:S01]  /*3de0*/  HMMA.16816.F32 R16, R72, R82, R16 ;  /* 0x000000524810723c */ /* 0x000fe20000001810 */
[----:B------:R1:W-:Y:S03]  /*3df0*/  LDSM.16.M88.4 R72, [R3+0x4000] ;  /* 0x004000000348783b */ /* 0x0003e60000000200 */
[----:B------:R-:W-:Y:S04]  /*3e00*/  IADD3 R88, R0, 0x8, RZ ;  /* 0x0000000800587810 */ /* 0x000fe80007ffe0ff */
[----:B------:R-:W-:Y:S01]  /*3e10*/  ISETP.GE.AND P1, PT, R88, RZ, PT ;  /* 0x000000ff5800720c */ /* 0x000fe20003f26270 */
[----:B------:R-:W3:Y:S01]  /*3e20*/  LDSM.16.M88.4 R80, [R171+0x16000] ;  /* 0x01600000ab50783b */ /* 0x000ee20000000200 */
[C---:B--2---:R-:W-:Y:S11]  /*3e30*/  HMMA.16816.F32 R4, R68.reuse, R76, R4 ;  /* 0x0000004c4404723c */ /* 0x044ff60000001804 */
[----:B------:R-:W-:Y:S01]  /*3e40*/  @!UPT UIADD3 URZ, URZ, URZ, URZ ;  /* 0x0000003f3f3ff290 */ /* 0x000fe2000fffe03f */
[C---:B------:R-:W-:Y:S02]  /*3e50*/  @!P1 IADD3 R88, -R0.reuse, -0x8, RZ ;  /* 0xfffffff800589810 */ /* 0x040fe40007ffe1ff */
[----:B-1----:R-:W-:Y:S01]  /*3e60*/  IABS R3, R0 ;  /* 0x0000000000037213 */ /* 0x002fe20000000000 */
[C---:B------:R-:W-:Y:S01]  /*3e70*/  HMMA.16816.F32 R8, R68.reuse, R78, R8 ;  /* 0x0000004e4408723c */ /* 0x040fe20000001808 */
[----:B------:R-:W1:Y:S01]  /*3e80*/  LDSM.16.M88.4 R76, [R171+0x16800] ;  /* 0x01680000ab4c783b */ /* 0x000e620000000200 */
[----:B------:R-:W-:Y:S06]  /*3e90*/  I2F R89, R88 ;  /* 0x0000005800597306 */ /* 0x000fec0000201400 */
[C---:B----4-:R-:W-:Y:S04]  /*3ea0*/  HMMA.16816.F32 R12, R68.reuse, R84, R12 ;  /* 0x00000054440c723c */ /* 0x050fe8000000180c */
[----:B------:R2:W4:Y:S03]  /*3eb0*/  I2F R95, R3 ;  /* 0x00000003005f7306 */ /* 0x0005260000201400 */
[----:B------:R-:W-:Y:S01]  /*3ec0*/  IADD3 R84, R0, -0x1, RZ ;  /* 0xffffffff00547810 */ /* 0x000fe20007ffe0ff */
[----:B------:R-:W-:Y:S01]  /*3ed0*/  HMMA.16816.F32 R16, R68, R86, R16 ;  /* 0x000000564410723c */ /* 0x000fe20000001810 */
[----:B------:R1:W-:Y:S02]  /*3ee0*/  LDSM.16.M88.4 R68, [R2+0x4000] ;  /* 0x004000000244783b */ /* 0x0003e40000000200 */
[----:B------:R-:W-:Y:S05]  /*3ef0*/  ISETP.GE.AND P2, PT, R84, RZ, PT ;  /* 0x000000ff5400720c */ /* 0x000fea0003f46270 */
[C---:B---3--:R-:W-:Y:S07]  /*3f00*/  HMMA.16816.F32 R4, R72.reuse, R80, R4 ;  /* 0x000000504804723c */ /* 0x048fee0000001804 */
[C---:B------:R-:W-:Y:S01]  /*3f10*/  IADD3 R80, R0.reuse, -0x9, RZ ;  /* 0xfffffff700507810 */ /* 0x040fe20007ffe0ff */
[C---:B------:R-:W-:Y:S04]  /*3f20*/  HMMA.16816.F32 R8, R72.reuse, R82, R8 ;  /* 0x000000524808723c */ /* 0x040fe80000001808 */
[C---:B------:R-:W-:Y:S02]  /*3f30*/  @!P2 IADD3 R84, -R0.reuse, 0x1, RZ ;  /* 0x000000010054a810 */ /* 0x040fe40007ffe1ff */
[C---:B--2---:R-:W-:Y:S02]  /*3f40*/  IADD3 R3, R0.reuse, 0x7, RZ ;  /* 0x0000000700037810 */ /* 0x044fe40007ffe0ff */
[----:B------:R2:W3:Y:S01]  /*3f50*/  I2F R81, R84 ;  /* 0x0000005400517306 */ /* 0x0004e20000201400 */
[C---:B-1----:R-:W-:Y:S03]  /*3f60*/  HMMA.16816.F32 R12, R72.reuse, R76, R12 ;  /* 0x0000004c480c723c */ /* 0x042fe6000000180c */
[C---:B------:R-:W-:Y:S02]  /*3f70*/  IADD3 R2, R0.reuse, -0x8, RZ ;  /* 0xfffffff800027810 */ /* 0x040fe40007ffe0ff */
[----:B------:R-:W-:Y:S02]  /*3f80*/  ISETP.GE.AND P2, PT, R3, RZ, PT ;  /* 0x000000ff0300720c */ /* 0x000fe40003f46270 */
[----:B------:R-:W-:Y:S01]  /*3f90*/  IADD3 R77, R0, -0x10, RZ ;  /* 0xfffffff0004d7810 */ /* 0x000fe20007ffe0ff */
[----:B------:R-:W-:Y:S01]  /*3fa0*/  HMMA.16816.F32 R16, R72, R78, R16 ;  /* 0x0000004e4810723c */ /* 0x000fe20000001810 */
[----:B------:R-:W-:Y:S02]  /*3fb0*/  LDSM.16.M88.4 R72, [R170+0x16800] ;  /* 0x01680000aa48783b */ /* 0x000fe40000000200 */
[----:B------:R-:W-:Y:S02]  /*3fc0*/  ISETP.GE.AND P1, PT, R2, RZ, PT ;  /* 0x000000ff0200720c */ /* 0x000fe40003f26270 */
[----:B------:R-:W-:Y:S02]  /*3fd0*/  IADD3 R76, R0, -0x11, RZ ;  /* 0xffffffef004c7810 */ /* 0x000fe40007ffe0ff */
[----:B------:R-:W-:Y:S02]  /*3fe0*/  IMAD R78, R194, 0x4, R92 ;  /* 0x00000004c24e7824 */ /* 0x000fe400078e025c */
[----:B------:R-:W-:Y:S03]  /*3ff0*/  ISETP.GE.AND P3, PT, R76, RZ, PT ;  /* 0x000000ff4c00720c */ /* 0x000fe60003f66270 */
[----:B------:R-:W-:Y:S01]  /*4000*/  @!P2 IADD3 R3, -R0, -0x7, RZ ;  /* 0xfffffff90003a810 */ /* 0x000fe20007ffe1ff */
[----:B------:R-:W-:Y:S01]  /*4010*/  IMAD.WIDE.U32 R78, R78, -0x326172a9, RZ ;  /* 0xcd9e8d574e4e7825 */ /* 0x000fe200078e00ff */
[----:B------:R-:W-:Y:S01]  /*4020*/  ISETP.GE.AND P2, PT, R80, RZ, PT ;  /* 0x000000ff5000720c */ /* 0x000fe20003f46270 */
[----:B--2---:R-:W1:Y:S01]  /*4030*/  LDSM.16.M88.4 R84, [R170+0x16000] ;  /* 0x01600000aa54783b */ /* 0x004e620000000200 */
[----:B------:R2:W1:Y:S01]  /*4040*/  I2F R90, R3 ;  /* 0x00000003005a7306 */ /* 0x0004620000201400 */
[C---:B------:R-:W-:Y:S02]  /*4050*/  @!P1 IADD3 R2, -R0.reuse, 0x8, RZ ;  /* 0x0000000800029810 */ /* 0x040fe40007ffe1ff */
[----:B------:R-:W-:Y:S03]  /*4060*/  ISETP.GE.AND P1, PT, R77, RZ, PT ;  /* 0x000000ff4d00720c */ /* 0x000fe60003f26270 */
[----:B------:R-:W-:Y:S02]  /*4070*/  @!P3 IADD3 R76, -R0, 0x11, RZ ;  /* 0x00000011004cb810 */ /* 0x000fe40007ffe1ff */
[----:B------:R-:W-:Y:S02]  /*4080*/  @P0 ISETP.GE.AND P3, PT, R244, R195, PT ;  /* 0x000000c3f400020c */ /* 0x000fe40003f66270 */
[----:B------:R3:W-:Y:S01]  /*4090*/  I2F R83, R76 ;  /* 0x0000004c00537306 */ /* 0x0007e20000201400 */
[C---:B------:R-:W-:Y:S05]  /*40a0*/  @!P2 IADD3 R80, -R0.reuse, 0x9, RZ ;  /* 0x000000090050a810 */ /* 0x040fea0007ffe1ff */
[C---:B------:R-:W-:Y:S04]  /*40b0*/  @!P1 IADD3 R77, -R0.reuse, 0x10, RZ ;  /* 0x00000010004d9810 */ /* 0x040fe80007ffe1ff */
[----:B------:R4:W-:Y:S01]  /*40c0*/  I2F R82, R77 ;  /* 0x0000004d00527306 */ /* 0x0009e20000201400 */
[----:B--2---:R-:W-:Y:S04]  /*40d0*/  IADD3 R3, R0, -0x19, RZ ;  /* 0xffffffe700037810 */ /* 0x004fe80007ffe0ff */
[----:B------:R-:W-:Y:S05]  /*40e0*/  ISETP.GE.AND P1, PT, R3, RZ, PT ;  /* 0x000000ff0300720c */ /* 0x000fea0003f26270 */
[----:B------:R-:W-:Y:S01]  /*40f0*/  I2F R80, R80 ;  /* 0x0000005000507306 */ /* 0x000fe20000201400 */
[----:B---3--:R-:W-:Y:S02]  /*4100*/  LOP3.LUT R76, R79, R91, R218, 0x96, !PT ;  /* 0x0000005b4f4c7212 */ /* 0x008fe400078e96da */
[----:B------:R-:W-:Y:S01]  /*4110*/  IADD3 R91, R218, -0x61c88647, RZ ;  /* 0x9e3779b9da5b7810 */ /* 0x000fe20007ffe0ff */
[C---:B-1----:R-:W-:Y:S01]  /*4120*/  HMMA.16816.F32 R4, R68.reuse, R84, R4 ;  /* 0x000000544404723c */ /* 0x042fe20000001804 */
[----:B------:R-:W2:Y:S05]  /*4130*/  LDL R84, [R1] ;  /* 0x0000000001547983 */ /* 0x000eaa0000100800 */
[----:B------:R1:W3:Y:S01]  /*4140*/  I2F R88, R2 ;  /* 0x0000000200587306 */ /* 0x0002e20000201400 */
[----:B------:R-:W-:Y:S01]  /*4150*/  @!P1 IADD3 R3, -R0, 0x19, RZ ;  /* 0x0000001900039810 */ /* 0x000fe20007ffe1ff */
[----:B----4-:R-:W-:Y:S01]  /*4160*/  IMAD.WIDE.U32 R76, R76, -0x2daee0ad, RZ ;  /* 0xd2511f534c4c7825 */ /* 0x010fe200078e00ff */
[----:B-----5:R-:W-:Y:S01]  /*4170*/  FSETP.NEU.FTZ.AND P1, PT, R201, -INF , PT ;  /* 0xff800000c900780b */ /* 0x020fe20003f3d000 */
[C---:B------:R-:W-:Y:S01]  /*4180*/  HMMA.16816.F32 R8, R68.reuse, R86, R8 ;  /* 0x000000564408723c */ /* 0x040fe20000001808 */
[----:B------:R-:W4:Y:S05]  /*4190*/  LDL R87, [R1+0x8] ;  /* 0x0000080001577983 */ /* 0x000f2a0000100800 */
[----:B------:R3:W3:Y:S01]  /*41a0*/  I2F R96, R3 ;  /* 0x0000000300607306 */ /* 0x0006e20000201400 */
[----:B------:R-:W4:Y:S01]  /*41b0*/  LDL R85, [R1+0xc] ;  /* 0x00000c0001557983 */ /* 0x000f220000100800 */
[----:B------:R-:W-:Y:S01]  /*41c0*/  IADD3 R86, R218, -0x255992d5, RZ ;  /* 0xdaa66d2bda567810 */ /* 0x000fe20007ffe0ff */
[C---:B------:R-:W-:Y:S08]  /*41d0*/  HMMA.16816.F32 R12, R68.reuse, R72, R12 ;  /* 0x00000048440c723c */ /* 0x040ff0000000180c */
[----:B------:R-:W-:Y:S04]  /*41e0*/  HMMA.16816.F32 R16, R68, R74, R16 ;  /* 0x0000004a4410723c */ /* 0x000fe80000001810 */
[----:B-1----:R-:W-:Y:S01]  /*41f0*/  IADD3 R2, R0, -0x18, RZ ;  /* 0xffffffe800027810 */ /* 0x002fe20007ffe0ff */
[-C--:B------:R-:W-:Y:S02]  /*4200*/  FFMA.FTZ R4, R95, -R191.reuse, R4 ;  /* 0x800000bf5f047223 */ /* 0x080fe40000010004 */
[-C--:B------:R-:W-:Y:S01]  /*4210*/  FFMA.FTZ R6, R89, -R191.reuse, R6 ;  /* 0x800000bf59067223 */ /* 0x080fe20000010006 */
[----:B------:R-:W-:Y:S01]  /*4220*/  ISETP.GE.AND P2, PT, R2, RZ, PT ;  /* 0x000000ff0200720c */ /* 0x000fe20003f46270 */
[-C--:B------:R-:W-:Y:S03]  /*4230*/  FFMA.FTZ R5, R81, -R191.reuse, R5 ;  /* 0x800000bf51057223 */ /* 0x080fe60000010005 */
[----:B---3--:R-:W-:Y:S01]  /*4240*/  LOP3.LUT R3, R217, R78, R91, 0x96, !PT ;  /* 0x0000004ed9037212 */ /* 0x008fe200078e965b */
[-C--:B------:R-:W-:Y:S01]  /*4250*/  FFMA.FTZ R7, R90, -R191.reuse, R7 ;  /* 0x800000bf5a077223 */ /* 0x080fe20000010007 */
[----:B------:R-:W-:Y:S01]  /*4260*/  LOP3.LUT R78, R77, R240, R251, 0x96, !PT ;  /* 0x000000f04d4e7212 */ /* 0x000fe200078e96fb */
[----:B------:R-:W-:Y:S01]  /*4270*/  FFMA.FTZ R8, R88, -R191, R8 ;  /* 0x800000bf58087223 */ /* 0x000fe20000010008 */
[----:B------:R-:W-:Y:S01]  /*4280*/  @P0 FSEL R5, R5, -INF , !P3 ;  /* 0xff80000005050808 */ /* 0x000fe20005800000 */
[----:B------:R-:W-:Y:S01]  /*4290*/  IMAD.WIDE.U32 R72, R3, -0x2daee0ad, RZ ;  /* 0xd2511f5303487825 */ /* 0x000fe200078e00ff */
[----:B------:R-:W-:Y:S02]  /*42a0*/  @P0 FSEL R7, R7, -INF , !P3 ;  /* 0xff80000007070808 */ /* 0x000fe40005800000 */
[----:B------:R-:W-:Y:S01]  /*42b0*/  IADD3 R89, R218, 0x1715609d, RZ ;  /* 0x1715609dda597810 */ /* 0x000fe20007ffe0ff */
[----:B------:R-:W-:Y:S01]  /*42c0*/  IMAD.WIDE.U32 R78, R78, -0x326172a9, RZ ;  /* 0xcd9e8d574e4e7825 */ /* 0x000fe200078e00ff */
[----:B------:R-:W-:Y:S02]  /*42d0*/  @!P2 IADD3 R2, -R0, 0x18, RZ ;  /* 0x000000180002a810 */ /* 0x000fe40007ffe1ff */
[----:B------:R-:W-:Y:S01]  /*42e0*/  @P0 ISETP.GE.AND P2, PT, R234, R195, PT ;  /* 0x000000c3ea00020c */ /* 0x000fe20003f46270 */
[----:B------:R-:W-:Y:S01]  /*42f0*/  FMUL.FTZ R0, R206, 1.4426950216293334961 ;  /* 0x3fb8aa3bce007820 */ /* 0x000fe20000410000 */
[----:B------:R1:W3:Y:S01]  /*4300*/  I2F R97, R2 ;  /* 0x0000000200617306 */ /* 0x0002e20000201400 */
[-C--:B------:R-:W-:Y:S01]  /*4310*/  FFMA.FTZ R9, R80, -R191.reuse, R9 ;  /* 0x800000bf50097223 */ /* 0x080fe20000010009 */
[----:B------:R-:W-:Y:S01]  /*4320*/  @P0 FSEL R4, R4, -INF , !P2 ;  /* 0xff80000004040808 */ /* 0x000fe20005000000 */
[-C--:B------:R-:W-:Y:S01]  /*4330*/  FFMA.FTZ R10, R95, -R191.reuse, R10 ;  /* 0x800000bf5f0a7223 */ /* 0x080fe2000001000a */
[----:B------:R-:W-:Y:S01]  /*4340*/  @P0 FSEL R6, R6, -INF , !P2 ;  /* 0xff80000006060808 */ /* 0x000fe20005000000 */
[----:B------:R-:W-:Y:S01]  /*4350*/  FFMA.FTZ R11, R81, -R191, R11 ;  /* 0x800000bf510b7223 */ /* 0x000fe2000001000b */
[----:B------:R-:W-:Y:S01]  /*4360*/  @P0 ISETP.GE.AND P2, PT, R246, R195, PT ;  /* 0x000000c3f600020c */ /* 0x000fe20003f46270 */
[----:B------:R-:W-:Y:S01]  /*4370*/  FFMA.FTZ R18, R82, -R191, R18 ;  /* 0x800000bf52127223 */ /* 0x000fe20000010012 */
[----:B------:R-:W-:Y:S01]  /*4380*/  @P0 ISETP.GE.AND P3, PT, R248, R195, PT ;  /* 0x000000c3f800020c */ /* 0x000fe20003f66270 */
[-C--:B------:R-:W-:Y:S01]  /*4390*/  FFMA.FTZ R17, R96, -R191.reuse, R17 ;  /* 0x800000bf60117223 */ /* 0x080fe20000010011 */
[----:B------:R-:W-:Y:S01]  /*43a0*/  @P0 FSEL R9, R9, -INF , !P2 ;  /* 0xff80000009090808 */ /* 0x000fe20005000000 */
[-C--:B------:R-:W-:Y:S01]  /*43b0*/  FFMA.FTZ R12, R82, -R191.reuse, R12 ;  /* 0x800000bf520c7223 */ /* 0x080fe2000001000c */
[----:B------:R-:W-:Y:S01]  /*43c0*/  @P0 FSEL R11, R11, -INF , !P2 ;  /* 0xff8000000b0b0808 */ /* 0x000fe20005000000 */
[-C--:B------:R-:W-:Y:S01]  /*43d0*/  FFMA.FTZ R13, R83, -R191.reuse, R13 ;  /* 0x800000bf530d7223 */ /* 0x080fe2000001000d */
[----:B------:R-:W-:Y:S01]  /*43e0*/  @P0 FSEL R18, R18, -INF , !P5 ;  /* 0xff80000012120808 */ /* 0x000fe20006800000 */
[----:B------:R-:W-:Y:S01]  /*43f0*/  FFMA.FTZ R14, R88, -R191, R14 ;  /* 0x800000bf580e7223 */ /* 0x000fe2000001000e */
[----:B------:R-:W-:Y:S01]  /*4400*/  @P0 ISETP.GE.AND P2, PT, R247, R195, PT ;  /* 0x000000c3f700020c */ /* 0x000fe20003f46270 */
[-C--:B------:R-:W-:Y:S01]  /*4410*/  FFMA.FTZ R19, R83, -R191.reuse, R19 ;  /* 0x800000bf53137223 */ /* 0x080fe20000010013 */
[----:B------:R-:W-:Y:S01]  /*4420*/  @P0 FSEL R13, R13, -INF , !P3 ;  /* 0xff8000000d0d0808 */ /* 0x000fe20005800000 */
[-C--:B------:R-:W-:Y:S01]  /*4430*/  FFMA.FTZ R15, R80, -R191.reuse, R15 ;  /* 0x800000bf500f7223 */ /* 0x080fe2000001000f */
[----:B------:R-:W-:Y:S02]  /*4440*/  @P0 FSEL R12, R12, -INF , !P2 ;  /* 0xff8000000c0c0808 */ /* 0x000fe40005000000 */
[----:B------:R-:W-:Y:S01]  /*4450*/  @P0 FSEL R14, R14, -INF , !P2 ;  /* 0xff8000000e0e0808 */ /* 0x000fe20005000000 */
[----:B-1----:R-:W-:Y:S01]  /*4460*/  FMUL.FTZ R2, R201, 1.4426950216293334961 ;  /* 0x3fb8aa3bc9027820 */ /* 0x002fe20000410000 */
[----:B------:R-:W-:Y:S01]  /*4470*/  @P0 FSEL R15, R15, -INF , !P3 ;  /* 0xff8000000f0f0808 */ /* 0x000fe20005800000 */
[----:B---3--:R-:W-:Y:S03]  /*4480*/  FFMA.FTZ R16, R97, -R191, R16 ;  /* 0x800000bf61107223 */ /* 0x008fe60000010010 */
[----:B------:R-:W-:Y:S02]  /*4490*/  FSEL R2, R2, RZ, P1 ;  /* 0x000000ff02027208 */ /* 0x000fe40000800000 */
[----:B------:R-:W-:Y:S02]  /*44a0*/  FSETP.NEU.FTZ.AND P1, PT, R206, -INF , PT ;  /* 0xff800000ce00780b */ /* 0x000fe40003f3d000 */
[----:B------:R-:W-:Y:S01]  /*44b0*/  @P0 FSEL R16, R16, -INF , !P5 ;  /* 0xff80000010100808 */ /* 0x000fe20006800000 */
[--C-:B------:R-:W-:Y:S01]  /*44c0*/  FFMA.FTZ R4, R4, c[0x0][0x23c], -R2.reuse ;  /* 0x00008f0004047a23 */ /* 0x100fe20000010802 */
[----:B------:R-:W-:Y:S01]  /*44d0*/  FSEL R0, R0, RZ, P1 ;  /* 0x000000ff00007208 */ /* 0x000fe20000800000 */
[----:B------:R-:W-:Y:S01]  /*44e0*/  FFMA.FTZ R5, R5, c[0x0][0x23c], -R2 ;  /* 0x00008f0005057a23 */ /* 0x000fe20000010802 */
[-C--:B------:R-:W-:Y:S01]  /*44f0*/  @P0 ISETP.GE.AND P1, PT, R245, R195.reuse, PT ;  /* 0x000000c3f500020c */ /* 0x080fe20003f26270 */
[----:B------:R1:W-:Y:S01]  /*4500*/  MUFU.EX2 R92, R4 ;  /* 0x00000004005c7308 */ /* 0x0003e20000000800 */
[----:B------:R-:W-:Y:S01]  /*4510*/  @P0 ISETP.GE.AND P5, PT, R250, R195, PT ;  /* 0x000000c3fa00020c */ /* 0x000fe20003fa6270 */
[--C-:B------:R-:W-:Y:S01]  /*4520*/  FFMA.FTZ R6, R6, c[0x0][0x23c], -R0.reuse ;  /* 0x00008f0006067a23 */ /* 0x100fe20000010800 */
[----:B------:R-:W-:Y:S01]  /*4530*/  @P0 FSEL R8, R8, -INF , !P1 ;  /* 0xff80000008080808 */ /* 0x000fe20004800000 */
[--C-:B------:R-:W-:Y:S01]  /*4540*/  FFMA.FTZ R3, R7, c[0x0][0x23c], -R0.reuse ;  /* 0x00008f0007037a23 */ /* 0x100fe20000010800 */
[----:B------:R-:W-:Y:S01]  /*4550*/  @P0 FSEL R10, R10, -INF , !P1 ;  /* 0xff8000000a0a0808 */ /* 0x000fe20004800000 */
[----:B------:R-:W-:Y:S01]  /*4560*/  FFMA.FTZ R11, R11, c[0x0][0x23c], -R0 ;  /* 0x00008f000b0b7a23 */ /* 0x000fe20000010800 */
[----:B------:R-:W-:Y:S01]  /*4570*/  @P0 FSEL R17, R17, -INF , !P5 ;  /* 0xff80000011110808 */ /* 0x000fe20006800000 */
[----:B------:R-:W-:Y:S01]  /*4580*/  FFMA.FTZ R8, R8, c[0x0][0x23c], -R2 ;  /* 0x00008f0008087a23 */ /* 0x000fe20000010802 */
[----:B------:R-:W-:Y:S01]  /*4590*/  @P0 FSEL R19, R19, -INF , !P5 ;  /* 0xff80000013130808 */ /* 0x000fe20006800000 */
[----:B------:R3:W-:Y:S01]  /*45a0*/  MUFU.EX2 R91, R5 ;  /* 0x00000005005b7308 */ /* 0x0007e20000000800 */
[----:B------:R-:W-:Y:S02]  /*45b0*/  FFMA.FTZ R10, R10, c[0x0][0x23c], -R0 ;  /* 0x00008f000a0a7a23 */ /* 0x000fe40000010800 */
[--C-:B------:R-:W-:Y:S02]  /*45c0*/  FFMA.FTZ R16, R16, c[0x0][0x23c], -R2.reuse ;  /* 0x00008f0010107a23 */ /* 0x100fe40000010802 */
[--C-:B------:R-:W-:Y:S02]  /*45d0*/  FFMA.FTZ R12, R12, c[0x0][0x23c], -R2.reuse ;  /* 0x00008f000c0c7a23 */ /* 0x100fe40000010802 */
[----:B------:R-:W-:Y:S02]  /*45e0*/  FFMA.FTZ R13, R13, c[0x0][0x23c], -R2 ;  /* 0x00008f000d0d7a23 */ /* 0x000fe40000010802 */
[--C-:B------:R-:W-:Y:S01]  /*45f0*/  FFMA.FTZ R18, R18, c[0x0][0x23c], -R0.reuse ;  /* 0x00008f0012127a23 */ /* 0x100fe20000010800 */
[----:B------:R-:W-:Y:S01]  /*4600*/  MUFU.EX2 R90, R10 ;  /* 0x0000000a005a7308 */ /* 0x000fe20000000800 */
[--C-:B------:R-:W-:Y:S02]  /*4610*/  FFMA.FTZ R14, R14, c[0x0][0x23c], -R0.reuse ;  /* 0x00008f000e0e7a23 */ /* 0x100fe40000010800 */
[----:B------:R-:W-:Y:S01]  /*4620*/  FFMA.FTZ R15, R15, c[0x0][0x23c], -R0 ;  /* 0x00008f000f0f7a23 */ /* 0x000fe20000010800 */
[----:B-1----:R-:W-:Y:S01]  /*4630*/  LOP3.LUT R4, R79, R216, R94, 0x96, !PT ;  /* 0x000000d84f047212 */ /* 0x002fe200078e965e */
[----:B------:R-:W-:Y:S05]  /*4640*/  FFMA.FTZ R0, R19, c[0x0][0x23c], -R0 ;  /* 0x00008f0013007a23 */ /* 0x000fea0000010800 */
[----:B------:R-:W-:Y:S01]  /*4650*/  MUFU.EX2 R94, R6 ;  /* 0x00000006005e7308 */ /* 0x000fe20000000800 */
[----:B---3--:R-:W-:Y:S05]  /*4660*/  IMAD.WIDE.U32 R4, R4, -0x2daee0ad, RZ ;  /* 0xd2511f5304047825 */ /* 0x008fea00078e00ff */
[----:B------:R-:W-:Y:S04]  /*4670*/  LOP3.LUT R5, R5, R72, R93, 0x96, !PT ;  /* 0x0000004805057212 */ /* 0x000fe800078e965d */
[----:B------:R-:W-:Y:S10]  /*4680*/  MUFU.EX2 R81, R13 ;  /* 0x0000000d00517308 */ /* 0x000ff40000000800 */
[----:B------:R1:W-:Y:S10]  /*4690*/  MUFU.EX2 R93, R3 ;  /* 0x00000003005d7308 */ /* 0x0003f40000000800 */
[----:B------:R-:W-:Y:S10]  /*46a0*/  MUFU.EX2 R80, R15 ;  /* 0x0000000f00507308 */ /* 0x000ff40000000800 */
[----:B------:R-:W3:Y:S01]  /*46b0*/  MUFU.EX2 R77, R16 ;  /* 0x00000010004d7308 */ /* 0x000ee20000000800 */
[--C-:B-1----:R-:W-:Y:S02]  /*46c0*/  FFMA.FTZ R3, R9, c[0x0][0x23c], -R2.reuse ;  /* 0x00008f0009037a23 */ /* 0x102fe40000010802 */
[----:B------:R-:W-:Y:S07]  /*46d0*/  FFMA.FTZ R2, R17, c[0x0][0x23c], -R2 ;  /* 0x00008f0011027a23 */ /* 0x000fee0000010802 */
[----:B------:R-:W-:Y:S01]  /*46e0*/  MUFU.EX2 R79, R18 ;  /* 0x00000012004f7308 */ /* 0x000fe20000000800 */
[----:B--2---:R-:W-:Y:S02]  /*46f0*/  LOP3.LUT R6, R73, R76, R84, 0x96, !PT ;  /* 0x0000004c49067212 */ /* 0x004fe400078e9654 */
[----:B------:R-:W2:Y:S01]  /*4700*/  LDL R84, [R1+0x10] ;  /* 0x0000100001547983 */ /* 0x000ea20000100800 */
[----:B------:R-:W-:Y:S02]  /*4710*/  IADD3 R76, R218, -0x4ab325aa, RZ ;  /* 0xb54cda56da4c7810 */ /* 0x000fe40007ffe0ff */
[----:B------:R-:W-:Y:S05]  /*4720*/  IMAD.WIDE.U32 R6, R6, -0x326172a9, RZ ;  /* 0xcd9e8d5706067825 */ /* 0x000fea00078e00ff */
[----:B------:R-:W-:Y:S02]  /*4730*/  LOP3.LUT R72, R7, R78, R86, 0x96, !PT ;  /* 0x0000004e07487212 */ /* 0x000fe400078e9656 */
[----:B------:R4:W-:Y:S03]  /*4740*/  MUFU.EX2 R86, R8 ;  /* 0x0000000800567308 */ /* 0x0009e60000000800 */
[----:B------:R-:W-:Y:S07]  /*4750*/  IMAD.WIDE.U32 R72, R72, -0x2daee0ad, RZ ;  /* 0xd2511f5348487825 */ /* 0x000fee00078e00ff */
[----:B------:R-:W1:Y:S01]  /*4760*/  MUFU.EX2 R78, R0 ;  /* 0x00000000004e7308 */ /* 0x000e620000000800 */
[----:B----4-:R-:W-:Y:S01]  /*4770*/  LOP3.LUT R8, R73, R4, R87, 0x96, !PT ;  /* 0x0000000449087212 */ /* 0x010fe200078e9657 */
[----:B------:R-:W-:Y:S08]  /*4780*/  IMAD.WIDE.U32 R4, R5, -0x326172a9, RZ ;  /* 0xcd9e8d5705047825 */ /* 0x000ff000078e00ff */
[----:B------:R4:W1:Y:S01]  /*4790*/  MUFU.EX2 R87, R3 ;  /* 0x0000000300577308 */ /* 0x0008620000000800 */
[----:B------:R-:W-:Y:S01]  /*47a0*/  IMAD.WIDE.U32 R8, R8, -0x326172a9, RZ ;  /* 0xcd9e8d5708087825 */ /* 0x000fe200078e00ff */
[----:B------:R-:W-:Y:S03]  /*47b0*/  LOP3.LUT R6, R5, R6, R98, 0x96, !PT ;  /* 0x0000000605067212 */ /* 0x000fe600078e9662 */
[----:B------:R-:W-:Y:S01]  /*47c0*/  IMAD.MOV.U32 R98, RZ, RZ, c[0x0][0x22c] ;  /* 0x00008b00ff627624 */ /* 0x000fe200078e00ff */
[----:B------:R-:W-:Y:S01]  /*47d0*/  LOP3.LUT R4, R9, R4, R89, 0x96, !PT ;  /* 0x0000000409047212 */ /* 0x000fe200078e9659 */
[----:B------:R-:W-:Y:S03]  /*47e0*/  IMAD.WIDE.U32 R6, R6, -0x2daee0ad, RZ ;  /* 0xd2511f5306067825 */ /* 0x000fe600078e00ff */
[----:B------:R1:W1:Y:S01]  /*47f0*/  MUFU.EX2 R89, R11 ;  /* 0x0000000b00597308 */ /* 0x0002620000000800 */
[----:B------:R-:W-:Y:S01]  /*4800*/  IMAD.WIDE.U32 R4, R4, -0x2daee0ad, RZ ;  /* 0xd2511f5304047825 */ /* 0x000fe200078e00ff */
[----:B------:R-:W-:Y:S03]  /*4810*/  LOP3.LUT R72, R7, R72, R85, 0x96, !PT ;  /* 0x0000004807487212 */ /* 0x000fe600078e9655 */
[----:B------:R-:W-:Y:S01]  /*4820*/  IMAD R98, R98, c[0x0][0x1c0], RZ ;  /* 0x0000700062627a24 */ /* 0x000fe200078e02ff */
[C---:B------:R-:W-:Y:S02]  /*4830*/  LOP3.LUT R73, R4.reuse, 0xffff, RZ, 0xc0, !PT ;  /* 0x0000ffff04497812 */ /* 0x040fe400078ec0ff */
[----:B------:R-:W-:Y:S02]  /*4840*/  LOP3.LUT R7, R4, 0xff, RZ, 0xc0, !PT ;  /* 0x000000ff04077812 */ /* 0x000fe400078ec0ff */
[----:B------:R-:W-:Y:S01]  /*4850*/  MUFU.EX2 R85, R14 ;  /* 0x0000000e00557308 */ /* 0x000fe20000000800 */
[--C-:B------:R-:W-:Y:S01]  /*4860*/  SHF.R.U32.HI R95, RZ, 0x10, R4.reuse ;  /* 0x00000010ff5f7819 */ /* 0x100fe20000011604 */
[----:B------:R-:W-:Y:S01]  /*4870*/  IMAD.U32 R98, R98, -0x40, RZ ;  /* 0xffffffc062627824 */ /* 0x000fe200078e00ff */
[----:B----4-:R-:W-:Y:S02]  /*4880*/  SHF.R.U32.HI R3, RZ, 0x18, R4 ;  /* 0x00000018ff037819 */ /* 0x010fe40000011604 */
[----:B------:R-:W-:Y:S02]  /*4890*/  ISETP.LE.U32.AND P4, PT, R7, UR4, PT ;  /* 0x0000000407007c0c */ /* 0x000fe4000bf83070 */
[----:B------:R-:W-:Y:S11]  /*48a0*/  ISETP.LE.U32.AND P1, PT, R3, UR4, PT ;  /* 0x0000000403007c0c */ /* 0x000ff6000bf23070 */
[----:B---3--:R-:W-:Y:S02]  /*48b0*/  @!P4 FADD.FTZ R77, -R77, -RZ ;  /* 0x800000ff4d4dc221 */ /* 0x008fe40000010100 */
[----:B-1----:R-:W-:Y:S01]  /*48c0*/  @!P1 FADD.FTZ R78, -R78, -RZ ;  /* 0x800000ff4e4e9221 */ /* 0x002fe20000010100 */
[----:B--2---:R-:W-:Y:S01]  /*48d0*/  LOP3.LUT R6, R5, R6, R84, 0x96, !PT ;  /* 0x0000000605067212 */ /* 0x004fe200078e9654 */
[----:B------:R-:W-:Y:S01]  /*48e0*/  IMAD.WIDE.U32 R4, R72, -0x326172a9, RZ ;  /* 0xcd9e8d5748047825 */ /* 0x000fe200078e00ff */
[----:B------:R-:W1:Y:S04]  /*48f0*/  MUFU.EX2 R84, R12 ;  /* 0x0000000c00547308 */ /* 0x000e680000000800 */
[----:B------:R-:W-:Y:S02]  /*4900*/  LOP3.LUT R3, R5, R8, R76, 0x96, !PT ;  /* 0x0000000805037212 */ /* 0x000fe400078e964c */
[C---:B------:R-:W-:Y:S02]  /*4910*/  LOP3.LUT R8, R4.reuse, 0xffff, RZ, 0xc0, !PT ;  /* 0x0000ffff04087812 */ /* 0x040fe400078ec0ff */
[----:B------:R-:W-:Y:S02]  /*4920*/  LOP3.LUT R5, R3, 0xffff, RZ, 0xc0, !PT ;  /* 0x0000ffff03057812 */ /* 0x000fe400078ec0ff */
[----:B------:R2:W3:Y:S01]  /*4930*/  MUFU.EX2 R76, R2 ;  /* 0x00000002004c7308 */ /* 0x0004e20000000800 */
[----:B------:R-:W-:Y:S02]  /*4940*/  LOP3.LUT R10, R4, 0xff, RZ, 0xc0, !PT ;  /* 0x000000ff040a7812 */ /* 0x000fe400078ec0ff */
[----:B------:R-:W-:Y:S02]  /*4950*/  SHF.R.U32.HI R5, RZ, 0x8, R5 ;  /* 0x00000008ff057819 */ /* 0x000fe40000011605 */
[--C-:B------:R-:W-:Y:S02]  /*4960*/  SHF.R.U32.HI R11, RZ, 0x18, R4.reuse ;  /* 0x00000018ff0b7819 */ /* 0x100fe40000011604 */
[----:B------:R-:W-:Y:S02]  /*4970*/  LOP3.LUT R5, R5, 0xffff, RZ, 0xc0, !PT ;  /* 0x0000ffff05057812 */ /* 0x000fe400078ec0ff */
[----:B------:R-:W-:Y:S02]  /*4980*/  SHF.R.U32.HI R9, RZ, 0x10, R4 ;  /* 0x00000010ff097819 */ /* 0x000fe40000011604 */
[--C-:B------:R-:W-:Y:S02]  /*4990*/  SHF.R.U32.HI R4, RZ, 0x10, R3.reuse ;  /* 0x00000010ff047819 */ /* 0x100fe40000011603 */
[----:B------:R-:W-:Y:S02]  /*49a0*/  LOP3.LUT R7, R3, 0xff, RZ, 0xc0, !PT ;  /* 0x000000ff03077812 */ /* 0x000fe400078ec0ff */
[----:B------:R-:W-:Y:S02]  /*49b0*/  ISETP.LE.U32.AND P2, PT, R5, UR4, PT ;  /* 0x0000000405007c0c */ /* 0x000fe4000bf43070 */
[----:B------:R-:W-:Y:S02]  /*49c0*/  LOP3.LUT R4, R4, 0xff, RZ, 0xc0, !PT ;  /* 0x000000ff04047812 */ /* 0x000fe400078ec0ff */
[----:B------:R-:W-:Y:S02]  /*49d0*/  ISETP.LE.U32.AND P3, PT, R7, UR4, PT ;  /* 0x0000000407007c0c */ /* 0x000fe4000bf63070 */
[----:B------:R-:W-:Y:S02]  /*49e0*/  ISETP.LE.U32.AND P6, PT, R4, UR4, PT ;  /* 0x0000000404007c0c */ /* 0x000fe4000bfc3070 */
[----:B------:R-:W-:Y:S02]  /*49f0*/  SHF.R.U32.HI R4, RZ, 0x18, R3 ;  /* 0x00000018ff047819 */ /* 0x000fe40000011603 */
[----:B------:R-:W-:Y:S02]  /*4a00*/  SHF.R.U32.HI R3, RZ, 0x8, R8 ;  /* 0x00000008ff037819 */ /* 0x000fe40000011608 */
[----:B------:R-:W-:Y:S01]  /*4a10*/  ISETP.LE.U32.AND P5, PT, R4, UR4, PT ;  /* 0x0000000404007c0c */ /* 0x000fe2000bfa3070 */
[----:B------:R-:W-:Y:S01]  /*4a20*/  @!P2 FADD.FTZ R91, -R91, -RZ ;  /* 0x800000ff5b5ba221 */ /* 0x000fe20000010100 */
[----:B------:R-:W-:Y:S02]  /*4a30*/  LOP3.LUT R3, R3, 0xffff, RZ, 0xc0, !PT ;  /* 0x0000ffff03037812 */ /* 0x000fe400078ec0ff */
[----:B------:R-:W-:Y:S01]  /*4a40*/  LOP3.LUT R4, R9, 0xff, RZ, 0xc0, !PT ;  /* 0x000000ff09047812 */ /* 0x000fe200078ec0ff */
[----:B------:R-:W-:Y:S01]  /*4a50*/  @!P3 FADD.FTZ R92, -R92, -RZ ;  /* 0x800000ff5c5cb221 */ /* 0x000fe20000010100 */
[----:B------:R-:W-:Y:S01]  /*4a60*/  ISETP.LE.U32.AND P2, PT, R3, UR4, PT ;  /* 0x0000000403007c0c */ /* 0x000fe2000bf43070 */
[----:B------:R-:W-:Y:S01]  /*4a70*/  @!P6 FADD.FTZ R94, -R94, -RZ ;  /* 0x800000ff5e5ee221 */ /* 0x000fe20000010100 */
[----:B------:R-:W-:Y:S02]  /*4a80*/  LOP3.LUT R3, R6, 0xffff, RZ, 0xc0, !PT ;  /* 0x0000ffff06037812 */ /* 0x000fe400078ec0ff */
[----:B------:R-:W-:Y:S02]  /*4a90*/  ISETP.LE.U32.AND P3, PT, R10, UR4, PT ;  /* 0x000000040a007c0c */ /* 0x000fe4000bf63070 */
[----:B--2---:R-:W-:Y:S01]  /*4aa0*/  SHF.R.U32.HI R2, RZ, 0x8, R3 ;  /* 0x00000008ff027819 */ /* 0x004fe20000011603 */
[----:B------:R-:W-:Y:S01]  /*4ab0*/  @!P5 FADD.FTZ R93, -R93, -RZ ;  /* 0x800000ff5d5dd221 */ /* 0x000fe20000010100 */
[----:B------:R-:W-:Y:S02]  /*4ac0*/  ISETP.LE.U32.AND P6, PT, R11, UR4, PT ;  /* 0x000000040b007c0c */ /* 0x000fe4000bfc3070 */
[----:B------:R-:W-:Y:S02]  /*4ad0*/  LOP3.LUT R2, R2, 0xffff, RZ, 0xc0, !PT ;  /* 0x0000ffff02027812 */ /* 0x000fe400078ec0ff */
[----:B------:R-:W-:Y:S01]  /*4ae0*/  LOP3.LUT R3, R6, 0xff, RZ, 0xc0, !PT ;  /* 0x000000ff06037812 */ /* 0x000fe200078ec0ff */
[----:B------:R-:W-:Y:S01]  /*4af0*/  @!P2 FADD.FTZ R87, -R87, -RZ ;  /* 0x800000ff5757a221 */ /* 0x000fe20000010100 */
[----:B------:R-:W-:Y:S02]  /*4b00*/  ISETP.LE.U32.AND P2, PT, R2, UR4, PT ;  /* 0x0000000402007c0c */ /* 0x000fe4000bf43070 */
[----:B------:R-:W-:Y:S01]  /*4b10*/  SHF.R.U32.HI R2, RZ, 0x8, R73 ;  /* 0x00000008ff027819 */ /* 0x000fe20000011649 */
[----:B------:R-:W-:Y:S01]  /*4b20*/  @!P3 FADD.FTZ R86, -R86, -RZ ;  /* 0x800000ff5656b221 */ /* 0x000fe20000010100 */
[----:B------:R-:W-:Y:S02]  /*4b30*/  ISETP.LE.U32.AND P3, PT, R3, UR4, PT ;  /* 0x0000000403007c0c */ /* 0x000fe4000bf63070 */
[--C-:B------:R-:W-:Y:S01]  /*4b40*/  SHF.R.U32.HI R3, RZ, 0x10, R6.reuse ;  /* 0x00000010ff037819 */ /* 0x100fe20000011606 */
[----:B------:R-:W-:Y:S01]  /*4b50*/  @!P6 FADD.FTZ R89, -R89, -RZ ;  /* 0x800000ff5959e221 */ /* 0x000fe20000010100 */
[----:B------:R-:W-:Y:S02]  /*4b60*/  LOP3.LUT R0, R2, 0xffff, RZ, 0xc0, !PT ;  /* 0x0000ffff02007812 */ /* 0x000fe400078ec0ff */
[----:B------:R-:W-:Y:S02]  /*4b70*/  LOP3.LUT R3, R3, 0xff, RZ, 0xc0, !PT ;  /* 0x000000ff03037812 */ /* 0x000fe400078ec0ff */
[----:B------:R-:W-:Y:S01]  /*4b80*/  LOP3.LUT R2, R95, 0xff, RZ, 0xc0, !PT ;  /* 0x000000ff5f027812 */ /* 0x000fe200078ec0ff */
[----:B------:R-:W-:Y:S01]  /*4b90*/  @!P2 FADD.FTZ R81, -R81, -RZ ;  /* 0x800000ff5151a221 */ /* 0x000fe20000010100 */
[----:B------:R-:W-:Y:S02]  /*4ba0*/  ISETP.LE.U32.AND P5, PT, R4, UR4, PT ;  /* 0x0000000404007c0c */ /* 0x000fe4000bfa3070 */
[----:B------:R-:W-:Y:S01]  /*4bb0*/  ISETP.LE.U32.AND P2, PT, R2, UR4, PT ;  /* 0x0000000402007c0c */ /* 0x000fe2000bf43070 */
[----:B-1----:R-:W-:Y:S01]  /*4bc0*/  @!P3 FADD.FTZ R84, -R84, -RZ ;  /* 0x800000ff5454b221 */ /* 0x002fe20000010100 */
[----:B------:R-:W-:Y:S02]  /*4bd0*/  F2FP.RELU.PACK_AB R2, R93, R94 ;  /* 0x0000005e5d02723e */ /* 0x000fe400000008ff */
[----:B------:R-:W-:Y:S02]  /*4be0*/  ISETP.LE.U32.AND P6, PT, R3, UR4, PT ;  /* 0x0000000403007c0c */ /* 0x000fe4000bfc3070 */
[----:B------:R-:W-:Y:S01]  /*4bf0*/  F2FP.RELU.PACK_AB R3, R91, R92 ;  /* 0x0000005c5b03723e */ /* 0x000fe200000008ff */
[----:B------:R1:W-:Y:S01]  /*4c00*/  STS [R207+0x20400], R2 ;  /* 0x02040002cf007388 */ /* 0x0003e20000000800 */
[----:B------:R-:W-:Y:S02]  /*4c10*/  ISETP.LE.U32.AND P3, PT, R0, UR4, PT ;  /* 0x0000000400007c0c */ /* 0x000fe4000bf63070 */
[----:B------:R-:W-:Y:S01]  /*4c20*/  F2FP.RELU.PACK_AB R0, R87, R86 ;  /* 0x000000565700723e */ /* 0x000fe200000008ff */
[----:B------:R2:W-:Y:S01]  /*4c30*/  STS [R207+0x20000], R3 ;  /* 0x02000003cf007388 */ /* 0x0005e20000000800 */
[----:B------:R-:W-:Y:S01]  /*4c40*/  SHF.R.U32.HI R6, RZ, 0x18, R6 ;  /* 0x00000018ff067819 */ /* 0x000fe20000011606 */
[----:B------:R-:W-:Y:S01]  /*4c50*/  @!P5 FADD.FTZ R90, -R90, -RZ ;  /* 0x800000ff5a5ad221 */ /* 0x000fe20000010100 */
[----:B------:R-:W-:Y:S01]  /*4c60*/  F2FP.RELU.PACK_AB R4, R81, R84 ;  /* 0x000000545104723e */ /* 0x000fe200000008ff */
[----:B------:R4:W-:Y:S01]  /*4c70*/  STS [R210+0x20000], R0 ;  /* 0x02000000d2007388 */ /* 0x0009e20000000800 */
[----:B------:R-:W-:Y:S01]  /*4c80*/  ISETP.LE.U32.AND P5, PT, R6, UR4, PT ;  /* 0x0000000406007c0c */ /* 0x000fe2000bfa3070 */
[----:B------:R-:W-:Y:S01]  /*4c90*/  @!P6 FADD.FTZ R85, -R85, -RZ ;  /* 0x800000ff5555e221 */ /* 0x000fe20000010100 */
[----:B------:R-:W-:Y:S01]  /*4ca0*/  F2FP.RELU.PACK_AB R5, R89, R90 ;  /* 0x0000005a5905723e */ /* 0x000fe200000008ff */
[----:B------:R-:W-:Y:S01]  /*4cb0*/  @!P2 FADD.FTZ R79, -R79, -RZ ;  /* 0x800000ff4f4fa221 */ /* 0x000fe20000010100 */
[----:B------:R-:W-:Y:S01]  /*4cc0*/  FSETP.GE.FTZ.AND P2, PT, R91, RZ, PT ;  /* 0x000000ff5b00720b */ /* 0x000fe20003f56000 */
[----:B---3--:R-:W-:Y:S01]  /*4cd0*/  @!P3 FADD.FTZ R76, -R76, -RZ ;  /* 0x800000ff4c4cb221 */ /* 0x008fe20000010100 */
[----:B------:R-:W-:Y:S01]  /*4ce0*/  FSETP.GE.FTZ.AND P3, PT, R92, RZ, PT ;  /* 0x000000ff5c00720b */ /* 0x000fe20003f76000 */
[----:B------:R-:W-:Y:S01]  /*4cf0*/  STS [R210+0x20400], R5 ;  /* 0x02040005d2007388 */ /* 0x000fe20000000800 */
[----:B------:R-:W-:Y:S02]  /*4d00*/  FSETP.GE.FTZ.AND P6, PT, R87, RZ, PT ;  /* 0x000000ff5700720b */ /* 0x000fe40003fd6000 */
[----:B------:R-:W-:Y:S01]  /*4d10*/  FSETP.GE.FTZ.AND P4, PT, R81, RZ, PT ;  /* 0x000000ff5100720b */ /* 0x000fe20003f96000 */
[----:B------:R-:W-:Y:S02]  /*4d20*/  STS [R208+0x20000], R4 ;  /* 0x02000004d0007388 */ /* 0x000fe40000000800 */
[----:B------:R-:W-:Y:S01]  /*4d30*/  @!P5 FADD.FTZ R80, -R80, -RZ ;  /* 0x800000ff5050d221 */ /* 0x000fe20000010100 */
[----:B------:R-:W-:Y:S02]  /*4d40*/  FSETP.GE.FTZ.AND P5, PT, R84, RZ, PT ;  /* 0x000000ff5400720b */ /* 0x000fe40003fb6000 */
[----:B-1----:R-:W-:Y:S02]  /*4d50*/  F2FP.RELU.PACK_AB R2, R76, R77 ;  /* 0x0000004d4c02723e */ /* 0x002fe400000008ff */
[----:B--2---:R-:W-:Y:S02]  /*4d60*/  F2FP.RELU.PACK_AB R3, R80, R85 ;  /* 0x000000555003723e */ /* 0x004fe400000008ff */
[----:B----4-:R-:W-:Y:S03]  /*4d70*/  F2FP.RELU.PACK_AB R0, R78, R79 ;  /* 0x0000004f4e00723e */ /* 0x010fe600000008ff */
[----:B------:R1:W-:Y:S04]  /*4d80*/  STS [R208+0x20400], R3 ;  /* 0x02040003d0007388 */ /* 0x0003e80000000800 */
[----:B------:R-:W-:Y:S04]  /*4d90*/  STS [R209+0x20400], R0 ;  /* 0x02040000d1007388 */ /* 0x000fe80000000800 */
[----:B------:R2:W-:Y:S04]  /*4da0*/  STS [R209+0x20000], R2 ;  /* 0x02000002d1007388 */ /* 0x0005e80000000800 */
[----:B------:R-:W-:Y:S08]  /*4db0*/  LDSM.16.M88.4 R16, [R176+0xc000] ;  /* 0x00c00000b010783b */ /* 0x000ff00000000200 */
[----:B------:R-:W3:Y:S01]  /*4dc0*/  LDSM.16.M88.4 R8, [R172+0x18000] ;  /* 0x01800000ac08783b */ /* 0x000ee20000000200 */
[----:B-1----:R-:W-:Y:S07]  /*4dd0*/  IMAD.MOV.U32 R3, RZ, RZ, R211 ;  /* 0x000000ffff037224 */ /* 0x002fee00078e00d3 */
[----:B------:R-:W1:Y:S01]  /*4de0*/  LDSM.16.M88.4 R68, [R172+0x18800] ;  /* 0x01880000ac44783b */ /* 0x000e620000000200 */
[----:B--2---:R-:W-:Y:S07]  /*4df0*/  IMAD.MOV.U32 R2, RZ, RZ, R212 ;  /* 0x000000ffff027224 */ /* 0x004fee00078e00d4 */
[----:B------:R-:W-:Y:S01]  /*4e00*/  LDSM.16.M88.4 R72, [R177+0xc000] ;  /* 0x00c00000b148783b */ /* 0x000fe20000000200 */
[C---:B---3--:R-:W-:Y:S08]  /*4e10*/  HMMA.16816.F32 R4, R16.reuse, R8, RZ ;  /* 0x000000081004723c */ /* 0x048ff000000018ff */
[C---:B------:R-:W-:Y:S08]  /*4e20*/  HMMA.16816.F32 R8, R16.reuse, R10, RZ ;  /* 0x0000000a1008723c */ /* 0x040ff000000018ff */
[C---:B-1----:R-:W-:Y:S08]  /*4e30*/  HMMA.16816.F32 R12, R16.reuse, R68, RZ ;  /* 0x00000044100c723c */ /* 0x042ff000000018ff */
[----:B------:R-:W-:Y:S01]  /*4e40*/  HMMA.16816.F32 R16, R16, R70, RZ ;  /* 0x000000461010723c */ /* 0x000fe200000018ff */
[----:B------:R-:W1:Y:S07]  /*4e50*/  LDSM.16.M88.4 R68, [R169+0x18000] ;  /* 0x01800000a944783b */ /* 0x000e6e0000000200 */
[C---:B-1----:R-:W-:Y:S08]  /*4e60*/  HMMA.16816.F32 R4, R72.reuse, R68, R4 ;  /* 0x000000444804723c */ /* 0x042ff00000001804 */
[C---:B------:R-:W-:Y:S01]  /*4e70*/  HMMA.16816.F32 R8, R72.reuse, R70, R8 ;  /* 0x000000464808723c */ /* 0x040fe20000001808 */
[----:B------:R-:W1:Y:S07]  /*4e80*/  LDSM.16.M88.4 R68, [R169+0x18800] ;  /* 0x01880000a944783b */ /* 0x000e6e0000000200 */
[C---:B-1----:R-:W-:Y:S08]  /*4e90*/  HMMA.16816.F32 R12, R72.reuse, R68, R12 ;  /* 0x00000044480c723c */ /* 0x042ff0000000180c */
[----:B------:R-:W-:Y:S01]  /*4ea0*/  HMMA.16816.F32 R16, R72, R70, R16 ;  /* 0x000000464810723c */ /* 0x000fe20000001810 */
[----:B------:R-:W-:Y:S08]  /*4eb0*/  LDSM.16.M88.4 R68, [R179+0xc000] ;  /* 0x00c00000b344783b */ /* 0x000ff00000000200 */
[----:B------:R-:W1:Y:S02]  /*4ec0*/  LDSM.16.M88.4 R72, [R171+0x18000] ;  /* 0x01800000ab48783b */ /* 0x000e640000000200 */
        /* <DEDUP_REMOVED lines=63> */
[C---:B-1----:R-:W-:Y:S07]  /*52c0*/  HMMA.16816.F32 R4, R68.reuse, R72, R4 ;  /* 0x000000484404723c */ /* 0x042fee0000001804 */
[C---:B------:R-:W-:Y:S01]  /*52d0*/  LEA R72, P1, R215.reuse, R2, 0x2 ;  /* 0x00000002d7487211 */ /* 0x040fe200078210ff */
[C---:B------:R-:W-:Y:S04]  /*52e0*/  HMMA.16816.F32 R8, R68.reuse, R74, R8 ;  /* 0x0000004a4408723c */ /* 0x040fe80000001808 */
[----:B------:R-:W-:Y:S02]  /*52f0*/  LEA.HI.X.SX32 R73, R215, R3, 0x2, P1 ;  /* 0x00000003d7497211 */ /* 0x000fe400008f16ff */
[----:B------:R-:W-:Y:S03]  /*5300*/  FSETP.GE.FTZ.AND P1, PT, R86, RZ, PT ;  /* 0x000000ff5600720b */ /* 0x000fe60003f36000 */
[----:B------:R-:W2:Y:S04]  /*5310*/  LDG.E R2, [R72.64] ;  /* 0x0000000648027981 */ /* 0x000ea8000c1e1900 */
[----:B------:R2:W3:Y:S03]  /*5320*/  LDG.E R0, [R72.64+0x20] ;  /* 0x0000200648007981 */ /* 0x0004e6000c1e1900 */
[C---:B--2---:R-:W-:Y:S02]  /*5330*/  FADD.FTZ R72, -R2.reuse, R4 ;  /* 0x0000000402487221 */ /* 0x044fe40000010100 */
[C---:B------:R-:W-:Y:S06]  /*5340*/  FADD.FTZ R4, -R2.reuse, R5 ;  /* 0x0000000502047221 */ /* 0x040fec0000010100 */
        /* <DEDUP_REMOVED lines=41> */
[----:B------:R-:W-:Y:S01]  /*55e0*/  FADD.FTZ R4, -R0, R14 ;  /* 0x0000000e00047221 */ /* 0x000fe20000010100 */
[----:B------:R-:W-:Y:S01]  /*55f0*/  FSETP.GE.FTZ.AND P1, PT, R78, RZ, PT ;  /* 0x000000ff4e00720b */ /* 0x000fe20003f36000 */
[----:B------:R-:W-:Y:S01]  /*5600*/  FMUL.FTZ R69, R94, R6 ;  /* 0x000000065e457220 */ /* 0x000fe20000410000 */
[----:B------:R-:W-:Y:S01]  /*5610*/  FSEL R3, R3, R0, P2 ;  /* 0x0000000003037208 */ /* 0x000fe20001000000 */
[----:B------:R-:W-:Y:S01]  /*5620*/  FMUL.FTZ R17, R90, R2 ;  /* 0x000000025a117220 */ /* 0x000fe20000410000 */
[----:B------:R-:W-:Y:S01]  /*5630*/  FSETP.GE.FTZ.AND P3, PT, R80, RZ, PT ;  /* 0x000000ff5000720b */ /* 0x000fe20003f76000 */
[C---:B------:R-:W-:Y:S01]  /*5640*/  FADD.FTZ R2, -R0.reuse, R18 ;  /* 0x0000001200027221 */ /* 0x040fe20000010100 */
        /* <DEDUP_REMOVED lines=89> */
.L_x_1321:
        /* <DEDUP_REMOVED lines=24> */
[----:B------:R-:W-:Y:S01]  /*5d60*/  LDSM.16.MT88.4 R76, [R0+0xe800] ;  /* 0x00e80000004c783b */ /* 0x000fe20000004200 */
        /* <DEDUP_REMOVED lines=9> */
[----:B------:R-:W1:Y:S07]  /*5e00*/  LDSM.16.MT88.4 R16, [R0+0xc800] ;  /* 0x00c800000010783b */ /* 0x000e6e0000004200 */
[-C--:B----4-:R-:W-:Y:S08]  /*5e10*/  HMMA.16816.F32 R52, R4, R68.reuse, R52 ;  /* 0x000000440434723c */ /* 0x090ff00000001834 */
[C---:B------:R-:W-:Y:S08]  /*5e20*/  HMMA.16816.F32 R56, R12.reuse, R68, R56 ;  /* 0x000000440c38723c */ /* 0x040ff00000001838 */
[-C--:B------:R-:W-:Y:S01]  /*5e30*/  HMMA.16816.F32 R60, R12, R70.reuse, R60 ;  /* 0x000000460c3c723c */ /* 0x080fe2000000183c */
[----:B------:R-:W2:Y:S07]  /*5e40*/  LDSM.16.MT88.4 R12, [R0+0x10800] ;  /* 0x01080000000c783b */ /* 0x000eae0000004200 */
[----:B------:R-:W-:Y:S01]  /*5e50*/  HMMA.16816.F32 R64, R4, R70, R64 ;  /* 0x000000460440723c */ /* 0x000fe20000001840 */
[----:B------:R-:W-:Y:S05]  /*5e60*/  LDSM.16.MT88.4 R4, [R174+0x21000] ;  /* 0x02100000ae04783b */ /* 0x000fea0000004200 */
[----:B------:R-:W-:Y:S02]  /*5e70*/  LDSM.16.MT88.4 R68, [R173+0x21000] ;  /* 0x02100000ad44783b */ /* 0x000fe40000004200 */
        /* <DEDUP_REMOVED lines=9> */
[----:B------:R-:W3:Y:S07]  /*5f10*/  LDSM.16.MT88.4 R76, [R0+0xf000] ;  /* 0x00f00000004c783b */ /* 0x000eee0000004200 */
[-C--:B--2---:R-:W-:Y:S08]  /*5f20*/  HMMA.16816.F32 R52, R8, R12.reuse, R52 ;  /* 0x0000000c0834723c */ /* 0x084ff00000001834 */
[C---:B------:R-:W-:Y:S08]  /*5f30*/  HMMA.16816.F32 R56, R72.reuse, R12, R56 ;  /* 0x0000000c4838723c */ /* 0x040ff00000001838 */
[-C--:B------:R-:W-:Y:S01]  /*5f40*/  HMMA.16816.F32 R60, R72, R14.reuse, R60 ;  /* 0x0000000e483c723c */ /* 0x080fe2000000183c */
[----:B------:R-:W2:Y:S07]  /*5f50*/  LDSM.16.MT88.4 R72, [R0+0x11000] ;  /* 0x011000000048783b */ /* 0x000eae0000004200 */
[----:B------:R-:W-:Y:S01]  /*5f60*/  HMMA.16816.F32 R64, R8, R14, R64 ;  /* 0x0000000e0840723c */ /* 0x000fe20000001840 */
[----:B------:R-:W-:Y:S05]  /*5f70*/  LDSM.16.MT88.4 R8, [R174+0x21800] ;  /* 0x02180000ae08783b */ /* 0x000fea0000004200 */
[----:B------:R-:W4:Y:S02]  /*5f80*/  LDSM.16.MT88.4 R12, [R0+0xd800] ;  /* 0x00d80000000c783b */ /* 0x000f240000004200 */
[-C--:B-1----:R-:W-:Y:S08]  /*5f90*/  HMMA.16816.F32 R20, R4, R16.reuse, R20 ;  /* 0x000000100414723c */ /* 0x082ff00000001814 */
[C---:B------:R-:W-:Y:S08]  /*5fa0*/  HMMA.16816.F32 R24, R68.reuse, R16, R24 ;  /* 0x000000104418723c */ /* 0x040ff00000001818 */
[-C--:B------:R-:W-:Y:S08]  /*5fb0*/  HMMA.16816.F32 R28, R68, R18.reuse, R28 ;  /* 0x00000012441c723c */ /* 0x080ff0000000181c */
[C---:B------:R-:W-:Y:S01]  /*5fc0*/  HMMA.16816.F32 R32, R4.reuse, R18, R32 ;  /* 0x000000120420723c */ /* 0x040fe20000001820 */
[----:B------:R-:W1:Y:S07]  /*5fd0*/  LDSM.16.MT88.4 R16, [R173+0x21800] ;  /* 0x02180000ad10783b */ /* 0x000e6e0000004200 */
[-C--:B---3--:R-:W-:Y:S08]  /*5fe0*/  HMMA.16816.F32 R36, R4, R76.reuse, R36 ;  /* 0x0000004c0424723c */ /* 0x088ff00000001824 */
[C---:B------:R-:W-:Y:S08]  /*5ff0*/  HMMA.16816.F32 R40, R68.reuse, R76, R40 ;  /* 0x0000004c4428723c */ /* 0x040ff00000001828 */
[-C--:B------:R-:W-:Y:S08]  /*6000*/  HMMA.16816.F32 R44, R68, R78.reuse, R44 ;  /* 0x0000004e442c723c */ /* 0x080ff0000000182c */
[C---:B------:R-:W-:Y:S01]  /*6010*/  HMMA.16816.F32 R48, R4.reuse, R78, R48 ;  /* 0x0000004e0430723c */ /* 0x040fe20000001830 */
[----:B------:R-:W3:Y:S07]  /*6020*/  LDSM.16.MT88.4 R76, [R0+0xf800] ;  /* 0x00f80000004c783b */ /* 0x000eee0000004200 */
[-C--:B--2---:R-:W-:Y:S08]  /*6030*/  HMMA.16816.F32 R52, R4, R72.reuse, R52 ;  /* 0x000000480434723c */ /* 0x084ff00000001834 */
[C---:B------:R-:W-:Y:S08]  /*6040*/  HMMA.16816.F32 R56, R68.reuse, R72, R56 ;  /* 0x000000484438723c */ /* 0x040ff00000001838 */
[-C--:B------:R-:W-:Y:S01]  /*6050*/  HMMA.16816.F32 R60, R68, R74.reuse, R60 ;  /* 0x0000004a443c723c */ /* 0x080fe2000000183c */
[----:B------:R-:W2:Y:S05]  /*6060*/  LDSM.16.MT88.4 R68, [R0+0x11800] ;  /* 0x011800000044783b */ /* 0x000eaa0000004200 */
[----:B------:R-:W-:Y:S02]  /*6070*/  BAR.SYNC.DEFER_BLOCKING 0x0 ;  /* 0x0000000000007b1d */ /* 0x000fe40000010000 */
[----:B------:R-:W-:Y:S08]  /*6080*/  HMMA.16816.F32 R64, R4, R74, R64 ;  /* 0x0000004a0440723c */ /* 0x000ff00000001840 */
[-C--:B----4-:R-:W-:Y:S08]  /*6090*/  HMMA.16816.F32 R20, R8, R12.reuse, R20 ;  /* 0x0000000c0814723c */ /* 0x090ff00000001814 */
[C---:B-1----:R-:W-:Y:S08]  /*60a0*/  HMMA.16816.F32 R24, R16.reuse, R12, R24 ;  /* 0x0000000c1018723c */ /* 0x042ff00000001818 */
[-C--:B------:R-:W-:Y:S08]  /*60b0*/  HMMA.16816.F32 R28, R16, R14.reuse, R28 ;  /* 0x0000000e101c723c */ /* 0x080ff0000000181c */
[C---:B------:R-:W-:Y:S08]  /*60c0*/  HMMA.16816.F32 R32, R8.reuse, R14, R32 ;  /* 0x0000000e0820723c */ /* 0x040ff00000001820 */
[-C--:B---3--:R-:W-:Y:S08]  /*60d0*/  HMMA.16816.F32 R36, R8, R76.reuse, R36 ;  /* 0x0000004c0824723c */ /* 0x088ff00000001824 */
[C---:B------:R-:W-:Y:S08]  /*60e0*/  HMMA.16816.F32 R40, R16.reuse, R76, R40 ;  /* 0x0000004c1028723c */ /* 0x040ff00000001828 */
[-C--:B------:R-:W-:Y:S08]  /*60f0*/  HMMA.16816.F32 R44, R16, R78.reuse, R44 ;  /* 0x0000004e102c723c */ /* 0x080ff0000000182c */
[C---:B------:R-:W-:Y:S08]  /*6100*/  HMMA.16816.F32 R48, R8.reuse, R78, R48 ;  /* 0x0000004e0830723c */ /* 0x040ff00000001830 */
[-C--:B--2---:R-:W-:Y:S08]  /*6110*/  HMMA.16816.F32 R52, R8, R68.reuse, R52 ;  /* 0x000000440834723c */ /* 0x084ff00000001834 */
        /* <DEDUP_REMOVED lines=54> */
.L_x_1322:
[----:B------:R-:W-:Y:S01]  /*6480*/  LDSM.16.M88.4 R96, [R181] ;  /* 0x00000000b560783b */ /* 0x000fe20000000200 */
[----:B-1----:R-:W-:Y:S03]  /*6490*/  @P6 IADD3 R2, P1, R202, -0x100, RZ ;  /* 0xffffff00ca026810 */ /* 0x002fe60007f3e0ff */
[----:B------:R-:W1:Y:S02]  /*64a0*/  LDSM.16.MT88.4 R16, [R0+0x12000] ;  /* 0x012000000010783b */ /* 0x000e640000004200 */
[----:B------:R-:W-:Y:S01]  /*64b0*/  @P6 IMAD.MOV.U32 R202, RZ, RZ, R2 ;  /* 0x000000ffffca6224 */ /* 0x000fe200078e0002 */
[CC--:B------:R-:W-:Y:S01]  /*64c0*/  LEA R2, P2, R200.reuse, R188.reuse, 0x2 ;  /* 0x000000bcc8027211 */ /* 0x0c0fe200078410ff */
[----:B------:R-:W2:Y:S03]  /*64d0*/  LDSM.16.M88.4 R92, [R181+0x1000] ;  /* 0x00100000b55c783b */ /* 0x000ea60000000200 */
[-C--:B------:R-:W-:Y:S01]  /*64e0*/  LEA.HI.X.SX32 R3, R200, R189.reuse, 0x2, P2 ;  /* 0x000000bdc8037211 */ /* 0x080fe200010f16ff */
        /* <DEDUP_REMOVED lines=56> */
[----:B------:R-:W-:Y:S01]  /*6870*/  @P6 IMAD.MOV.U32 R203, RZ, RZ, R0 ;  /* 0x000000ffffcb6224 */ /* 0x000fe200078e0000 */
[----:B------:R-:W-:Y:S02]  /*6880*/  IADD3 R0, R236, 0x40, RZ ;  /* 0x00000040ec007810 */ /* 0x000fe40007ffe0ff */
        /* <DEDUP_REMOVED lines=9> */
[----:B------:R-:W-:Y:S03]  /*6920*/  IMAD.MOV.U32 R158, RZ, RZ, c[0x0][0x22c] ;  /* 0x00008b00ff9e7624 */ /* 0x000fe600078e00ff */
[----:B------:R-:W-:Y:S02]  /*6930*/  IMAD.IADD R0, R200, 0x1, R0 ;  /* 0x00000001c8007824 */ /* 0x000fe400078e0200 */
[----:B------:R-:W-:Y:S02]  /*6940*/  IMAD R158, R158, c[0x0][0x1c0], RZ ;  /* 0x000070009e9e7a24 */ /* 0x000fe400078e02ff */
[C---:B------:R-:W-:Y:S01]  /*6950*/  HMMA.16816.F32 R72, R160.reuse, R148, R72 ;  /* 0x00000094a048723c */ /* 0x040fe20000001848 */
[----:B------:R-:W-:Y:S03]  /*6960*/  IMAD.MOV.U32 R159, RZ, RZ, c[0x0][0x22c] ;  /* 0x00008b00ff9f7624 */ /* 0x000fe600078e00ff */
[----:B------:R-:W-:Y:S02]  /*6970*/  IMAD.SHL.U32 R158, R158, 0x20, RZ ;  /* 0x000000209e9e7824 */ /* 0x000fe400078e00ff */
[----:B------:R-:W-:Y:S02]  /*6980*/  IMAD.IADD R0, R200, 0x1, R0 ;  /* 0x00000001c8007824 */ /* 0x000fe400078e0200 */
[-C--:B------:R-:W-:Y:S04]  /*6990*/  HMMA.16816.F32 R76, R160, R150.reuse, R76 ;  /* 0x00000096a04c723c */ /* 0x080fe8000000184c */
[----:B------:R-:W-:Y:S04]  /*69a0*/  @P6 IMAD.WIDE R148, R215, 0x4, R202 ;  /* 0x00000004d7946825 */ /* 0x000fe800078e02ca */
[C---:B------:R-:W-:Y:S01]  /*69b0*/  HMMA.16816.F32 R80, R152.reuse, R150, R80 ;  /* 0x000000969850723c */ /* 0x040fe20000001850 */
[----:B------:R1:W5:Y:S03]  /*69c0*/  @P6 LDG.E R201, [R148.64] ;  /* 0x0000000694c96981 */ /* 0x000366000c1e1900 */
[----:B------:R-:W-:Y:S01]  /*69d0*/  IMAD R159, R159, c[0x0][0x1c0], RZ ;  /* 0x000070009f9f7a24 */ /* 0x000fe200078e02ff */
[----:B------:R1:W5:Y:S03]  /*69e0*/  @P6 LDG.E R206, [R148.64+0x20] ;  /* 0x0000200694ce6981 */ /* 0x000366000c1e1900 */
[-C--:B------:R-:W-:Y:S01]  /*69f0*/  HMMA.16816.F32 R84, R152, R164.reuse, R84 ;  /* 0x000000a49854723c */ /* 0x080fe20000001854 */
[----:B------:R2:W-:Y:S03]  /*6a00*/  RED.E.ADD.F32.FTZ.RN.STRONG.GPU [R188.64], R4 ;  /* 0x00000004bc00798e */ /* 0x0005e6000c10e786 */
[----:B------:R-:W-:Y:S01]  /*6a10*/  IMAD R159, R159, 0x28, RZ ;  /* 0x000000289f9f7824 */ /* 0x000fe200078e02ff */
        /* <DEDUP_REMOVED lines=23> */
[-C--:B------:R-:W-:Y:S02]  /*6b90*/  LEA.HI.X.SX32 R5, R157, R189.reuse, 0x2, P1 ;  /* 0x000000bd9d057211 */ /* 0x080fe400008f16ff */
[CC--:B---3--:R-:W-:Y:S01]  /*6ba0*/  LEA R8, P1, R159.reuse, R188.reuse, 0x2 ;  /* 0x000000bc9f087211 */ /* 0x0c8fe200078210ff */
[----:B------:R2:W-:Y:S01]  /*6bb0*/  RED.E.ADD.F32.FTZ.RN.STRONG.GPU [R6.64], R10 ;  /* 0x0000000a0600798e */ /* 0x0005e2000c10e786 */
[C---:B------:R-:W-:Y:S02]  /*6bc0*/  IADD3 R156, R236.reuse, 0x20, RZ ;  /* 0x00000020ec9c7810 */ /* 0x040fe40007ffe0ff */
[----:B------:R-:W-:Y:S01]  /*6bd0*/  IADD3 R157, R236, 0x20, RZ ;  /* 0x00000020ec9d7810 */ /* 0x000fe20007ffe0ff */
[----:B------:R3:W-:Y:S02]  /*6be0*/  RED.E.ADD.F32.FTZ.RN.STRONG.GPU [R4.64], R11 ;  /* 0x0000000b0400798e */ /* 0x0007e4000c10e786 */
[C---:B------:R-:W-:Y:S02]  /*6bf0*/  IMAD.IADD R156, R200.reuse, 0x1, R156 ;  /* 0x00000001c89c7824 */ /* 0x040fe400078e029c */
[----:B------:R-:W-:Y:S01]  /*6c00*/  RED.E.ADD.F32.FTZ.RN.STRONG.GPU [R188.64+0x80], R16 ;  /* 0x00008010bc00798e */ /* 0x000fe2000c10e786 */
[C---:B------:R-:W-:Y:S03]  /*6c10*/  IMAD.IADD R157, R200.reuse, 0x1, R157 ;  /* 0x00000001c89d7824 */ /* 0x040fe600078e029d */
[----:B------:R4:W-:Y:S01]  /*6c20*/  RED.E.ADD.F32.FTZ.RN.STRONG.GPU [R2.64+0x80], R17 ;  /* 0x000080110200798e */ /* 0x0009e2000c10e786 */
[----:B------:R-:W-:Y:S01]  /*6c30*/  IMAD.IADD R157, R200, 0x1, R157 ;  /* 0x00000001c89d7824 */ /* 0x000fe200078e029d */
[-C--:B-1----:R-:W-:Y:S05]  /*6c40*/  LEA.HI.X.SX32 R9, R159, R189.reuse, 0x2, P1 ;  /* 0x000000bd9f097211 */ /* 0x082fea00008f16ff */
[----:B------:R1:W-:Y:S01]  /*6c50*/  RED.E.ADD.F32.FTZ.RN.STRONG.GPU [R8.64], R18 ;  /* 0x000000120800798e */ /* 0x0003e2000c10e786 */
[CC--:B--2---:R-:W-:Y:S02]  /*6c60*/  LEA R6, P2, R156.reuse, R188.reuse, 0x2 ;  /* 0x000000bc9c067211 */ /* 0x0c4fe400078410ff */
[CC--:B------:R-:W-:Y:S02]  /*6c70*/  LEA R10, P1, R157.reuse, R188.reuse, 0x2 ;  /* 0x000000bc9d0a7211 */ /* 0x0c0fe400078210ff */
[-C--:B------:R-:W-:Y:S02]  /*6c80*/  LEA.HI.X.SX32 R7, R156, R189.reuse, 0x2, P2 ;  /* 0x000000bd9c077211 */ /* 0x080fe400010f16ff */
[-C--:B---3--:R-:W-:Y:S02]  /*6c90*/  LEA.HI.X.SX32 R11, R157, R189.reuse, 0x2, P1 ;  /* 0x000000bd9d0b7211 */ /* 0x088fe400008f16ff */
[CC--:B------:R-:W-:Y:S01]  /*6ca0*/  LEA R4, P2, R227.reuse, R188.reuse, 0x2 ;  /* 0x000000bce3047211 */ /* 0x0c0fe200078410ff */
[----:B------:R2:W-:Y:S01]  /*6cb0*/  RED.E.ADD.F32.FTZ.RN.STRONG.GPU [R6.64], R19 ;  /* 0x000000130600798e */ /* 0x0005e2000c10e786 */
[C---:B------:R-:W-:Y:S02]  /*6cc0*/  IADD3 R157, R236.reuse, 0x40, RZ ;  /* 0x00000040ec9d7810 */ /* 0x040fe40007ffe0ff */
[-C--:B------:R-:W-:Y:S01]  /*6cd0*/  LEA.HI.X.SX32 R5, R227, R189.reuse, 0x2, P2 ;  /* 0x000000bde3057211 */ /* 0x080fe200010f16ff */
[----:B------:R3:W-:Y:S01]  /*6ce0*/  RED.E.ADD.F32.FTZ.RN.STRONG.GPU [R10.64], R12 ;  /* 0x0000000c0a00798e */ /* 0x0007e2000c10e786 */
[C---:B------:R-:W-:Y:S02]  /*6cf0*/  IADD3 R156, R236.reuse, 0x40, RZ ;  /* 0x00000040ec9c7810 */ /* 0x040fe40007ffe0ff */
[C---:B----4-:R-:W-:Y:S02]  /*6d00*/  IADD3 R17, R236.reuse, 0x60, RZ ;  /* 0x00000060ec117810 */ /* 0x050fe40007ffe0ff */
[----:B------:R-:W-:Y:S01]  /*6d10*/  IADD3 R16, R236, 0x60, RZ ;  /* 0x00000060ec107810 */ /* 0x000fe20007ffe0ff */
[C---:B------:R-:W-:Y:S04]  /*6d20*/  IMAD.IADD R156, R200.reuse, 0x1, R156 ;  /* 0x00000001c89c7824 */ /* 0x040fe800078e029c */
[----:B------:R-:W-:Y:S01]  /*6d30*/  IMAD.IADD R16, R200, 0x1, R16 ;  /* 0x00000001c8107824 */ /* 0x000fe200078e0210 */
[CC--:B-1----:R-:W-:Y:S04]  /*6d40*/  LEA R8, P3, R228.reuse, R188.reuse, 0x2 ;  /* 0x000000bce4087211 */ /* 0x0c2fe800078610ff */
[-C--:B------:R-:W-:Y:S05]  /*6d50*/  LEA.HI.X.SX32 R9, R228, R189.reuse, 0x2, P3 ;  /* 0x000000bde4097211 */ /* 0x080fea00018f16ff */
[----:B------:R1:W-:Y:S01]  /*6d60*/  RED.E.ADD.F32.FTZ.RN.STRONG.GPU [R8.64], R13 ;  /* 0x0000000d0800798e */ /* 0x0003e2000c10e786 */
[CC--:B--2---:R-:W-:Y:S03]  /*6d70*/  LEA R6, P1, R233.reuse, R188.reuse, 0x2 ;  /* 0x000000bce9067211 */ /* 0x0c4fe600078210ff */
[----:B------:R2:W-:Y:S01]  /*6d80*/  RED.E.ADD.F32.FTZ.RN.STRONG.GPU [R4.64], R14 ;  /* 0x0000000e0400798e */ /* 0x0005e2000c10e786 */
[-C--:B------:R-:W-:Y:S02]  /*6d90*/  LEA.HI.X.SX32 R7, R233, R189.reuse, 0x2, P1 ;  /* 0x000000bde9077211 */ /* 0x080fe400008f16ff */
[----:B---3--:R-:W-:Y:S03]  /*6da0*/  IADD3 R12, R236, 0x80, RZ ;  /* 0x00000080ec0c7810 */ /* 0x008fe60007ffe0ff */
[----:B------:R3:W-:Y:S02]  /*6db0*/  RED.E.ADD.F32.FTZ.RN.STRONG.GPU [R6.64], R15 ;  /* 0x0000000f0600798e */ /* 0x0007e4000c10e786 */
[----:B------:R-:W-:Y:S02]  /*6dc0*/  IMAD.IADD R12, R200, 0x1, R12 ;  /* 0x00000001c80c7824 */ /* 0x000fe400078e020c */
[----:B------:R-:W-:Y:S04]  /*6dd0*/  RED.E.ADD.F32.FTZ.RN.STRONG.GPU [R188.64+0x100], R68 ;  /* 0x00010044bc00798e */ /* 0x000fe8000c10e786 */
[----:B------:R-:W-:Y:S01]  /*6de0*/  RED.E.ADD.F32.FTZ.RN.STRONG.GPU [R2.64+0x100], R69 ;  /* 0x000100450200798e */ /* 0x000fe2000c10e786 */
[-C--:B-1----:R-:W-:Y:S02]  /*6df0*/  LEA R8, P3, R226, R188.reuse, 0x2 ;  /* 0x000000bce2087211 */ /* 0x082fe400078610ff */
[----:B------:R-:W-:Y:S02]  /*6e00*/  IADD3 R13, R236, 0x80, RZ ;  /* 0x00000080ec0d7810 */ /* 0x000fe40007ffe0ff */
[CC--:B--2---:R-:W-:Y:S02]  /*6e10*/  LEA R4, P1, R157.reuse, R188.reuse, 0x2 ;  /* 0x000000bc9d047211 */ /* 0x0c4fe400078210ff */
[-C--:B------:R-:W-:Y:S02]  /*6e20*/  LEA.HI.X.SX32 R9, R226, R189.reuse, 0x2, P3 ;  /* 0x000000bde2097211 */ /* 0x080fe400018f16ff */
[-C--:B------:R-:W-:Y:S02]  /*6e30*/  LEA.HI.X.SX32 R5, R157, R189.reuse, 0x2, P1 ;  /* 0x000000bd9d057211 */ /* 0x080fe400008f16ff */
[-C--:B---3--:R-:W-:Y:S02]  /*6e40*/  LEA R6, P2, R156, R188.reuse, 0x2 ;  /* 0x000000bc9c067211 */ /* 0x088fe400078410ff */
[-C--:B------:R-:W-:Y:S01]  /*6e50*/  LEA R10, P1, R0, R188.reuse, 0x2 ;  /* 0x000000bc000a7211 */ /* 0x080fe200078210ff */
[----:B------:R1:W-:Y:S01]  /*6e60*/  RED.E.ADD.F32.FTZ.RN.STRONG.GPU [R4.64], R70 ;  /* 0x000000460400798e */ /* 0x0003e2000c10e786 */
[-C--:B------:R-:W-:Y:S02]  /*6e70*/  LEA.HI.X.SX32 R7, R156, R189.reuse, 0x2, P2 ;  /* 0x000000bd9c077211 */ /* 0x080fe400010f16ff */
[-C--:B------:R-:W-:Y:S02]  /*6e80*/  LEA.HI.X.SX32 R11, R0, R189.reuse, 0x2, P1 ;  /* 0x000000bd000b7211 */ /* 0x080fe400008f16ff */
[----:B------:R-:W-:Y:S01]  /*6e90*/  IADD3 R0, R236, 0x60, RZ ;  /* 0x00000060ec007810 */ /* 0x000fe20007ffe0ff */
[----:B------:R2:W-:Y:S04]  /*6ea0*/  RED.E.ADD.F32.FTZ.RN.STRONG.GPU [R6.64], R71 ;  /* 0x000000470600798e */ /* 0x0005e8000c10e786 */
[----:B------:R-:W-:Y:S01]  /*6eb0*/  RED.E.ADD.F32.FTZ.RN.STRONG.GPU [R10.64], R72 ;  /* 0x000000480a00798e */ /* 0x000fe2000c10e786 */
[C---:B------:R-:W-:Y:S03]  /*6ec0*/  IMAD.IADD R0, R200.reuse, 0x1, R0 ;  /* 0x00000001c8007824 */ /* 0x040fe600078e0200 */
[----:B------:R3:W-:Y:S01]  /*6ed0*/  RED.E.ADD.F32.FTZ.RN.STRONG.GPU [R8.64], R73 ;  /* 0x000000490800798e */ /* 0x0007e2000c10e786 */
[----:B------:R-:W-:Y:S03]  /*6ee0*/  IMAD.IADD R0, R200, 0x1, R0 ;  /* 0x00000001c8007824 */ /* 0x000fe600078e0200 */
        /* <DEDUP_REMOVED lines=19> */
[----:B------:R-:W-:Y:S01]  /*7020*/  LDSM.16.MT88.4 R16, [R168+0x2000] ;  /* 0x00200000a810783b */ /* 0x000fe20000004200 */
[----:B------:R-:W-:Y:S03]  /*7030*/  IADD3 R0, R236, 0x80, RZ ;  /* 0x00000080ec007810 */ /* 0x000fe60007ffe0ff */
[----:B------:R2:W-:Y:S02]  /*7040*/  RED.E.ADD.F32.FTZ.RN.STRONG.GPU [R6.64], R83 ;  /* 0x000000530600798e */ /* 0x0005e4000c10e786 */
[C---:B------:R-:W-:Y:S02]  /*7050*/  IMAD.IADD R0, R200.reuse, 0x1, R0 ;  /* 0x00000001c8007824 */ /* 0x040fe400078e0200 */
[----:B------:R-:W-:Y:S02]  /*7060*/  RED.E.ADD.F32.FTZ.RN.STRONG.GPU [R10.64], R76 ;  /* 0x0000004c0a00798e */ /* 0x000fe4000c10e786 */
[----:B------:R-:W-:Y:S02]  /*7070*/  IMAD.IADD R0, R200, 0x1, R0 ;  /* 0x00000001c8007824 */ /* 0x000fe400078e0200 */
        /* <DEDUP_REMOVED lines=15> */
[-C--:B------:R-:W-:Y:S02]  /*7170*/  LEA R10, P1, R0, R188.reuse, 0x2 ;  /* 0x000000bc000a7211 */ /* 0x080fe400078210ff */
[-C--:B--2---:R-:W-:Y:S01]  /*7180*/  LEA R6, P2, R12, R188.reuse, 0x2 ;  /* 0x000000bc0c067211 */ /* 0x084fe200078410ff */
[----:B------:R1:W-:Y:S01]  /*7190*/  RED.E.ADD.F32.FTZ.RN.STRONG.GPU [R4.64], R86 ;  /* 0x000000560400798e */ /* 0x0003e2000c10e786 */
[-C--:B------:R-:W-:Y:S02]  /*71a0*/  LEA.HI.X.SX32 R11, R0, R189.reuse, 0x2, P1 ;  /* 0x000000bd000b7211 */ /* 0x080fe400008f16ff */
[-C--:B------:R-:W-:Y:S02]  /*71b0*/  LEA.HI.X.SX32 R7, R12, R189.reuse, 0x2, P2 ;  /* 0x000000bd0c077211 */ /* 0x080fe400010f16ff */
[C---:B------:R-:W-:Y:S02]  /*71c0*/  IADD3 R13, R236.reuse, 0xa0, RZ ;  /* 0x000000a0ec0d7810 */ /* 0x040fe40007ffe0ff */
[C---:B------:R-:W-:Y:S01]  /*71d0*/  IADD3 R12, R236.reuse, 0xa0, RZ ;  /* 0x000000a0ec0c7810 */ /* 0x040fe20007ffe0ff */
[----:B------:R2:W-:Y:S01]  /*71e0*/  RED.E.ADD.F32.FTZ.RN.STRONG.GPU [R6.64], R87 ;  /* 0x000000570600798e */ /* 0x0005e2000c10e786 */
[----:B------:R-:W-:Y:S03]  /*71f0*/  IADD3 R0, R236, 0xa0, RZ ;  /* 0x000000a0ec007810 */ /* 0x000fe60007ffe0ff */
[----:B------:R3:W-:Y:S01]  /*7200*/  RED.E.ADD.F32.FTZ.RN.STRONG.GPU [R10.64], R88 ;  /* 0x000000580a00798e */ /* 0x0007e2000c10e786 */
[C---:B------:R-:W-:Y:S02]  /*7210*/  IMAD.IADD R12, R200.reuse, 0x1, R12 ;  /* 0x00000001c80c7824 */ /* 0x040fe400078e020c */
[C---:B------:R-:W-:Y:S01]  /*7220*/  IMAD.IADD R0, R200.reuse, 0x1, R0 ;  /* 0x00000001c8007824 */ /* 0x040fe200078e0200 */
[----:B------:R4:W-:Y:S03]  /*7230*/  RED.E.ADD.F32.FTZ.RN.STRONG.GPU [R8.64], R89 ;  /* 0x000000590800798e */ /* 0x0009e6000c10e786 */
[----:B------:R-:W-:Y:S01]  /*7240*/  IMAD.IADD R0, R200, 0x1, R0 ;  /* 0x00000001c8007824 */ /* 0x000fe200078e0200 */
        /* <DEDUP_REMOVED lines=17> */
[----:B------:R-:W-:Y:S01]  /*7360*/  LDSM.16.MT88.4 R12, [R173+0x1e000] ;  /* 0x01e00000ad0c783b */ /* 0x000fe20000004200 */
[CC--:B--2---:R-:W-:Y:S03]  /*7370*/  LEA R6, P3, R220.reuse, R188.reuse, 0x2 ;  /* 0x000000bcdc067211 */ /* 0x0c4fe600078610ff */
[----:B------:R1:W-:Y:S01]  /*7380*/  RED.E.ADD.F32.FTZ.RN.STRONG.GPU [R4.64], R98 ;  /* 0x000000620400798e */ /* 0x0003e2000c10e786 */
[-C--:B------:R-:W-:Y:S03]  /*7390*/  LEA.HI.X.SX32 R7, R220, R189.reuse, 0x2, P3 ;  /* 0x000000bddc077211 */ /* 0x080fe600018f16ff */
[----:B------:R-:W-:Y:S01]  /*73a0*/  RED.E.ADD.F32.FTZ.RN.STRONG.GPU [R10.64], R99 ;  /* 0x000000630a00798e */ /* 0x000fe2000c10e786 */
[----:B------:R-:W-:Y:S02]  /*73b0*/  ISETP.GT.AND P3, PT, R194, RZ, PT ;  /* 0x000000ffc200720c */ /* 0x000fe40003f64270 */
[CC--:B---3--:R-:W-:Y:S01]  /*73c0*/  LEA R2, P1, R229.reuse, R188.reuse, 0x2 ;  /* 0x000000bce5027211 */ /* 0x0c8fe200078210ff */
[----:B------:R-:W-:Y:S03]  /*73d0*/  RED.E.ADD.F32.FTZ.RN.STRONG.GPU [R8.64], R92 ;  /* 0x0000005c0800798e */ /* 0x000fe6000c10e786 */
[-C--:B------:R-:W-:Y:S01]  /*73e0*/  LEA.HI.X.SX32 R3, R229, R189.reuse, 0x2, P1 ;  /* 0x000000bde5037211 */ /* 0x080fe200008f16ff */
[----:B------:R-:W-:Y:S01]  /*73f0*/  RED.E.ADD.F32.FTZ.RN.STRONG.GPU [R6.64], R93 ;  /* 0x0000005d0600798e */ /* 0x000fe2000c10e786 */
[----:B------:R-:W-:Y:S02]  /*7400*/  ISETP.NE.U32.AND P1, PT, R0, 0x1, PT ;  /* 0x000000010000780c */ /* 0x000fe40003f25070 */
[C---:B------:R-:W-:Y:S01]  /*7410*/  IADD3 R0, R168.reuse, -0x6000, RZ ;  /* 0xffffa000a8007810 */ /* 0x040fe20007ffe0ff */
[----:B------:R-:W-:Y:S10]  /*7420*/  LDSM.16.MT88.4 R8, [R168] ;  /* 0x00000000a808783b */ /* 0x000ff40000004200 */
        /* <DEDUP_REMOVED lines=71> */
[----:B------:R-:W-:-:S02]  /*78a0*/  FMUL.FTZ R68, R48, c[0x0][0x2dc] ;  /* 0x0000b70030447a20 */ /* 0x000fc40000410000 */
[----:B------:R-:W-:Y:S01]  /*78b0*/  FMUL.FTZ R48, R44, c[0x0][0x2dc] ;  /* 0x0000b7002c307a20 */ /* 0x000fe20000410000 */
[----:B------:R-:W1:Y:S01]  /*78c0*/  S2R R96, SR_CTAID.Y ;  /* 0x0000000000607919 */ /* 0x000e620000002600 */
[----:B------:R-:W-:Y:S02]  /*78d0*/  FMUL.FTZ R10, R45, c[0x0][0x2dc] ;  /* 0x0000b7002d0a7a20 */ /* 0x000fe40000410000 */
        /* <DEDUP_REMOVED lines=34> */
[----:B------:R-:W-:Y:S02]  /*7b00*/  FMUL.FTZ R108, R108, c[0x0][0x2e0] ;  /* 0x0000b8006c6c7a20 */ /* 0x000fe40000410000 */
        /* <DEDUP_REMOVED lines=154> */
[----:B------:R4:W-:Y:S01]  /*84b0*/  STS [R243+0xb000], R2 ;  /* 0x00b00002f3007388 */ /* 0x0009e20000000800 */
[----:B-1----:R-:W-:-:S02]  /*84c0*/  SHF.R.S32.HI R5, RZ, 0x1f, R96 ;  /* 0x0000001fff057819 */ /* 0x002fc40000011460 */
[----:B--2---:R-:W-:-:S13]  /*84d0*/  ISETP.NE.AND P0, PT, R97, -0x1, PT ;  /* 0xffffffff6100780c */ /* 0x004fda0003f05270 */
[----:B---3--:R-:W-:-:S05]  /*84e0*/  @P0 IADD3 R0, R237, R97, RZ ;  /* 0x00000061ed000210 */ /* 0x008fca0007ffe0ff */
[----:B----4-:R-:W-:-:S04]  /*84f0*/  @P0 IMAD.WIDE.U32 R2, R0, c[0x0][0x3a0], RZ ;  /* 0x0000e80000020a25 */ /* 0x010fc800078e00ff */
        /* <DEDUP_REMOVED lines=13> */
.L_x_1324:
        /* <DEDUP_REMOVED lines=15> */
.L_x_1325:
[----:B------:R-:W2:Y:S01]  /*86c0*/  LDL R9, [R1+0x20] ;  /* 0x0000200001097983 */ /* 0x000ea20000100800 */
[----:B------:R-:W-:Y:S01]  /*86d0*/  SHF.R.S32.HI R5, RZ, 0x1f, R204 ;  /* 0x0000001fff057819 */ /* 0x000fe200000114cc */
[----:B------:R-:W-:Y:S01]  /*86e0*/  BSSY B0, `(.L_x_1326) ;  /* 0x000002d000007945 */ /* 0x000fe20003800000 */
[----:B------:R-:W-:Y:S01]  /*86f0*/  MOV R4, R204 ;  /* 0x000000cc00047202 */ /* 0x000fe20000000f00 */
[----:B------:R-:W-:Y:S01]  /*8700*/  BAR.SYNC.DEFER_BLOCKING 0x0 ;  /* 0x0000000000007b1d */ /* 0x000fe20000010000 */
[----:B------:R-:W-:Y:S02]  /*8710*/  SHF.R.S32.HI R26, RZ, 0x1f, R238 ;  /* 0x0000001fff1a7819 */ /* 0x000fe400000114ee */
[----:B------:R-:W-:-:S03]  /*8720*/  SHF.R.S32.HI R64, RZ, 0x1f, R235 ;  /* 0x0000001fff407819 */ /* 0x000fc600000114eb */
[----:B------:R1:W3:Y:S04]  /*8730*/  LDS.128 R36, [R192+0x13000] ;  /* 0x01300000c0247984 */ /* 0x0002e80000000c00 */
[----:B------:R1:W4:Y:S04]  /*8740*/  LDS.128 R32, [R192+0x15000] ;  /* 0x01500000c0207984 */ /* 0x0003280000000c00 */
[----:B------:R1:W1:Y:S04]  /*8750*/  LDS.128 R28, [R192+0x17000] ;  /* 0x01700000c01c7984 */ /* 0x0002680000000c00 */
[----:B------:R1:W1:Y:S04]  /*8760*/  LDS.128 R48, [R192+0x18000] ;  /* 0x01800000c0307984 */ /* 0x0002680000000c00 */
[----:B------:R1:W1:Y:S04]  /*8770*/  LDS.128 R60, [R192+0x19000] ;  /* 0x01900000c03c7984 */ /* 0x0002680000000c00 */
[----:B------:R1:W1:Y:S04]  /*8780*/  LDS.128 R44, [R192+0x1a000] ;  /* 0x01a00000c02c7984 */ /* 0x0002680000000c00 */
[----:B------:R1:W1:Y:S04]  /*8790*/  LDS.128 R56, [R192+0x1b000] ;  /* 0x01b00000c0387984 */ /* 0x0002680000000c00 */
[----:B------:R1:W1:Y:S04]  /*87a0*/  LDS.128 R40, [R192+0x1c000] ;  /* 0x01c00000c0287984 */ /* 0x0002680000000c00 */
[----:B------:R1:W1:Y:S01]  /*87b0*/  LDS.128 R52, [R192+0x1d000] ;  /* 0x01d00000c0347984 */ /* 0x0002620000000c00 */
[C---:B--2---:R-:W-:Y:S01]  /*87c0*/  SHF.L.U32 R0, R9.reuse, 0x6, RZ ;  /* 0x0000000609007819 */ /* 0x044fe200000006ff */
[----:B------:R-:W-:-:S03]  /*87d0*/  IMAD R11, R9, -0x40, R195 ;  /* 0xffffffc0090b7824 */ /* 0x000fc600078e02c3 */
[----:B------:R-:W-:Y:S01]  /*87e0*/  SHF.R.S32.HI R24, RZ, 0x1f, R0 ;  /* 0x0000001fff187819 */ /* 0x000fe20000011400 */
[----:B------:R-:W-:Y:S01]  /*87f0*/  IMAD.WIDE.U32 R2, R0, c[0x0][0x3a0], R4 ;  /* 0x0000e80000027a25 */ /* 0x000fe200078e0004 */
[----:B------:R-:W-:-:S03]  /*8800*/  ISETP.GE.AND P4, PT, R235, R11, PT ;  /* 0x0000000beb00720c */ /* 0x000fc60003f86270 */
[----:B------:R-:W-:Y:S01]  /*8810*/  IMAD R6, R24, c[0x0][0x3a0], RZ ;  /* 0x0000e80018067a24 */ /* 0x000fe200078e02ff */
[----:B------:R-:W-:-:S03]  /*8820*/  IADD3 R2, P0, R7, R2, RZ ;  /* 0x0000000207027210 */ /* 0x000fc60007f1e0ff */
[----:B------:R-:W-:-:S05]  /*8830*/  IMAD R6, R0, c[0x0][0x3a4], R6 ;  /* 0x0000e90000067a24 */ /* 0x000fca00078e0206 */
[----:B------:R-:W-:Y:S01]  /*8840*/  IADD3.X R3, R8, R3, R6, P0, !PT ;  /* 0x0000000308037210 */ /* 0x000fe200007fe406 */
[----:B------:R-:W-:-:S04]  /*8850*/  IMAD R6, R26, c[0x0][0x3b8], RZ ;  /* 0x0000ee001a067a24 */ /* 0x000fc800078e02ff */
[C---:B------:R-:W-:Y:S02]  /*8860*/  IMAD R8, R238.reuse, c[0x0][0x3bc], R6 ;  /* 0x0000ef00ee087a24 */ /* 0x040fe400078e0206 */
[----:B------:R-:W-:-:S05]  /*8870*/  IMAD.WIDE.U32 R6, R238, c[0x0][0x3b8], R2 ;  /* 0x0000ee00ee067a25 */ /* 0x000fca00078e0002 */
[----:B------:R-:W-:Y:S01]  /*8880*/  IADD3 R10, R7, R8, RZ ;  /* 0x00000008070a7210 */ /* 0x000fe20007ffe0ff */
[----:B------:R-:W-:Y:S05]  /*8890*/  @P4 BRA `(.L_x_1327) ;  /* 0x0000011000004947 */ /* 0x000fea0003800000 */
[----:B-1-34-:R-:W-:Y:S01]  /*88a0*/  ISETP.GE.AND P3, PT, R204, c[0x0][0x220], PT ;  /* 0x00008800cc007a0c */ /* 0x01afe20003f66270 */
[----:B------:R-:W1:Y:S01]  /*88b0*/  LDS.128 R20, [R192+0x14000] ;  /* 0x01400000c0147984 */ /* 0x000e620000000c00 */
        /* <DEDUP_REMOVED lines=12> */
[----:B-1----:R1:W-:Y:S04]  /*8980*/  @!P2 STG.E.128 [R2.64+0x80], R20 ;  /* 0x000080140200a986 */ /* 0x0023e8000c101d06 */
[----:B--2---:R1:W-:Y:S04]  /*8990*/  @!P1 STG.E.128 [R2.64+0x100], R16 ;  /* 0x0001001002009986 */ /* 0x0043e8000c101d06 */
[----:B---3--:R1:W-:Y:S02]  /*89a0*/  @!P3 STG.E.128 [R2.64], R12 ;  /* 0x0000000c0200b986 */ /* 0x0083e4000c101d06 */
.L_x_1327:
[----:B-1-34-:R-:W-:Y:S05]  /*89b0*/  BSYNC B0 ;  /* 0x0000000000007941 */ /* 0x01afea0003800000 */
.L_x_1326:
        /* <DEDUP_REMOVED lines=19> */
.L_x_1329:
[----:B------:R-:W-:Y:S05]  /*8af0*/  BSYNC B0 ;  /* 0x0000000000007941 */ /* 0x000fea0003800000 */
.L_x_1328:
        /* <DEDUP_REMOVED lines=25> */
.L_x_1331:
[----:B------:R-:W-:Y:S05]  /*8c90*/  BSYNC B0 ;  /* 0x0000000000007941 */ /* 0x000fea0003800000 */
.L_x_1330:
        /* <DEDUP_REMOVED lines=19> */
.L_x_1302:
[----:B------:R-:W2:Y:S04]  /*8dd0*/  LDL R9, [R1+0x1c] ;  /* 0x00001c0001097983 */ /* 0x000ea80000100800 */
[----:B------:R-:W1:Y:S02]  /*8de0*/  S2R R8, SR_CTAID.Y ;  /* 0x0000000000087919 */ /* 0x000e640000002600 */
[----:B-1----:R-:W-:Y:S02]  /*8df0*/  SHF.R.S32.HI R5, RZ, 0x1f, R8 ;  /* 0x0000001fff057819 */ /* 0x002fe40000011408 */
[----:B--2---:R-:W-:-:S13]  /*8e00*/  ISETP.NE.AND P0, PT, R9, -0x1, PT ;  /* 0xffffffff0900780c */ /* 0x004fda0003f05270 */
        /* <DEDUP_REMOVED lines=15> */
.L_x_1333:
        /* <DEDUP_REMOVED lines=15> */
.L_x_1334:
[----:B------:R-:W2:Y:S01]  /*8ff0*/  LDL R8, [R1+0x20] ;  /* 0x0000200001087983 */ /* 0x000ea20000100800 */
[----:B------:R-:W-:Y:S01]  /*9000*/  SHF.R.S32.HI R12, RZ, 0x1f, R238 ;  /* 0x0000001fff0c7819 */ /* 0x000fe200000114ee */
[----:B------:R-:W-:Y:S01]  /*9010*/  BSSY B0, `(.L_x_1335) ;  /* 0x000001e000007945 */ /* 0x000fe20003800000 */
[----:B------:R-:W-:Y:S02]  /*9020*/  SHF.R.S32.HI R15, RZ, 0x1f, R235 ;  /* 0x0000001fff0f7819 */ /* 0x000fe400000114eb */
[C---:B--2---:R-:W-:Y:S01]  /*9030*/  SHF.L.U32 R0, R8.reuse, 0x6, RZ ;  /* 0x0000000608007819 */ /* 0x044fe200000006ff */
[----:B------:R-:W-:Y:S02]  /*9040*/  IMAD R9, R8, -0x40, R195 ;  /* 0xffffffc008097824 */ /* 0x000fe400078e02c3 */
[----:B------:R-:W-:Y:S01]  /*9050*/  IMAD R8, R12, c[0x0][0x3b8], RZ ;  /* 0x0000ee000c087a24 */ /* 0x000fe200078e02ff */
[----:B------:R-:W-:Y:S01]  /*9060*/  SHF.R.S32.HI R10, RZ, 0x1f, R0 ;  /* 0x0000001fff0a7819 */ /* 0x000fe20000011400 */
[----:B------:R-:W-:Y:S01]  /*9070*/  IMAD.WIDE.U32 R2, R0, c[0x0][0x3a0], R204 ;  /* 0x0000e80000027a25 */ /* 0x000fe200078e00cc */
[----:B------:R-:W-:-:S03]  /*9080*/  ISETP.GE.AND P4, PT, R235, R9, PT ;  /* 0x00000009eb00720c */ /* 0x000fc60003f86270 */
[----:B------:R-:W-:Y:S02]  /*9090*/  IMAD R4, R10, c[0x0][0x3a0], RZ ;  /* 0x0000e8000a047a24 */ /* 0x000fe400078e02ff */
[----:B------:R-:W-:Y:S02]  /*90a0*/  IMAD R8, R238, c[0x0][0x3bc], R8 ;  /* 0x0000ef00ee087a24 */ /* 0x000fe400078e0208 */
[----:B------:R-:W-:Y:S01]  /*90b0*/  IMAD R5, R0, c[0x0][0x3a4], R4 ;  /* 0x0000e90000057a24 */ /* 0x000fe200078e0204 */
[----:B------:R-:W-:-:S04]  /*90c0*/  IADD3 R4, P0, R6, R2, RZ ;  /* 0x0000000206047210 */ /* 0x000fc80007f1e0ff */
[----:B------:R-:W-:-:S05]  /*90d0*/  IADD3.X R5, R7, R3, R5, P0, !PT ;  /* 0x0000000307057210 */ /* 0x000fca00007fe405 */
[----:B------:R-:W-:-:S05]  /*90e0*/  IMAD.WIDE.U32 R4, R238, c[0x0][0x3b8], R4 ;  /* 0x0000ee00ee047a25 */ /* 0x000fca00078e0004 */
        /* <DEDUP_REMOVED lines=16> */
.L_x_1336:
[----:B------:R-:W-:Y:S05]  /*91f0*/  BSYNC B0 ;  /* 0x0000000000007941 */ /* 0x000fea0003800000 */
.L_x_1335:
        /* <DEDUP_REMOVED lines=19> */
.L_x_1338:
[----:B------:R-:W-:Y:S05]  /*9330*/  BSYNC B0 ;  /* 0x0000000000007941 */ /* 0x000fea0003800000 */
.L_x_1337:
        /* <DEDUP_REMOVED lines=25> */
.L_x_1340:
[----:B------:R-:W-:Y:S05]  /*94d0*/  BSYNC B0 ;  /* 0x0000000000007941 */ /* 0x000fea0003800000 */
.L_x_1339:
        /* <DEDUP_REMOVED lines=16> */
.L_x_1332:
[----:B------:R-:W-:Y:S05]  /*95e0*/  BSYNC B1 ;  /* 0x0000000000017941 */ /* 0x000fea0003800000 */
.L_x_1297:
[----:B------:R-:W3:Y:S02]  /*95f0*/  LDL.LU R0, [R1+0x20] ;  /* 0x0000200001007983 */ /* 0x000ee40000300800 */
[----:B---3--:R-:W-:-:S04]  /*9600*/  IADD3 R0, R0, c[0x0][0xc], RZ ;  /* 0x0000030000007a10 */ /* 0x008fc80007ffe0ff */
[----:B------:R-:W-:Y:S01]  /*9610*/  ISETP.GE.AND P0, PT, R0, UR5, PT ;  /* 0x0000000500007c0c */ /* 0x000fe2000bf06270 */
[----:B------:R3:W-:-:S12]  /*9620*/  STL [R1+0x20], R0 ;  /* 0x0000200001007387 */ /* 0x0007d80000100800 */
[----:B------:R-:W-:Y:S01]  /*9630*/  @P0 CALL.REL.NOINC `(.L_x_1341) ;  /* 0x0000001000000944 */ /* 0x000fe20003c00000 */
[----:B------:R-:W-:Y:S05]  /*9640*/  BRA `(.L_x_1342) ;  /* 0xffff726000007947 */ /* 0x000fea000383ffff */
.L_x_1341:
[----:B------:R-:W-:Y:S05]  /*9650*/  EXIT ;  /* 0x000000000000794d */ /* 0x000fea0003800000 */
.L_x_1343:
        /* <DEDUP_REMOVED lines=10> */
.L_x_1612:


//--------------------- .text._ZN5flash44flash_bwd_dq_dk_dv_loop_seqk_parallel_kernelI23Flash_bwd_kernel_traitsILi192ELi64ELi64ELi8ELi4ELi2ELi2ELb0ELb0EN7cutlass6half_tE19Flash_kernel_traitsILi192ELi64ELi64ELi8ES3_EELb0ELb0ELb0ELb1ELb0ELb0ELb1EEEvNS_16Flash_bwd_paramsE --------------------------
	.section	.text._ZN5flash44flash_bwd_dq_dk_dv_loop_seqk_parallel_kernelI23Flash_bwd_kernel_traitsILi192ELi64ELi64ELi8ELi4ELi2ELi2ELb0ELb0EN7cutlass6half_tE19Flash_kernel_traitsILi192ELi64ELi64ELi8ES3_EELb0ELb0ELb0ELb1ELb0ELb0ELb1EEEvNS_16Flash_bwd_paramsE,"ax",@progbits
	.sectioninfo	@"SHI_REGISTERS=255"
	.align	128
        .global         _ZN5flash44flash_bwd_dq_dk_dv_loop_seqk_parallel_kernelI23Flash_bwd_kernel_traitsILi192ELi64ELi64ELi8ELi4ELi2ELi2ELb0ELb0EN7cutlass6half_tE19Flash_kernel_traitsILi192ELi64ELi64ELi8ES3_EELb0ELb0ELb0ELb1ELb0ELb0ELb1EEEvNS_16Flash_bwd_paramsE
        .type           _ZN5flash44flash_bwd_dq_dk_dv_loop_seqk_parallel_kernelI23Flash_bwd_kernel_traitsILi192ELi64ELi64ELi8ELi4ELi2ELi2ELb0ELb0EN7cutlass6half_tE19Flash_kernel_traitsILi192ELi64ELi64ELi8ES3_EELb0ELb0ELb0ELb1ELb0ELb0ELb1EEEvNS_16Flash_bwd_paramsE,@function
        .size           _ZN5flash44flash_bwd_dq_dk_dv_loop_seqk_parallel_kernelI23Flash_bwd_kernel_traitsILi192ELi64ELi64ELi8ELi4ELi2ELi2ELb0ELb0EN7cutlass6half_tE19Flash_kernel_traitsILi192ELi64ELi64ELi8ES3_EELb0ELb0ELb0ELb1ELb0ELb0ELb1EEEvNS_16Flash_bwd_paramsE,(.L_x_1613 - _ZN5flash44flash_bwd_dq_dk_dv_loop_seqk_parallel_kernelI23Flash_bwd_kernel_traitsILi192ELi64ELi64ELi8ELi4ELi2ELi2ELb0ELb0EN7cutlass6half_tE19Flash_kernel_traitsILi192ELi64ELi64ELi8ES3_EELb0ELb0ELb0ELb1ELb0ELb0ELb1EEEvNS_16Flash_bwd_paramsE)
        .other          _ZN5flash44flash_bwd_dq_dk_dv_loop_seqk_parallel_kernelI23Flash_bwd_kernel_traitsILi192ELi64ELi64ELi8ELi4ELi2ELi2ELb0ELb0EN7cutlass6half_tE19Flash_kernel_traitsILi192ELi64ELi64ELi8ES3_EELb0ELb0ELb0ELb1ELb0ELb0ELb1EEEvNS_16Flash_bwd_paramsE,@"STO_CUDA_ENTRY STV_DEFAULT"
_ZN5flash44flash_bwd_dq_dk_dv_loop_seqk_parallel_kernelI23Flash_bwd_kernel_traitsILi192ELi64ELi64ELi8ELi4ELi2ELi2ELb0ELb0EN7cutlass6half_tE19Flash_kernel_traitsILi192ELi64ELi64ELi8ES3_EELb0ELb0ELb0ELb1ELb0ELb0ELb1EEEvNS_16Flash_bwd_paramsE:
.text._ZN5flash44flash_bwd_dq_dk_dv_loop_seqk_parallel_kernelI23Flash_bwd_kernel_traitsILi192ELi64ELi64ELi8ELi4ELi2ELi2ELb0ELb0EN7cutlass6half_tE19Flash_kernel_traitsILi192ELi64ELi64ELi8ES3_EELb0ELb0ELb0ELb1ELb0ELb0ELb1EEEvNS_16Flash_bwd_paramsE:
        /* <DEDUP_REMOVED lines=69> */
[----:B------:R-:W-:Y:S01]  /*0450*/  IMAD.SHL.U32 R169, R169, 0x2, RZ ;  /* 0x00000002a9a97824 */ /* 0x000fe200078e00ff */
[----:B------:R-:W-:Y:S01]  /*0460*/  SHF.R.S32.HI R0, RZ, 0x6, R0 ;  /* 0x00000006ff007819 */ /* 0x000fe20000011400 */
[----:B------:R-:W-:Y:S01]  /*0470*/  IMAD.IADD R5, R12, 0x1, -R2 ;  /* 0x000000010c057824 */ /* 0x000fe200078e0a02 */
[----:B------:R-:W-:-:S02]  /*0480*/  ISETP.NE.U32.AND P0, PT, R3, 0x1, PT ;  /* 0x000000010300780c */ /* 0x000fc40003f05070 */
        /* <DEDUP_REMOVED lines=27> */
[----:B------:R-:W-:Y:S01]  /*0640*/  STL [R1], R17 ;  /* 0x0000001101007387 */ /* 0x000fe20000100800 */
[----:B------:R-:W-:Y:S01]  /*0650*/  LOP3.LUT R2, R2, 0x1c0, RZ, 0xc0, !PT ;  /* 0x000001c002027812 */ /* 0x000fe200078ec0ff */
[----:B------:R-:W-:Y:S01]  /*0660*/  IMAD.IADD R201, R0, 0x1, R3 ;  /* 0x0000000100c97824 */ /* 0x000fe200078e0203 */
[----:B------:R-:W-:Y:S01]  /*0670*/  LEA.HI R4, R4, R18, RZ, 0x2 ;  /* 0x0000001204047211 */ /* 0x000fe200078f10ff */
[----:B------:R-:W-:Y:S01]  /*0680*/  IMAD.SHL.U32 R0, R10, 0x8, RZ ;  /* 0x000000080a007824 */ /* 0x000fe200078e00ff */
[----:B------:R1:W-:Y:S01]  /*0690*/  STL [R1+0x8], R6 ;  /* 0x0000080601007387 */ /* 0x0003e20000100800 */
        /* <DEDUP_REMOVED lines=10> */
[----:B------:R-:W-:Y:S01]  /*0740*/  IMAD.IADD R4, R4, 0x1, R9 ;  /* 0x0000000104047824 */ /* 0x000fe200078e0209 */
[----:B------:R-:W-:Y:S01]  /*0750*/  SEL R203, R203, 0x10, !P0 ;  /* 0x00000010cbcb7807 */ /* 0x000fe20004000000 */
[----:B------:R-:W-:Y:S01]  /*0760*/  IMAD R252, R180, 0x10, R5 ;  /* 0x00000010b4fc7824 */ /* 0x000fe200078e0205 */
[----:B------:R-:W-:Y:S01]  /*0770*/  IADD3 R202, R201, 0x20, RZ ;  /* 0x00000020c9ca7810 */ /* 0x000fe20007ffe0ff */
[--C-:B------:R-:W-:Y:S01]  /*0780*/  IMAD R174, R174, 0x2, R171.reuse ;  /* 0x00000002aeae7824 */ /* 0x100fe200078e02ab */
[----:B------:R-:W-:Y:S01]  /*0790*/  LEA R231, R4, 0x12000, 0x1 ;  /* 0x0001200004e77811 */ /* 0x000fe200078e08ff */
[----:B------:R-:W-:Y:S01]  /*07a0*/  IMAD.IADD R172, R169, 0x1, R171 ;  /* 0x00000001a9ac7824 */ /* 0x000fe200078e02ab */
[C---:B------:R-:W-:Y:S01]  /*07b0*/  @P1 IADD3 R202, R201.reuse, -0x20, RZ ;  /* 0xffffffe0c9ca1810 */ /* 0x040fe20007ffe0ff */
[----:B------:R-:W-:Y:S01]  /*07c0*/  IMAD.IADD R204, R201, 0x1, R203 ;  /* 0x00000001c9cc7824 */ /* 0x000fe200078e02cb */
[----:B------:R-:W-:Y:S01]  /*07d0*/  IADD3 R234, R231, 0x40, RZ ;  /* 0x00000040e7ea7810 */ /* 0x000fe20007ffe0ff */
[----:B------:R-:W-:Y:S01]  /*07e0*/  IMAD.IADD R171, R171, 0x1, R170 ;  /* 0x00000001abab7824 */ /* 0x000fe200078e02aa */
[C---:B------:R-:W-:Y:S01]  /*07f0*/  IADD3 R207, R198.reuse, 0x40, RZ ;  /* 0x00000040c6cf7810 */ /* 0x040fe20007ffe0ff */
[----:B-1----:R-:W-:Y:S01]  /*0800*/  IMAD.SHL.U32 R6, R11, 0x40, RZ ;  /* 0x000000400b067824 */ /* 0x002fe200078e00ff */
[----:B------:R-:W-:Y:S01]  /*0810*/  IADD3 R208, R198, 0x80, RZ ;  /* 0x00000080c6d07810 */ /* 0x000fe20007ffe0ff */
[----:B------:R-:W-:Y:S01]  /*0820*/  IMAD.IADD R203, R203, 0x1, R202 ;  /* 0x00000001cbcb7824 */ /* 0x000fe200078e02ca */
[----:B------:R-:W-:-:S02]  /*0830*/  @P2 IADD3 R234, R231, -0x40, RZ ;  /* 0xffffffc0e7ea2810 */ /* 0x000fc40007ffe0ff */
[----:B------:R-:W-:-:S04]  /*0840*/  LOP3.LUT R0, R6, 0xfffffe00, RZ, 0xc0, !PT ;  /* 0xfffffe0006007812 */ /* 0x000fc800078ec0ff */
[----:B------:R-:W-:Y:S01]  /*0850*/  LOP3.LUT R179, R2, R0, RZ, 0xfc, !PT ;  /* 0x0000000002b37212 */ /* 0x000fe200078efcff */
[--C-:B------:R-:W-:Y:S02]  /*0860*/  IMAD R178, R178, 0x400, R0.reuse ;  /* 0x00000400b2b27824 */ /* 0x100fe400078e0200 */
[----:B------:R-:W-:Y:S01]  /*0870*/  IMAD R180, R180, 0x400, R0 ;  /* 0x00000400b4b47824 */ /* 0x000fe200078e0200 */
[----:B------:R-:W-:Y:S01]  /*0880*/  SHF.R.S32.HI R0, RZ, 0x1f, R230 ;  /* 0x0000001fff007819 */ /* 0x000fe200000114e6 */
[----:B------:R-:W-:Y:S01]  /*0890*/  IMAD.IADD R178, R3, 0x1, R178 ;  /* 0x0000000103b27824 */ /* 0x000fe200078e02b2 */
[----:B------:R-:W-:Y:S01]  /*08a0*/  IADD3 R0, R252, 0x8, RZ ;  /* 0x00000008fc007810 */ /* 0x000fe20007ffe0ff */
[----:B------:R-:W-:-:S03]  /*08b0*/  IMAD.IADD R180, R180, 0x1, R3 ;  /* 0x00000001b4b47824 */ /* 0x000fc600078e0203 */
[----:B--2---:R-:W-:Y:S02]  /*08c0*/  LEA R178, R178, 0x1e000, 0x1 ;  /* 0x0001e000b2b27811 */ /* 0x004fe400078e08ff */
.L_x_1390:
[----:B-1-3--:R-:W1:Y:S01]  /*08d0*/  S2R R32, SR_CTAID.Y ;  /* 0x0000000000207919 */ /* 0x00ae620000002600 */
[----:B--2---:R-:W2:Y:S01]  /*08e0*/  LDC.U8 R0, c[0x0][0x312] ;  /* 0x0000c480ff007b82 */ /* 0x004ea20000000000 */
[----:B------:R-:W-:Y:S02]  /*08f0*/  ISETP.NE.U32.AND P1, PT, RZ, c[0x0][0x240], PT ;  /* 0x00009000ff007a0c */ /* 0x000fe40003f25070 */
[----:B------:R-:W3:Y:S01]  /*0900*/  S2R R2, SR_CTAID.Y ;  /* 0x0000000000027919 */ /* 0x000ee20000002600 */
[----:B------:R-:W-:Y:S02]  /*0910*/  ISETP.EQ.U32.AND P5, PT, RZ, c[0x0][0x248], PT ;  /* 0x00009200ff007a0c */ /* 0x000fe40003fa2070 */
[----:B------:R-:W-:Y:S02]  /*0920*/  ISETP.NE.AND.EX P1, PT, RZ, c[0x0][0x244], PT, P1 ;  /* 0x00009100ff007a0c */ /* 0x000fe40003f25310 */
[----:B------:R-:W-:Y:S01]  /*0930*/  ISETP.NE.U32.AND P3, PT, RZ, c[0x0][0x250], PT ;  /* 0x00009400ff007a0c */ /* 0x000fe20003f65070 */
[----:B------:R-:W-:-:S03]  /*0940*/  IMAD.MOV.U32 R249, RZ, RZ, -0x1 ;  /* 0xfffffffffff97424 */ /* 0x000fc600078e00ff */
[----:B------:R-:W-:Y:S01]  /*0950*/  ISETP.NE.AND.EX P3, PT, RZ, c[0x0][0x254], PT, P3 ;  /* 0x00009500ff007a0c */ /* 0x000fe20003f65330 */
[----:B-1----:R-:W-:Y:S01]  /*0960*/  IMAD.SHL.U32 R8, R32, 0x4, RZ ;  /* 0x0000000420087824 */ /* 0x002fe200078e00ff */
        /* <DEDUP_REMOVED lines=21> */
[----:B----4-:R-:W-:Y:S05]  /*0ac0*/  @!P0 BRA `(.L_x_1344) ;  /* 0x0000003000008947 */ /* 0x010fea0003800000 */
[----:B---3--:R-:W2:Y:S02]  /*0ad0*/  @P4 LDG.E R4, [R2.64+0x4] ;  /* 0x0000040602044981 */ /* 0x008ea4000c1e1900 */
[----:B--2--5:R-:W-:-:S06]  /*0ae0*/  @P4 IADD3 R4, R4, -R249, RZ ;  /* 0x800000f904044210 */ /* 0x024fcc0007ffe0ff */
[----:B------:R1:W5:Y:S02]  /*0af0*/  @!P4 LDG.E R4, [R2.64] ;  /* 0x000000060204c981 */ /* 0x000364000c1e1900 */
.L_x_1344:
        /* <DEDUP_REMOVED lines=44> */
.L_x_1346:
        /* <DEDUP_REMOVED lines=15> */
.L_x_1347:
[----:B------:R-:W-:Y:S01]  /*0eb0*/  IABS R14, c[0x0][0x1c8] ;  /* 0x00007200000e7a13 */ /* 0x000fe20000000000 */
[----:B------:R-:W1:Y:S01]  /*0ec0*/  LDC.U8 R15, c[0x0][0x328] ;  /* 0x0000ca00ff0f7b82 */ /* 0x000e620000000000 */
[----:B------:R-:W-:Y:S01]  /*0ed0*/  IABS R7, R232 ;  /* 0x000000e800077213 */ /* 0x000fe20000000000 */
[C---:B------:R-:W-:Y:S01]  /*0ee0*/  @P0 IMAD.WIDE.U32 R4, R0.reuse, c[0x0][0x370], RZ ;  /* 0x0000dc0000040a25 */ /* 0x040fe200078e00ff */
[----:B------:R-:W2:Y:S01]  /*0ef0*/  I2F.RP R2, R14 ;  /* 0x0000000e00027306 */ /* 0x000ea20000209400 */
[----:B------:R-:W-:Y:S01]  /*0f00*/  MOV R12, c[0x0][0x224] ;  /* 0x00008900000c7a02 */ /* 0x000fe20000000f00 */
[----:B------:R-:W3:Y:S01]  /*0f10*/  S2R R16, SR_CTAID.X ;  /* 0x0000000000107919 */ /* 0x000ee20000002500 */
[----:B------:R-:W-:Y:S01]  /*0f20*/  MOV R8, R7 ;  /* 0x0000000700087202 */ /* 0x000fe20000000f00 */
[----:B------:R-:W-:Y:S01]  /*0f30*/  @P0 IMAD R11, R0, c[0x0][0x374], R5 ;  /* 0x0000dd00000b0a24 */ /* 0x000fe200078e0205 */
[----:B------:R-:W-:Y:S01]  /*0f40*/  LOP3.LUT R7, R232, c[0x0][0x1c8], RZ, 0x3c, !PT ;  /* 0x00007200e8077a12 */ /* 0x000fe200078e3cff */
[----:B------:R-:W-:Y:S01]  /*0f50*/  @P0 IMAD.MOV.U32 R9, RZ, RZ, R4 ;  /* 0x000000ffff090224 */ /* 0x000fe200078e0004 */
[----:B------:R-:W-:Y:S01]  /*0f60*/  SHF.R.S32.HI R12, RZ, 0x1f, R12 ;  /* 0x0000001fff0c7819 */ /* 0x000fe2000001140c */
[----:B------:R-:W-:Y:S01]  /*0f70*/  @!P0 IMAD.WIDE.U32 R4, R32, c[0x0][0x368], RZ ;  /* 0x0000da0020048a25 */ /* 0x000fe200078e00ff */
[----:B------:R-:W-:Y:S01]  /*0f80*/  ISETP.GE.AND P3, PT, R7, RZ, PT ;  /* 0x000000ff0700720c */ /* 0x000fe20003f66270 */
[----:B------:R-:W4:Y:S01]  /*0f90*/  LDC.U8 R21, c[0x0][0x3d0] ;  /* 0x0000f400ff157b82 */ /* 0x000f220000000000 */
[----:B------:R-:W-:Y:S01]  /*0fa0*/  MOV R29, c[0x0][0x22c] ;  /* 0x00008b00001d7a02 */ /* 0x000fe20000000f00 */
[----:B------:R-:W-:Y:S01]  /*0fb0*/  IMAD R7, R12, R32, RZ ;  /* 0x000000200c077224 */ /* 0x000fe200078e02ff */
[----:B------:R-:W-:Y:S01]  /*0fc0*/  @!P0 MOV R9, R4 ;  /* 0x0000000400098202 */ /* 0x000fe20000000f00 */
[----:B------:R-:W-:Y:S01]  /*0fd0*/  IMAD.WIDE.U32 R12, R32, c[0x0][0x224], RZ ;  /* 0x00008900200c7a25 */ /* 0x000fe200078e00ff */
[----:B------:R-:W-:Y:S01]  /*0fe0*/  SHF.R.S32.HI R251, RZ, 0x1f, R242 ;  /* 0x0000001ffffb7819 */ /* 0x000fe200000114f2 */
[----:B--2---:R-:W2:Y:S01]  /*0ff0*/  MUFU.RCP R2, R2 ;  /* 0x0000000200027308 */ /* 0x004ea20000001000 */
[----:B------:R-:W-:Y:S01]  /*1000*/  SHF.R.S32.HI R233, RZ, 0x1f, R232 ;  /* 0x0000001fffe97819 */ /* 0x000fe200000114e8 */
[----:B------:R-:W-:Y:S01]  /*1010*/  IMAD.WIDE R18, R29, c[0x0][0x1c0], RZ ;  /* 0x000070001d127a25 */ /* 0x000fe200078e02ff */
[----:B-1----:R-:W-:-:S03]  /*1020*/  ISETP.NE.AND P2, PT, R15, RZ, PT ;  /* 0x000000ff0f00720c */ /* 0x002fc60003f45270 */
[----:B---3--:R-:W-:Y:S01]  /*1030*/  IMAD.WIDE.U32 R30, R16, c[0x0][0x3d8], RZ ;  /* 0x0000f600101e7a25 */ /* 0x008fe200078e00ff */
[----:B--2---:R-:W-:-:S04]  /*1040*/  IADD3 R2, R2, 0xffffffe, RZ ;  /* 0x0ffffffe02027810 */ /* 0x004fc80007ffe0ff */
[----:B------:R-:W1:Y:S02]  /*1050*/  F2I.FTZ.U32.TRUNC.NTZ R3, R2 ;  /* 0x0000000200037305 */ /* 0x000e64000021f000 */
[----:B-1----:R-:W-:-:S05]  /*1060*/  IADD3 R2, RZ, -R3, RZ ;  /* 0x80000003ff027210 */ /* 0x002fca0007ffe0ff */
[----:B------:R-:W-:Y:S02]  /*1070*/  IMAD R6, R2, R14, RZ ;  /* 0x0000000e02067224 */ /* 0x000fe400078e02ff */
[----:B------:R-:W-:-:S04]  /*1080*/  IMAD.MOV.U32 R2, RZ, RZ, RZ ;  /* 0x000000ffff027224 */ /* 0x000fc800078e00ff */
[----:B------:R-:W-:-:S04]  /*1090*/  IMAD.HI.U32 R2, R3, R6, R2 ;  /* 0x0000000603027227 */ /* 0x000fc800078e0002 */
[----:B------:R-:W-:Y:S02]  /*10a0*/  @!P0 IMAD R6, R33, c[0x0][0x368], RZ ;  /* 0x0000da0021068a24 */ /* 0x000fe400078e02ff */
[----:B------:R-:W-:-:S04]  /*10b0*/  IMAD.HI.U32 R2, R2, R8, RZ ;  /* 0x0000000802027227 */ /* 0x000fc800078e00ff */
[----:B------:R-:W-:Y:S02]  /*10c0*/  IMAD.MOV R3, RZ, RZ, -R2 ;  /* 0x000000ffff037224 */ /* 0x000fe400078e0a02 */
[----:B------:R-:W-:Y:S02]  /*10d0*/  @!P0 IMAD R6, R32, c[0x0][0x36c], R6 ;  /* 0x0000db0020068a24 */ /* 0x000fe400078e0206 */
        /* <DEDUP_REMOVED lines=15> */
[----:B----4-:R-:W-:Y:S02]  /*11d0*/  ISETP.NE.AND P1, PT, R21, RZ, PT ;  /* 0x000000ff1500720c */ /* 0x010fe40003f25270 */
        /* <DEDUP_REMOVED lines=35> */
.L_x_1348:
[----:B------:R-:W-:-:S04]  /*1410*/  IMAD R0, R32, c[0x0][0x1c0], R232 ;  /* 0x0000700020007a24 */ /* 0x000fc800078e02e8 */
[----:B------:R-:W-:Y:S02]  /*1420*/  IMAD R8, R0, c[0x0][0x224], RZ ;  /* 0x0000890000087a24 */ /* 0x000fe400078e02ff */
.L_x_1349:
        /* <DEDUP_REMOVED lines=98> */
.L_x_1352:
[----:B------:R-:W-:Y:S05]  /*1a50*/  BSYNC B0 ;  /* 0x0000000000007941 */ /* 0x000fea0003800000 */
.L_x_1351:
        /* <DEDUP_REMOVED lines=39> */
.L_x_1354:
[----:B------:R-:W-:Y:S05]  /*1cd0*/  BSYNC B0 ;  /* 0x0000000000007941 */ /* 0x000fea0003800000 */
.L_x_1353:
[----:B------:R-:W5:Y:S01]  /*1ce0*/  LDL R2, [R1] ;  /* 0x0000000001027983 */ /* 0x000f620000100800 */
        /* <DEDUP_REMOVED lines=18> */
.L_x_1356:
        /* <DEDUP_REMOVED lines=28> */
.L_x_1357:
[----:B------:R-:W-:Y:S05]  /*1fd0*/  BSYNC B0 ;  /* 0x0000000000007941 */ /* 0x000fea0003800000 */
.L_x_1355:
        /* <DEDUP_REMOVED lines=17> */
.L_x_1359:
        /* <DEDUP_REMOVED lines=38> */
.L_x_1360:
[----:B------:R-:W-:Y:S05]  /*2350*/  BSYNC B0 ;  /* 0x0000000000007941 */ /* 0x000fea0003800000 */
.L_x_1358:
[----:B------:R-:W-:Y:S01]  /*2360*/  IMAD R11, R250, -0x40, R189 ;  /* 0xffffffc0fa0b7824 */ /* 0x000fe200078e02bd */
[C---:B-1----:R-:W-:Y:S01]  /*2370*/  IADD3 R2, R252.reuse, 0x8, RZ ;  /* 0x00000008fc027810 */ /* 0x042fe20007ffe0ff */
[----:B------:R-:W-:Y:S01]  /*2380*/  IMAD.SHL.U32 R227, R252, 0x4, RZ ;  /* 0x00000004fce37824 */ /* 0x000fe200078e00ff */
[----:B------:R-:W-:Y:S01]  /*2390*/  SHF.R.S32.HI R0, RZ, 0x1f, R252 ;  /* 0x0000001fff007819 */ /* 0x000fe200000114fc */
[----:B------:R-:W-:Y:S01]  /*23a0*/  IMAD.MOV.U32 R197, RZ, RZ, 0x7f800000 ;  /* 0x7f800000ffc57424 */ /* 0x000fe200078e00ff */
[----:B------:R-:W-:Y:S02]  /*23b0*/  ISETP.GE.AND P5, PT, R230, R11, PT ;  /* 0x0000000be600720c */ /* 0x000fe40003fa6270 */
[-C--:B------:R-:W-:Y:S02]  /*23c0*/  ISETP.GE.AND P2, PT, R252, R10.reuse, PT ;  /* 0x0000000afc00720c */ /* 0x080fe40003f46270 */
[----:B------:R-:W-:Y:S02]  /*23d0*/  ISETP.GE.AND P1, PT, R2, R10, PT ;  /* 0x0000000a0200720c */ /* 0x000fe40003f26270 */
[----:B------:R-:W-:-:S02]  /*23e0*/  SHF.L.U64.HI R226, R252, 0x2, R0 ;  /* 0x00000002fce27819 */ /* 0x000fc40000010200 */
[----:B------:R-:W-:Y:S02]  /*23f0*/  IADD3 R2, P0, R227, R206, RZ ;  /* 0x000000cee3027210 */ /* 0x000fe40007f1e0ff */
[----:B------:R-:W-:Y:S02]  /*2400*/  MOV R200, 0x7f800000 ;  /* 0x7f80000000c87802 */ /* 0x000fe40000000f00 */
[----:B------:R-:W-:Y:S01]  /*2410*/  IADD3.X R3, R226, R205, RZ, P0, !PT ;  /* 0x000000cde2037210 */ /* 0x000fe200007fe4ff */
[----:B------:R1:W-:Y:S01]  /*2420*/  @P5 STS.128 [R187+0x12000], RZ ;  /* 0x012000ffbb005388 */ /* 0x0003e20000000c00 */
[----:B------:R-:W-:-:S03]  /*2430*/  IMAD R0, R251, c[0x0][0x198], RZ ;  /* 0x00006600fb007a24 */ /* 0x000fc600078e02ff */
[----:B------:R1:W-:Y:S04]  /*2440*/  @P5 STS.128 [R187+0x14000], RZ ;  /* 0x014000ffbb005388 */ /* 0x0003e80000000c00 */
[----:B------:R1:W-:Y:S04]  /*2450*/  @P5 STS.128 [R187+0x16000], RZ ;  /* 0x016000ffbb005388 */ /* 0x0003e80000000c00 */
[----:B------:R2:W5:Y:S04]  /*2460*/  @!P2 LDG.E R197, [R2.64] ;  /* 0x0000000602c5a981 */ /* 0x000568000c1e1900 */
[----:B------:R2:W5:Y:S01]  /*2470*/  @!P1 LDG.E R200, [R2.64+0x20] ;  /* 0x0000200602c89981 */ /* 0x000562000c1e1900 */
[C---:B------:R-:W-:Y:S01]  /*2480*/  IMAD R0, R242.reuse, c[0x0][0x19c], R0 ;  /* 0x00006700f2007a24 */ /* 0x040fe200078e0200 */
[----:B------:R-:W-:Y:S01]  /*2490*/  BSSY B0, `(.L_x_1361) ;  /* 0x0000028000007945 */ /* 0x000fe20003800000 */
        /* <DEDUP_REMOVED lines=39> */
.L_x_1362:
[----:B-1----:R-:W-:Y:S05]  /*2710*/  BSYNC B0 ;  /* 0x0000000000007941 */ /* 0x002fea0003800000 */
.L_x_1361:
        /* <DEDUP_REMOVED lines=38> */
.L_x_1364:
[----:B------:R-:W-:Y:S05]  /*2980*/  BSYNC B0 ;  /* 0x0000000000007941 */ /* 0x000fea0003800000 */
.L_x_1363:
[----:B------:R1:W-:Y:S01]  /*2990*/  @P5 STS.128 [R187+0x18000], RZ ;  /* 0x018000ffbb005388 */ /* 0x0003e20000000c00 */
[C---:B--2---:R-:W-:Y:S01]  /*29a0*/  IMAD.WIDE.U32 R2, R242.reuse, c[0x0][0x1a0], R198 ;  /* 0x00006800f2027a25 */ /* 0x044fe200078e00c6 */
        /* <DEDUP_REMOVED lines=43> */
.L_x_1366:
[----:B------:R-:W-:Y:S05]  /*2c60*/  BSYNC B0 ;  /* 0x0000000000007941 */ /* 0x000fea0003800000 */
.L_x_1365:
        /* <DEDUP_REMOVED lines=37> */
.L_x_1368:
[----:B------:R-:W-:Y:S05]  /*2ec0*/  BSYNC B0 ;  /* 0x0000000000007941 */ /* 0x000fea0003800000 */
.L_x_1367:
[----:B------:R-:W-:Y:S01]  /*2ed0*/  ISETP.NE.U32.AND P1, PT, RZ, c[0x0][0x318], PT ;  /* 0x0000c600ff007a0c */ /* 0x000fe20003f25070 */
[----:B--2---:R-:W2:Y:S03]  /*2ee0*/  LDL R6, [R1+0x8] ;  /* 0x0000080001067983 */ /* 0x004ea60000100800 */
[----:B------:R-:W-:Y:S01]  /*2ef0*/  ISETP.NE.AND.EX P1, PT, RZ, c[0x0][0x31c], PT, P1 ;  /* 0x0000c700ff007a0c */ /* 0x000fe20003f25310 */
[----:B------:R-:W0:-:S12]  /*2f00*/  LDGDEPBAR ;  /* 0x00000000000079af */ /* 0x000e180000000000 */
[----:B------:R-:W-:Y:S02]  /*2f10*/  @P1 IMAD R0, R33, c[0x0][0x320], RZ ;  /* 0x0000c80021001a24 */ /* 0x000fe400078e02ff */
[----:B------:R-:W-:-:S04]  /*2f20*/  @P1 IMAD.WIDE.U32 R2, R32, c[0x0][0x320], R232 ;  /* 0x0000c80020021a25 */ /* 0x000fc800078e00e8 */
[----:B------:R-:W-:Y:S01]  /*2f30*/  @P1 IMAD R0, R32, c[0x0][0x324], R0 ;  /* 0x0000c90020001a24 */ /* 0x000fe200078e0200 */
[----:B------:R-:W-:-:S03]  /*2f40*/  @P1 LEA R4, P0, R2, c[0x0][0x318], 0x2 ;  /* 0x0000c60002041a11 */ /* 0x000fc600078010ff */
[----:B------:R-:W-:-:S05]  /*2f50*/  @P1 IMAD.IADD R0, R3, 0x1, R0 ;  /* 0x0000000103001824 */ /* 0x000fca00078e0200 */
[----:B------:R-:W-:-:S05]  /*2f60*/  @P1 LEA.HI.X R5, R2, c[0x0][0x31c], R0, 0x2, P0 ;  /* 0x0000c70002051a11 */ /* 0x000fca00000f1400 */
[----:B---3--:R-:W3:Y:S01]  /*2f70*/  @P1 LDG.E R4, [R4.64] ;  /* 0x0000000604041981 */ /* 0x008ee2000c1e1900 */
[----:B------:R-:W3:Y:S01]  /*2f80*/  @P1 MUFU.RCP R0, c[0x0][0x238] ;  /* 0x00008e0000001b08 */ /* 0x000ee20000001000 */
[----:B------:R-:W-:Y:S01]  /*2f90*/  IMAD.MOV.U32 R186, RZ, RZ, RZ ;  /* 0x000000ffffba7224 */ /* 0x000fe200078e00ff */
[----:B------:R-:W-:Y:S01]  /*2fa0*/  IADD3 R176, R180, 0x3000, RZ ;  /* 0x00003000b4b07810 */ /* 0x000fe20007ffe0ff */
[----:B------:R-:W-:Y:S01]  /*2fb0*/  IMAD.MOV.U32 R190, RZ, RZ, R183 ;  /* 0x000000ffffbe7224 */ /* 0x000fe200078e00b7 */
[----:B------:R-:W-:Y:S01]  /*2fc0*/  CS2R R142, SRZ ;  /* 0x00000000008e7805 */ /* 0x000fe2000001ff00 */
[----:B------:R-:W-:Y:S01]  /*2fd0*/  CS2R R140, SRZ ;  /* 0x00000000008c7805 */ /* 0x000fe2000001ff00 */
[----:B------:R-:W-:Y:S01]  /*2fe0*/  SEL R176, R176, R180, !P6 ;  /* 0x000000b4b0b07207 */ /* 0x000fe20007000000 */
        /* <DEDUP_REMOVED lines=47> */
[----:B------:R-:W-:Y:S01]  /*32e0*/  IADD3 R235, R242, 0x40, RZ ;  /* 0x00000040f2eb7810 */ /* 0x000fe20007ffe0ff */
[----:B------:R-:W-:Y:S01]  /*32f0*/  IMAD.MOV.U32 R181, RZ, RZ, 0x40 ;  /* 0x00000040ffb57424 */ /* 0x000fe200078e00ff */
[----:B------:R-:W-:Y:S01]  /*3300*/  MOV R182, 0x20 ;  /* 0x0000002000b67802 */ /* 0x000fe20000000f00 */
[----:B------:R-:W-:Y:S01]  /*3310*/  IMAD.SHL.U32 R177, R180, 0x2, RZ ;  /* 0x00000002b4b17824 */ /* 0x000fe200078e00ff */
[----:B--2---:R-:W-:-:S04]  /*3320*/  LEA R188, R250, R6, 0x6 ;  /* 0x00000006fabc7211 */ /* 0x004fc800078e30ff */
[----:B------:R-:W-:-:S05]  /*3330*/  IADD3 R68, -R68, R252, -R188 ;  /* 0x000000fc44447210 */ /* 0x000fca0007ffe9bc */
[----:B------:R-:W-:Y:S02]  /*3340*/  IMAD.IADD R236, R68, 0x1, R189 ;  /* 0x0000000144ec7824 */ /* 0x000fe400078e02bd */
[----:B---3--:R-:W-:Y:S01]  /*3350*/  @P1 FMUL.FTZ R186, R4, R0 ;  /* 0x0000000004ba1220 */ /* 0x008fe20000410000 */
[----:B------:R-:W-:-:S04]  /*3360*/  IADD3 R0, R179, 0x3000, RZ ;  /* 0x00003000b3007810 */ /* 0x000fc80007ffe0ff */
[----:B------:R-:W-:-:S04]  /*3370*/  SEL R0, R0, R179, !P6 ;  /* 0x000000b300007207 */ /* 0x000fc80007000000 */
[----:B------:R-:W-:Y:S01]  /*3380*/  SHF.L.U32 R168, R0, 0x1, RZ ;  /* 0x0000000100a87819 */ /* 0x000fe200000006ff */
[----:B------:R-:W-:-:S04]  /*3390*/  IMAD.MOV.U32 R0, RZ, RZ, c[0x0][0x22c] ;  /* 0x00008b00ff007624 */ /* 0x000fc800078e00ff */
[----:B------:R-:W-:-:S04]  /*33a0*/  IMAD R0, R0, c[0x0][0x1c0], RZ ;  /* 0x0000700000007a24 */ /* 0x000fc800078e02ff */
[C---:B------:R-:W-:Y:S01]  /*33b0*/  IMAD.SHL.U32 R228, R0.reuse, 0x10, RZ ;  /* 0x0000001000e47824 */ /* 0x040fe200078e00ff */
[----:B------:R-:W-:-:S04]  /*33c0*/  SHF.L.U32 R191, R0, 0x3, RZ ;  /* 0x0000000300bf7819 */ /* 0x000fc800000006ff */
[C---:B------:R-:W-:Y:S02]  /*33d0*/  IADD3 R248, R228.reuse, 0x20, RZ ;  /* 0x00000020e4f87810 */ /* 0x040fe40007ffe0ff */
[C---:B------:R-:W-:Y:S02]  /*33e0*/  IADD3 R246, R228.reuse, 0x60, RZ ;  /* 0x00000060e4f67810 */ /* 0x040fe40007ffe0ff */
[C---:B------:R-:W-:Y:S01]  /*33f0*/  IADD3 R244, R228.reuse, 0xa0, RZ ;  /* 0x000000a0e4f47810 */ /* 0x040fe20007ffe0ff */
[C---:B------:R-:W-:Y:S01]  /*3400*/  IMAD.IADD R241, R191.reuse, 0x1, R248 ;  /* 0x00000001bff17824 */ /* 0x040fe200078e02f8 */
[C---:B------:R-:W-:Y:S01]  /*3410*/  IADD3 R247, R228.reuse, 0x40, RZ ;  /* 0x00000040e4f77810 */ /* 0x040fe20007ffe0ff */
[C---:B------:R-:W-:Y:S01]  /*3420*/  IMAD.IADD R239, R191.reuse, 0x1, R246 ;  /* 0x00000001bfef7824 */ /* 0x040fe200078e02f6 */
[----:B------:R-:W-:Y:S01]  /*3430*/  IADD3 R245, R228, 0x80, RZ ;  /* 0x00000080e4f57810 */ /* 0x000fe20007ffe0ff */
[C---:B------:R-:W-:Y:S01]  /*3440*/  IMAD.IADD R6, R191.reuse, 0x1, R241 ;  /* 0x00000001bf067824 */ /* 0x040fe200078e02f1 */
[----:B------:R-:W-:-:S02]  /*3450*/  IADD3 R237, R191, R244, RZ ;  /* 0x000000f4bfed7210 */ /* 0x000fc40007ffe0ff */
[C---:B------:R-:W-:Y:S01]  /*3460*/  IADD3 R240, R191.reuse, R247, RZ ;  /* 0x000000f7bff07210 */ /* 0x040fe20007ffe0ff */
[C---:B------:R-:W-:Y:S01]  /*3470*/  IMAD.IADD R238, R191.reuse, 0x1, R245 ;  /* 0x00000001bfee7824 */ /* 0x040fe200078e02f5 */
[C---:B------:R-:W-:Y:S01]  /*3480*/  IADD3 R4, R191.reuse, R239, RZ ;  /* 0x000000efbf047210 */ /* 0x040fe20007ffe0ff */
[C---:B------:R-:W-:Y:S01]  /*3490*/  IMAD.IADD R2, R191.reuse, 0x1, R237 ;  /* 0x00000001bf027824 */ /* 0x040fe200078e02ed */
[C---:B------:R-:W-:Y:S01]  /*34a0*/  IADD3 R220, R191.reuse, R6, RZ ;  /* 0x00000006bfdc7210 */ /* 0x040fe20007ffe0ff */
[C---:B------:R-:W-:Y:S01]  /*34b0*/  IMAD.IADD R5, R191.reuse, 0x1, R240 ;  /* 0x00000001bf057824 */ /* 0x040fe200078e02f0 */
[C---:B------:R-:W-:Y:S01]  /*34c0*/  IADD3 R216, R191.reuse, R4, RZ ;  /* 0x00000004bfd87210 */ /* 0x040fe20007ffe0ff */
[C---:B------:R-:W-:Y:S01]  /*34d0*/  IMAD.IADD R3, R191.reuse, 0x1, R238 ;  /* 0x00000001bf037824 */ /* 0x040fe200078e02ee */
[C---:B------:R-:W-:Y:S01]  /*34e0*/  IADD3 R212, R191.reuse, R2, RZ ;  /* 0x00000002bfd47210 */ /* 0x040fe20007ffe0ff */
[C---:B------:R-:W-:Y:S02]  /*34f0*/  IMAD.IADD R218, R191.reuse, 0x1, R5 ;  /* 0x00000001bfda7824 */ /* 0x040fe400078e0205 */
[----:B------:R-:W-:-:S02]  /*3500*/  IMAD.IADD R214, R191, 0x1, R3 ;  /* 0x00000001bfd67824 */ /* 0x000fc400078e0203 */
        /* <DEDUP_REMOVED lines=9> */
[----:B------:R-:W-:Y:S02]  /*35a0*/  IADD3 R221, R191, R211, RZ ;  /* 0x000000d3bfdd7210 */ /* 0x000fe40007ffe0ff */
.L_x_1371:
[----:B------:R-:W0:Y:S01]  /*35b0*/  LDGDEPBAR ;  /* 0x00000000000079af */ /* 0x000e220000000000 */
[----:B------:R-:W-:Y:S02]  /*35c0*/  R2P PR, R243, 0x6 ;  /* 0x00000006f3007804 */ /* 0x000fe40000000000 */
[----:B------:R-:W-:Y:S02]  /*35d0*/  ISETP.GE.AND P3, PT, R235, R189, PT ;  /* 0x000000bdeb00720c */ /* 0x000fe40003f66270 */
[----:B------:R-:W-:Y:S02]  /*35e0*/  MOV R159, c[0x0][0x22c] ;  /* 0x00008b00009f7a02 */ /* 0x000fe40000000f00 */
[----:B------:R-:W-:Y:S02]  /*35f0*/  SEL R148, R182, 0xffffffe0, !P1 ;  /* 0xffffffe0b6947807 */ /* 0x000fe40004800000 */
[----:B------:R-:W-:Y:S01]  /*3600*/  SEL R173, R181, 0xffffffc0, !P2 ;  /* 0xffffffc0b5ad7807 */ /* 0x000fe20005000000 */
[----:B------:R-:W-:Y:S01]  /*3610*/  IMAD R159, R159, c[0x0][0x1c0], RZ ;  /* 0x000070009f9f7a24 */ /* 0x000fe200078e02ff */
[C---:B------:R-:W-:Y:S02]  /*3620*/  IADD3 R0, R176.reuse, R148, RZ ;  /* 0x00000094b0007210 */ /* 0x040fe40007ffe0ff */
[-C--:B------:R-:W-:Y:S02]  /*3630*/  IADD3 R2, R176, R173.reuse, RZ ;  /* 0x000000adb0027210 */ /* 0x080fe40007ffe0ff */
[----:B------:R-:W-:Y:S02]  /*3640*/  IADD3 R3, R0, R173, RZ ;  /* 0x000000ad00037210 */ /* 0x000fe40007ffe0ff */
[C---:B------:R-:W-:Y:S02]  /*3650*/  ISETP.GE.AND P4, PT, R196.reuse, 0x1, PT ;  /* 0x00000001c400780c */ /* 0x040fe40003f86270 */
[----:B------:R-:W-:Y:S01]  /*3660*/  LEA R159, -R159, RZ, 0x6 ;  /* 0x000000ff9f9f7211 */ /* 0x000fe200078e31ff */
[----:B------:R-:W-:Y:S04]  /*3670*/  DEPBAR.LE SB0, 0x0 ;  /* 0x000080000000791a */ /* 0x000fe80000000000 */
[----:B------:R-:W-:Y:S08]  /*3680*/  BAR.SYNC.DEFER_BLOCKING 0x0 ;  /* 0x0000000000007b1d */ /* 0x000ff00000010000 */
[----:B------:R-:W-:Y:S08]  /*3690*/  LDSM.16.M88.4 R16, [R176] ;  /* 0x00000000b010783b */ /* 0x000ff00000000200 */
[----:B------:R-:W2:Y:S08]  /*36a0*/  LDSM.16.M88.4 R8, [R169+0x12000] ;  /* 0x01200000a908783b */ /* 0x000eb00000000200 */
[----:B------:R-:W3:Y:S08]  /*36b0*/  LDSM.16.M88.4 R68, [R169+0x12800] ;  /* 0x01280000a944783b */ /* 0x000ef00000000200 */
[----:B------:R-:W-:Y:S08]  /*36c0*/  LDSM.16.M88.4 R72, [R0] ;  /* 0x000000000048783b */ /* 0x000ff00000000200 */
[----:B------:R-:W1:Y:S08]  /*36d0*/  LDSM.16.M88.4 R76, [R170+0x12000] ;  /* 0x01200000aa4c783b */ /* 0x000e700000000200 */
[----:B------:R-:W4:Y:S01]  /*36e0*/  LDSM.16.M88.4 R80, [R170+0x12800] ;  /* 0x01280000aa50783b */ /* 0x000f220000000200 */
[C---:B--2---:R-:W-:Y:S07]  /*36f0*/  HMMA.16816.F32 R4, R16.reuse, R8, RZ ;  /* 0x000000081004723c */ /* 0x044fee00000018ff */
[----:B------:R-:W-:Y:S01]  /*3700*/  LDSM.16.M88.4 R84, [R2] ;  /* 0x000000000254783b */ /* 0x000fe20000000200 */
[C---:B------:R-:W-:Y:S07]  /*3710*/  HMMA.16816.F32 R8, R16.reuse, R10, RZ ;  /* 0x0000000a1008723c */ /* 0x040fee00000018ff */
[----:B------:R-:W2:Y:S01]  /*3720*/  LDSM.16.M88.4 R88, [R172+0x12000] ;  /* 0x01200000ac58783b */ /* 0x000ea20000000200 */
[C---:B---3--:R-:W-:Y:S07]  /*3730*/  HMMA.16816.F32 R12, R16.reuse, R68, RZ ;  /* 0x00000044100c723c */ /* 0x048fee00000018ff */
[----:B------:R-:W-:Y:S01]  /*3740*/  LDSM.16.M88.4 R92, [R171+0x12000] ;  /* 0x01200000ab5c783b */ /* 0x000fe20000000200 */
[----:B------:R-:W-:Y:S07]  /*3750*/  HMMA.16816.F32 R16, R16, R70, RZ ;  /* 0x000000461010723c */ /* 0x000fee00000018ff */
[----:B------:R-:W3:Y:S01]  /*3760*/  LDSM.16.M88.4 R68, [R172+0x12800] ;  /* 0x01280000ac44783b */ /* 0x000ee20000000200 */
[C---:B-1----:R-:W-:Y:S08]  /*3770*/  HMMA.16816.F32 R4, R72.reuse, R76, R4 ;  /* 0x0000004c4804723c */ /* 0x042ff00000001804 */
[C---:B------:R-:W-:Y:S01]  /*3780*/  HMMA.16816.F32 R8, R72.reuse, R78, R8 ;  /* 0x0000004e4808723c */ /* 0x040fe20000001808 */
[----:B------:R-:W1:Y:S07]  /*3790*/  LDSM.16.M88.4 R76, [R3] ;  /* 0x00000000034c783b */ /* 0x000e6e0000000200 */
[C---:B----4-:R-:W-:Y:S08]  /*37a0*/  HMMA.16816.F32 R12, R72.reuse, R80, R12 ;  /* 0x00000050480c723c */ /* 0x050ff0000000180c */
[----:B------:R-:W-:Y:S01]  /*37b0*/  HMMA.16816.F32 R16, R72, R82, R16 ;  /* 0x000000524810723c */ /* 0x000fe20000001810 */
[----:B------:R-:W4:Y:S07]  /*37c0*/  LDSM.16.M88.4 R72, [R171+0x12800] ;  /* 0x01280000ab48783b */ /* 0x000f2e0000000200 */
[C---:B--2---:R-:W-:Y:S01]  /*37d0*/  HMMA.16816.F32 R4, R84.reuse, R88, R4 ;  /* 0x000000585404723c */ /* 0x044fe20000001804 */
[----:B------:R-:W-:Y:S07]  /*37e0*/  LDSM.16.M88.4 R80, [R176+0x2000] ;  /* 0x00200000b050783b */ /* 0x000fee0000000200 */
[C---:B------:R-:W-:Y:S01]  /*37f0*/  HMMA.16816.F32 R8, R84.reuse, R90, R8 ;  /* 0x0000005a5408723c */ /* 0x040fe20000001808 */
[----:B------:R-:W2:Y:S07]  /*3800*/  LDSM.16.M88.4 R88, [R169+0x14000] ;  /* 0x01400000a958783b */ /* 0x000eae0000000200 */
[C---:B---3--:R-:W-:Y:S08]  /*3810*/  HMMA.16816.F32 R12, R84.reuse, R68, R12 ;  /* 0x00000044540c723c */ /* 0x048ff0000000180c */
[----:B------:R-:W-:Y:S01]  /*3820*/  HMMA.16816.F32 R16, R84, R70, R16 ;  /* 0x000000465410723c */ /* 0x000fe20000001810 */
[----:B------:R-:W3:Y:S07]  /*3830*/  LDSM.16.M88.4 R68, [R169+0x14800] ;  /* 0x01480000a944783b */ /* 0x000eee0000000200 */
[C---:B-1----:R-:W-:Y:S01]  /*3840*/  HMMA.16816.F32 R4, R76.reuse, R92, R4 ;  /* 0x0000005c4c04723c */ /* 0x042fe20000001804 */
[----:B------:R-:W-:Y:S07]  /*3850*/  LDSM.16.M88.4 R84, [R0+0x2000] ;  /* 0x002000000054783b */ /* 0x000fee0000000200 */
[C---:B------:R-:W-:Y:S01]  /*3860*/  HMMA.16816.F32 R8, R76.reuse, R94, R8 ;  /* 0x0000005e4c08723c */ /* 0x040fe20000001808 */
[----:B------:R-:W1:Y:S07]  /*3870*/  LDSM.16.M88.4 R92, [R170+0x14000] ;  /* 0x01400000aa5c783b */ /* 0x000e6e0000000200 */
        /* <DEDUP_REMOVED lines=25> */
[----:B------:R1:W-:Y:S07]  /*3a10*/  LDSM.16.M88.4 R76, [R0+0x4000] ;  /* 0x00400000004c783b */ /* 0x0003ee0000000200 */
[C---:B------:R-:W-:Y:S01]  /*3a20*/  HMMA.16816.F32 R8, R80.reuse, R94, R8 ;  /* 0x0000005e5008723c */ /* 0x040fe20000001808 */
[----:B------:R-:W3:Y:S07]  /*3a30*/  LDSM.16.M88.4 R92, [R170+0x16000] ;  /* 0x01600000aa5c783b */ /* 0x000eee0000000200 */
[C---:B----4-:R-:W-:Y:S08]  /*3a40*/  HMMA.16816.F32 R12, R80.reuse, R72, R12 ;  /* 0x00000048500c723c */ /* 0x050ff0000000180c */
[----:B------:R-:W-:Y:S01]  /*3a50*/  HMMA.16816.F32 R16, R80, R74, R16 ;  /* 0x0000004a5010723c */ /* 0x000fe20000001810 */
[----:B------:R-:W4:Y:S03]  /*3a60*/  LDSM.16.M88.4 R72, [R170+0x16800] ;  /* 0x01680000aa48783b */ /* 0x000f260000000200 */
[----:B-1----:R-:W-:Y:S04]  /*3a70*/  LEA R0, R196, R236, 0x6 ;  /* 0x000000ecc4007211 */ /* 0x002fe800078e30ff */
[C---:B--2---:R-:W-:Y:S01]  /*3a80*/  HMMA.16816.F32 R4, R84.reuse, R88, R4 ;  /* 0x000000585404723c */ /* 0x044fe20000001804 */
[----:B------:R-:W-:Y:S06]  /*3a90*/  LDSM.16.M88.4 R80, [R172+0x16000] ;  /* 0x01600000ac50783b */ /* 0x000fec0000000200 */
[C---:B------:R-:W-:Y:S01]  /*3aa0*/  IADD3 R89, R0.reuse, 0x7, RZ ;  /* 0x0000000700597810 */ /* 0x040fe20007ffe0ff */
[C---:B------:R-:W-:Y:S04]  /*3ab0*/  HMMA.16816.F32 R8, R84.reuse, R90, R8 ;  /* 0x0000005a5408723c */ /* 0x040fe80000001808 */
[C---:B------:R-:W-:Y:S03]  /*3ac0*/  IADD3 R88, R0.reuse, -0x8, RZ ;  /* 0xfffffff800587810 */ /* 0x040fe60007ffe0ff */
[----:B------:R-:W-:Y:S01]  /*3ad0*/  IADD3 R90, R0, 0x8, RZ ;  /* 0x00000008005a7810 */ /* 0x000fe20007ffe0ff */
[C---:B---3--:R-:W-:Y:S03]  /*3ae0*/  HMMA.16816.F32 R12, R84.reuse, R68, R12 ;  /* 0x00000044540c723c */ /* 0x048fe6000000180c */
[----:B------:R-:W-:Y:S05]  /*3af0*/  ISETP.GE.AND P0, PT, R90, RZ, PT ;  /* 0x000000ff5a00720c */ /* 0x000fea0003f06270 */
[----:B------:R-:W-:Y:S01]  /*3b00*/  HMMA.16816.F32 R16, R84, R70, R16 ;  /* 0x000000465410723c */ /* 0x000fe20000001810 */
[----:B------:R1:W2:Y:S06]  /*3b10*/  LDSM.16.M88.4 R68, [R2+0x4000] ;  /* 0x004000000244783b */ /* 0x0002ac0000000200 */
[----:B------:R-:W-:Y:S01]  /*3b20*/  IABS R84, R0 ;  /* 0x0000000000547213 */ /* 0x000fe20000000000 */
[C---:B------:R-:W-:Y:S03]  /*3b30*/  HMMA.16816.F32 R4, R76.reuse, R92, R4 ;  /* 0x0000005c4c04723c */ /* 0x040fe60000001804 */
[----:B------:R3:W-:Y:S02]  /*3b40*/  I2F R92, R84 ;  /* 0x00000054005c7306 */ /* 0x0007e40000201400 */
[----:B------:R-:W-:Y:S02]  /*3b50*/  @!P0 IADD3 R90, -R0, -0x8, RZ ;  /* 0xfffffff8005a8810 */ /* 0x000fe40007ffe1ff */
[----:B------:R-:W-:Y:S01]  /*3b60*/  ISETP.GE.AND P0, PT, R88, RZ, PT ;  /* 0x000000ff5800720c */ /* 0x000fe20003f06270 */
[C---:B------:R-:W-:Y:S05]  /*3b70*/  HMMA.16816.F32 R8, R76.reuse, R94, R8 ;  /* 0x0000005e4c08723c */ /* 0x040fea0000001808 */
[----:B------:R-:W-:Y:S03]  /*3b80*/  I2F R90, R90 ;  /* 0x0000005a005a7306 */ /* 0x000fe60000201400 */
[C---:B----4-:R-:W-:Y:S04]  /*3b90*/  HMMA.16816.F32 R12, R76.reuse, R72, R12 ;  /* 0x000000484c0c723c */ /* 0x050fe8000000180c */
[C---:B-1----:R-:W-:Y:S02]  /*3ba0*/  IADD3 R2, R0.reuse, -0x1, RZ ;  /* 0xffffffff00027810 */ /* 0x042fe40007ffe0ff */
[----:B------:R-:W-:Y:S02]  /*3bb0*/  @!P0 IADD3 R88, -R0, 0x8, RZ ;  /* 0x0000000800588810 */ /* 0x000fe40007ffe1ff */
[----:B------:R-:W-:Y:S01]  /*3bc0*/  HMMA.16816.F32 R16, R76, R74, R16 ;  /* 0x0000004a4c10723c */ /* 0x000fe20000001810 */
[----:B------:R-:W-:Y:S02]  /*3bd0*/  LDSM.16.M88.4 R76, [R171+0x16000] ;  /* 0x01600000ab4c783b */ /* 0x000fe40000000200 */
[----:B------:R-:W-:Y:S01]  /*3be0*/  ISETP.GE.AND P1, PT, R2, RZ, PT ;  /* 0x000000ff0200720c */ /* 0x000fe20003f26270 */
[----:B------:R-:W-:Y:S04]  /*3bf0*/  I2F R88, R88 ;  /* 0x0000005800587306 */ /* 0x000fe80000201400 */
[C---:B--2---:R-:W-:Y:S01]  /*3c00*/  HMMA.16816.F32 R4, R68.reuse, R80, R4 ;  /* 0x000000504404723c */ /* 0x044fe20000001804 */
[----:B---3--:R-:W1:Y:S07]  /*3c10*/  LDSM.16.M88.4 R84, [R172+0x16800] ;  /* 0x01680000ac54783b */ /* 0x008e6e0000000200 */
[C---:B------:R-:W-:Y:S01]  /*3c20*/  @!P1 IADD3 R2, -R0.reuse, 0x1, RZ ;  /* 0x0000000100029810 */ /* 0x040fe20007ffe1ff */
[C---:B------:R-:W-:Y:S01]  /*3c30*/  HMMA.16816.F32 R8, R68.reuse, R82, R8 ;  /* 0x000000524408723c */ /* 0x040fe20000001808 */
[----:B------:R2:W3:Y:S02]  /*3c40*/  LDSM.16.M88.4 R72, [R3+0x4000] ;  /* 0x004000000348783b */ /* 0x0004e40000000200 */
[----:B------:R4:W-:Y:S01]  /*3c50*/  I2F R91, R2 ;  /* 0x00000002005b7306 */ /* 0x0009e20000201400 */
[----:B------:R-:W-:Y:S02]  /*3c60*/  ISETP.GE.AND P1, PT, R89, RZ, PT ;  /* 0x000000ff5900720c */ /* 0x000fe40003f26270 */
[C---:B------:R-:W-:Y:S02]  /*3c70*/  IADD3 R81, R0.reuse, -0x10, RZ ;  /* 0xfffffff000517810 */ /* 0x040fe40007ffe0ff */
[----:B------:R-:W-:Y:S02]  /*3c80*/  IADD3 R80, R0, -0x11, RZ ;  /* 0xffffffef00507810 */ /* 0x000fe40007ffe0ff */
[----:B------:R-:W-:Y:S02]  /*3c90*/  ISETP.GE.AND P0, PT, R81, RZ, PT ;  /* 0x000000ff5100720c */ /* 0x000fe40003f06270 */
[----:B------:R-:W-:Y:S05]  /*3ca0*/  ISETP.GE.AND P2, PT, R80, RZ, PT ;  /* 0x000000ff5000720c */ /* 0x000fea0003f46270 */
[C---:B------:R-:W-:Y:S06]  /*3cb0*/  @!P1 IADD3 R89, -R0.reuse, -0x7, RZ ;  /* 0xfffffff900599810 */ /* 0x040fec0007ffe1ff */
[----:B------:R-:W-:Y:S01]  /*3cc0*/  I2F R89, R89 ;  /* 0x0000005900597306 */ /* 0x000fe20000201400 */
[C---:B--2---:R-:W-:Y:S02]  /*3cd0*/  IADD3 R3, R0.reuse, -0x18, RZ ;  /* 0xffffffe800037810 */ /* 0x044fe40007ffe0ff */
[C---:B------:R-:W-:Y:S02]  /*3ce0*/  @!P0 IADD3 R81, -R0.reuse, 0x10, RZ ;  /* 0x0000001000518810 */ /* 0x040fe40007ffe1ff */
[C---:B----4-:R-:W-:Y:S02]  /*3cf0*/  IADD3 R2, R0.reuse, -0x9, RZ ;  /* 0xfffffff700027810 */ /* 0x050fe40007ffe0ff */
[----:B------:R-:W-:Y:S02]  /*3d00*/  @!P2 IADD3 R80, -R0, 0x11, RZ ;  /* 0x000000110050a810 */ /* 0x000fe40007ffe1ff */
[----:B------:R-:W-:Y:S01]  /*3d10*/  ISETP.GE.AND P1, PT, R2, RZ, PT ;  /* 0x000000ff0200720c */ /* 0x000fe20003f26270 */
[C---:B-1----:R-:W-:Y:S01]  /*3d20*/  HMMA.16816.F32 R12, R68.reuse, R84, R12 ;  /* 0x00000054440c723c */ /* 0x042fe2000000180c */
[----:B------:R-:W-:Y:S07]  /*3d30*/  I2F R81, R81 ;  /* 0x0000005100517306 */ /* 0x000fee0000201400 */
[----:B------:R-:W-:Y:S01]  /*3d40*/  HMMA.16816.F32 R16, R68, R86, R16 ;  /* 0x000000564410723c */ /* 0x000fe20000001810 */
[----:B------:R-:W1:Y:S02]  /*3d50*/  LDSM.16.M88.4 R68, [R171+0x16800] ;  /* 0x01680000ab44783b */ /* 0x000e640000000200 */
[----:B------:R-:W-:Y:S01]  /*3d60*/  I2F R80, R80 ;  /* 0x0000005000507306 */ /* 0x000fe20000201400 */
[C---:B------:R-:W-:Y:S02]  /*3d70*/  @!P1 IADD3 R2, -R0.reuse, 0x9, RZ ;  /* 0x0000000900029810 */ /* 0x040fe40007ffe1ff */
[----:B------:R-:W-:Y:S02]  /*3d80*/  ISETP.GE.AND P1, PT, R3, RZ, PT ;  /* 0x000000ff0300720c */ /* 0x000fe40003f26270 */
[C---:B---3--:R-:W-:Y:S05]  /*3d90*/  HMMA.16816.F32 R4, R72.reuse, R76, R4 ;  /* 0x0000004c4804723c */ /* 0x048fea0000001804 */
[----:B------:R2:W-:Y:S03]  /*3da0*/  I2F R82, R2 ;  /* 0x0000000200527306 */ /* 0x0005e60000201400 */
[C---:B------:R-:W-:Y:S04]  /*3db0*/  HMMA.16816.F32 R8, R72.reuse, R78, R8 ;  /* 0x0000004e4808723c */ /* 0x040fe80000001808 */
[----:B------:R-:W-:Y:S02]  /*3dc0*/  @!P1 IADD3 R3, -R0, 0x18, RZ ;  /* 0x0000001800039810 */ /* 0x000fe40007ffe1ff */
[-C--:B------:R-:W-:Y:S02]  /*3dd0*/  @P3 ISETP.GE.AND P1, PT, R188, R189.reuse, PT ;  /* 0x000000bdbc00320c */ /* 0x080fe40003f26270 */
[----:B------:R-:W-:Y:S08]  /*3de0*/  I2F R77, R3 ;  /* 0x00000003004d7306 */ /* 0x000ff00000201400 */
[----:B------:R-:W-:Y:S02]  /*3df0*/  FMUL.FTZ R4, R4, c[0x0][0x2ec] ;  /* 0x0000bb0004047a20 */ /* 0x000fe40000410000 */
[----:B------:R-:W-:Y:S02]  /*3e00*/  FMUL.FTZ R5, R5, c[0x0][0x2ec] ;  /* 0x0000bb0005057a20 */ /* 0x000fe40000410000 */
[----:B------:R-:W3:Y:S01]  /*3e10*/  MUFU.TANH R95, R4 ;  /* 0x00000004005f7308 */ /* 0x000ee20000002400 */
[----:B--2---:R-:W-:Y:S01]  /*3e20*/  IADD3 R2, R0, -0x19, RZ ;  /* 0xffffffe700027810 */ /* 0x004fe20007ffe0ff */
[----:B------:R-:W-:Y:S02]  /*3e30*/  FMUL.FTZ R6, R6, c[0x0][0x2ec] ;  /* 0x0000bb0006067a20 */ /* 0x000fe40000410000 */
[----:B------:R-:W-:Y:S01]  /*3e40*/  FMUL.FTZ R7, R7, c[0x0][0x2ec] ;  /* 0x0000bb0007077a20 */ /* 0x000fe20000410000 */
[C---:B-1----:R-:W-:Y:S03]  /*3e50*/  HMMA.16816.F32 R12, R72.reuse, R68, R12 ;  /* 0x00000044480c723c */ /* 0x042fe6000000180c */
[----:B------:R-:W-:Y:S01]  /*3e60*/  ISETP.GE.AND P0, PT, R2, RZ, PT ;  /* 0x000000ff0200720c */ /* 0x000fe20003f06270 */
[----:B------:R-:W-:Y:S01]  /*3e70*/  FMUL.FTZ R8, R8, c[0x0][0x2ec] ;  /* 0x0000bb0008087a20 */ /* 0x000fe20000410000 */
[----:B------:R-:W1:Y:S01]  /*3e80*/  MUFU.TANH R93, R5 ;  /* 0x00000005005d7308 */ /* 0x000e620000002400 */
[----:B------:R-:W-:Y:S02]  /*3e90*/  FMUL.FTZ R9, R9, c[0x0][0x2ec] ;  /* 0x0000bb0009097a20 */ /* 0x000fe40000410000 */
[----:B------:R-:W-:Y:S04]  /*3ea0*/  HMMA.16816.F32 R16, R72, R70, R16 ;  /* 0x000000464810723c */ /* 0x000fe80000001810 */
[----:B------:R-:W-:Y:S02]  /*3eb0*/  FMUL.FTZ R10, R10, c[0x0][0x2ec] ;  /* 0x0000bb000a0a7a20 */ /* 0x000fe40000410000 */
[----:B------:R-:W-:Y:S01]  /*3ec0*/  FMUL.FTZ R11, R11, c[0x0][0x2ec] ;  /* 0x0000bb000b0b7a20 */ /* 0x000fe20000410000 */
[----:B------:R2:W4:Y:S01]  /*3ed0*/  MUFU.TANH R155, R6 ;  /* 0x00000006009b7308 */ /* 0x0005220000002400 */
[----:B------:R-:W-:Y:S02]  /*3ee0*/  @!P0 IADD3 R2, -R0, 0x19, RZ ;  /* 0x0000001900028810 */ /* 0x000fe40007ffe1ff */
[----:B-----5:R-:W-:Y:S02]  /*3ef0*/  FSETP.NEU.FTZ.AND P0, PT, R197, -INF , PT ;  /* 0xff800000c500780b */ /* 0x020fe40003f1d000 */
[-C--:B---3--:R-:W-:Y:S01]  /*3f00*/  FFMA.FTZ R3, R92, -R186.reuse, R95 ;  /* 0x800000ba5c037223 */ /* 0x088fe2000001005f */
[----:B------:R-:W-:Y:S03]  /*3f10*/  @P3 IADD3 R4, R188, 0x1, RZ ;  /* 0x00000001bc043810 */ /* 0x000fe60007ffe0ff */
[----:B------:R-:W-:Y:S01]  /*3f20*/  FMUL.FTZ R12, R12, c[0x0][0x2ec] ;  /* 0x0000bb000c0c7a20 */ /* 0x000fe20000410000 */
[----:B------:R3:W-:Y:S01]  /*3f30*/  I2F R76, R2 ;  /* 0x00000002004c7306 */ /* 0x0007e20000201400 */
[----:B------:R-:W-:Y:S01]  /*3f40*/  @P3 FSEL R3, R3, -INF , !P1 ;  /* 0xff80000003033808 */ /* 0x000fe20004800000 */
[----:B------:R-:W-:Y:S01]  /*3f50*/  FMUL.FTZ R13, R13, c[0x0][0x2ec] ;  /* 0x0000bb000d0d7a20 */ /* 0x000fe20000410000 */
[-C--:B------:R-:W-:Y:S01]  /*3f60*/  @P3 ISETP.GE.AND P2, PT, R4, R189.reuse, PT ;  /* 0x000000bd0400320c */ /* 0x080fe20003f46270 */
[-C--:B-1----:R-:W-:Y:S02]  /*3f70*/  FFMA.FTZ R0, R91, -R186.reuse, R93 ;  /* 0x800000ba5b007223 */ /* 0x082fe4000001005d */
[----:B------:R-:W-:Y:S02]  /*3f80*/  FMUL.FTZ R14, R14, c[0x0][0x2ec] ;  /* 0x0000bb000e0e7a20 */ /* 0x000fe40000410000 */
[----:B------:R-:W-:Y:S01]  /*3f90*/  FMUL.FTZ R15, R15, c[0x0][0x2ec] ;  /* 0x0000bb000f0f7a20 */ /* 0x000fe20000410000 */
[----:B------:R-:W-:Y:S01]  /*3fa0*/  @P3 FSEL R0, R0, -INF , !P2 ;  /* 0xff80000000003808 */ /* 0x000fe20005000000 */
[----:B------:R1:W1:Y:S01]  /*3fb0*/  MUFU.TANH R154, R7 ;  /* 0x00000007009a7308 */ /* 0x0002620000002400 */
[----:B------:R-:W-:Y:S02]  /*3fc0*/  FMUL.FTZ R16, R16, c[0x0][0x2ec] ;  /* 0x0000bb0010107a20 */ /* 0x000fe40000410000 */
[----:B------:R-:W-:Y:S01]  /*3fd0*/  FMUL.FTZ R17, R17, c[0x0][0x2ec] ;  /* 0x0000bb0011117a20 */ /* 0x000fe20000410000 */
[----:B--2---:R-:W-:Y:S01]  /*3fe0*/  @P3 IADD3 R6, R188, 0x18, RZ ;  /* 0x00000018bc063810 */ /* 0x004fe20007ffe0ff */
[-C--:B----4-:R-:W-:Y:S02]  /*3ff0*/  FFMA.FTZ R4, R90, -R186.reuse, R155 ;  /* 0x800000ba5a047223 */ /* 0x090fe4000001009b */
[----:B------:R-:W-:Y:S02]  /*4000*/  FMUL.FTZ R18, R18, c[0x0][0x2ec] ;  /* 0x0000bb0012127a20 */ /* 0x000fe40000410000 */
[----:B------:R-:W-:Y:S01]  /*4010*/  FMUL.FTZ R19, R19, c[0x0][0x2ec] ;  /* 0x0000bb0013137a20 */ /* 0x000fe20000410000 */
[----:B------:R-:W-:Y:S01]  /*4020*/  @P3 FSEL R4, R4, -INF , !P1 ;  /* 0xff80000004043808 */ /* 0x000fe20004800000 */
[----:B------:R-:W2:Y:S01]  /*4030*/  MUFU.TANH R96, R8 ;  /* 0x0000000800607308 */ /* 0x000ea20000002400 */
[----:B---3--:R-:W-:Y:S05]  /*4040*/  FMUL.FTZ R2, R197, 1.4426950216293334961 ;  /* 0x3fb8aa3bc5027820 */ /* 0x008fea0000410000 */
[----:B------:R-:W-:Y:S02]  /*4050*/  FSEL R2, R2, RZ, P0 ;  /* 0x000000ff02027208 */ /* 0x000fe40000000000 */
[----:B------:R-:W-:Y:S02]  /*4060*/  FSETP.NEU.FTZ.AND P0, PT, R200, -INF , PT ;  /* 0xff800000c800780b */ /* 0x000fe40003f1d000 */
[----:B------:R-:W3:Y:S01]  /*4070*/  MUFU.TANH R86, R9 ;  /* 0x0000000900567308 */ /* 0x000ee20000002400 */
[--C-:B------:R-:W-:Y:S01]  /*4080*/  FFMA.FTZ R3, R3, c[0x0][0x23c], -R2.reuse ;  /* 0x00008f0003037a23 */ /* 0x100fe20000010802 */
[----:B-1----:R-:W-:Y:S01]  /*4090*/  @P3 IADD3 R7, R188, 0x19, RZ ;  /* 0x00000019bc073810 */ /* 0x002fe20007ffe0ff */
[----:B------:R-:W-:Y:S07]  /*40a0*/  FFMA.FTZ R5, R0, c[0x0][0x23c], -R2 ;  /* 0x00008f0000057a23 */ /* 0x000fee0000010802 */
[----:B------:R1:W-:Y:S10]  /*40b0*/  MUFU.EX2 R98, R3 ;  /* 0x0000000300627308 */ /* 0x0003f40000000800 */
[----:B------:R4:W-:Y:S10]  /*40c0*/  MUFU.EX2 R97, R5 ;  /* 0x0000000500617308 */ /* 0x0009f40000000800 */
[----:B------:R-:W2:Y:S01]  /*40d0*/  MUFU.TANH R153, R10 ;  /* 0x0000000a00997308 */ /* 0x000ea20000002400 */
[----:B-1----:R-:W-:Y:S05]  /*40e0*/  FMUL.FTZ R3, R200, 1.4426950216293334961 ;  /* 0x3fb8aa3bc8037820 */ /* 0x002fea0000410000 */
[----:B------:R-:W-:Y:S01]  /*40f0*/  FSEL R0, R3, RZ, P0 ;  /* 0x000000ff03007208 */ /* 0x000fe20000000000 */
[-C--:B------:R-:W-:Y:S03]  /*4100*/  FFMA.FTZ R3, R89, -R186.reuse, R154 ;  /* 0x800000ba59037223 */ /* 0x080fe6000001009a */
[----:B------:R-:W1:Y:S01]  /*4110*/  MUFU.TANH R152, R11 ;  /* 0x0000000b00987308 */ /* 0x000e620000002400 */
[--C-:B------:R-:W-:Y:S01]  /*4120*/  FFMA.FTZ R4, R4, c[0x0][0x23c], -R0.reuse ;  /* 0x00008f0004047a23 */ /* 0x100fe20000010800 */
[----:B------:R-:W-:Y:S02]  /*4130*/  @P3 FSEL R3, R3, -INF , !P2 ;  /* 0xff80000003033808 */ /* 0x000fe40005000000 */
[C---:B----4-:R-:W-:Y:S03]  /*4140*/  @P3 IADD3 R5, R188.reuse, 0x8, RZ ;  /* 0x00000008bc053810 */ /* 0x050fe60007ffe0ff */
[----:B------:R-:W-:Y:S03]  /*4150*/  FFMA.FTZ R3, R3, c[0x0][0x23c], -R0 ;  /* 0x00008f0003037a23 */ /* 0x000fe60000010800 */
[----:B------:R2:W-:Y:S01]  /*4160*/  MUFU.EX2 R158, R4 ;  /* 0x00000004009e7308 */ /* 0x0005e20000000800 */
[-C--:B------:R-:W-:Y:S02]  /*4170*/  @P3 ISETP.GE.AND P0, PT, R5, R189.reuse, PT ;  /* 0x000000bd0500320c */ /* 0x080fe40003f06270 */
[C---:B------:R-:W-:Y:S04]  /*4180*/  @P3 IADD3 R5, R188.reuse, 0x9, RZ ;  /* 0x00000009bc053810 */ /* 0x040fe80007ffe0ff */
[-C--:B------:R-:W-:Y:S02]  /*4190*/  @P3 ISETP.GE.AND P1, PT, R5, R189.reuse, PT ;  /* 0x000000bd0500320c */ /* 0x080fe40003f26270 */
[----:B------:R-:W-:Y:S01]  /*41a0*/  @P3 IADD3 R5, R188, 0x10, RZ ;  /* 0x00000010bc053810 */ /* 0x000fe20007ffe0ff */
[----:B------:R3:W-:Y:S10]  /*41b0*/  MUFU.EX2 R157, R3 ;  /* 0x00000003009d7308 */ /* 0x0007f40000000800 */
[----:B------:R-:W4:Y:S01]  /*41c0*/  MUFU.TANH R85, R12 ;  /* 0x0000000c00557308 */ /* 0x000f220000002400 */
[-C--:B--2---:R-:W-:Y:S05]  /*41d0*/  FFMA.FTZ R4, R88, -R186.reuse, R96 ;  /* 0x800000ba58047223 */ /* 0x084fea0000010060 */
[----:B------:R-:W-:Y:S04]  /*41e0*/  @P3 FSEL R4, R4, -INF , !P0 ;  /* 0xff80000004043808 */ /* 0x000fe80004000000 */
[----:B------:R-:W2:Y:S01]  /*41f0*/  MUFU.TANH R84, R13 ;  /* 0x0000000d00547308 */ /* 0x000ea20000002400 */
[----:B------:R-:W-:Y:S02]  /*4200*/  FFMA.FTZ R4, R4, c[0x0][0x23c], -R2 ;  /* 0x00008f0004047a23 */ /* 0x000fe40000010802 */
[-C--:B---3--:R-:W-:Y:S07]  /*4210*/  FFMA.FTZ R3, R82, -R186.reuse, R86 ;  /* 0x800000ba52037223 */ /* 0x088fee0000010056 */
[----:B------:R3:W-:Y:S01]  /*4220*/  MUFU.EX2 R94, R4 ;  /* 0x00000004005e7308 */ /* 0x0007e20000000800 */
[----:B------:R-:W-:Y:S05]  /*4230*/  @P3 FSEL R3, R3, -INF , !P1 ;  /* 0xff80000003033808 */ /* 0x000fea0004800000 */
[----:B------:R-:W-:Y:S04]  /*4240*/  FFMA.FTZ R3, R3, c[0x0][0x23c], -R2 ;  /* 0x00008f0003037a23 */ /* 0x000fe80000010802 */
[----:B------:R1:W-:Y:S10]  /*4250*/  MUFU.EX2 R89, R3 ;  /* 0x0000000300597308 */ /* 0x0003f40000000800 */
[----:B------:R-:W2:Y:S01]  /*4260*/  MUFU.TANH R151, R14 ;  /* 0x0000000e00977308 */ /* 0x000ea20000002400 */
[-C--:B---3--:R-:W-:Y:S05]  /*4270*/  FFMA.FTZ R4, R92, -R186.reuse, R153 ;  /* 0x800000ba5c047223 */ /* 0x088fea0000010099 */
[----:B------:R-:W-:Y:S04]  /*4280*/  @P3 FSEL R4, R4, -INF , !P0 ;  /* 0xff80000004043808 */ /* 0x000fe80004000000 */
[----:B------:R-:W3:Y:S01]  /*4290*/  MUFU.TANH R150, R15 ;  /* 0x0000000f00967308 */ /* 0x000ee20000002400 */
[-C--:B------:R-:W-:Y:S02]  /*42a0*/  @P3 ISETP.GE.AND P0, PT, R5, R189.reuse, PT ;  /* 0x000000bd0500320c */ /* 0x080fe40003f06270 */
[----:B------:R-:W-:Y:S01]  /*42b0*/  @P3 IADD3 R5, R188, 0x11, RZ ;  /* 0x00000011bc053810 */ /* 0x000fe20007ffe0ff */
[----:B------:R-:W-:Y:S02]  /*42c0*/  FFMA.FTZ R4, R4, c[0x0][0x23c], -R0 ;  /* 0x00008f0004047a23 */ /* 0x000fe40000010800 */
[-C--:B-1----:R-:W-:Y:S04]  /*42d0*/  FFMA.FTZ R3, R91, -R186.reuse, R152 ;  /* 0x800000ba5b037223 */ /* 0x082fe80000010098 */
[----:B------:R4:W-:Y:S01]  /*42e0*/  MUFU.EX2 R156, R4 ;  /* 0x00000004009c7308 */ /* 0x0009e20000000800 */
[----:B------:R-:W-:Y:S02]  /*42f0*/  @P3 FSEL R3, R3, -INF , !P1 ;  /* 0xff80000003033808 */ /* 0x000fe40004800000 */
[-C--:B------:R-:W-:Y:S03]  /*4300*/  @P3 ISETP.GE.AND P1, PT, R5, R189.reuse, PT ;  /* 0x000000bd0500320c */ /* 0x080fe60003f26270 */
[----:B------:R-:W-:Y:S04]  /*4310*/  FFMA.FTZ R3, R3, c[0x0][0x23c], -R0 ;  /* 0x00008f0003037a23 */ /* 0x000fe80000010800 */
[----:B------:R2:W-:Y:S10]  /*4320*/  MUFU.EX2 R91, R3 ;  /* 0x00000003005b7308 */ /* 0x0005f40000000800 */
[----:B------:R-:W-:Y:S01]  /*4330*/  MUFU.TANH R83, R16 ;  /* 0x0000001000537308 */ /* 0x000fe20000002400 */
[-C--:B----4-:R-:W-:Y:S05]  /*4340*/  FFMA.FTZ R4, R81, -R186.reuse, R85 ;  /* 0x800000ba51047223 */ /* 0x090fea0000010055 */
[----:B------:R-:W-:Y:S04]  /*4350*/  @P3 FSEL R4, R4, -INF , !P0 ;  /* 0xff80000004043808 */ /* 0x000fe80004000000 */
[----:B------:R-:W1:Y:S01]  /*4360*/  MUFU.TANH R79, R17 ;  /* 0x00000011004f7308 */ /* 0x000e620000002400 */
[----:B------:R-:W-:Y:S02]  /*4370*/  FFMA.FTZ R4, R4, c[0x0][0x23c], -R2 ;  /* 0x00008f0004047a23 */ /* 0x000fe40000010802 */
[-C--:B--2---:R-:W-:Y:S07]  /*4380*/  FFMA.FTZ R3, R80, -R186.reuse, R84 ;  /* 0x800000ba50037223 */ /* 0x084fee0000010054 */
[----:B------:R2:W-:Y:S01]  /*4390*/  MUFU.EX2 R90, R4 ;  /* 0x00000004005a7308 */ /* 0x0005e20000000800 */
[----:B------:R-:W-:Y:S05]  /*43a0*/  @P3 FSEL R3, R3, -INF , !P1 ;  /* 0xff80000003033808 */ /* 0x000fea0004800000 */
[----:B------:R-:W-:Y:S04]  /*43b0*/  FFMA.FTZ R3, R3, c[0x0][0x23c], -R2 ;  /* 0x00008f0003037a23 */ /* 0x000fe80000010802 */
[----:B------:R3:W-:Y:S10]  /*43c0*/  MUFU.EX2 R87, R3 ;  /* 0x0000000300577308 */ /* 0x0007f40000000800 */
[----:B------:R-:W4:Y:S01]  /*43d0*/  MUFU.TANH R149, R18 ;  /* 0x0000001200957308 */ /* 0x000f220000002400 */
[-C--:B--2---:R-:W-:Y:S05]  /*43e0*/  FFMA.FTZ R4, R88, -R186.reuse, R151 ;  /* 0x800000ba58047223 */ /* 0x084fea0000010097 */
[----:B------:R-:W-:Y:S04]  /*43f0*/  @P3 FSEL R4, R4, -INF , !P0 ;  /* 0xff80000004043808 */ /* 0x000fe80004000000 */
[----:B------:R-:W2:Y:S01]  /*4400*/  MUFU.TANH R99, R19 ;  /* 0x0000001300637308 */ /* 0x000ea20000002400 */
[-C--:B------:R-:W-:Y:S01]  /*4410*/  @P3 ISETP.GE.AND P0, PT, R6, R189.reuse, PT ;  /* 0x000000bd0600320c */ /* 0x080fe20003f06270 */
[----:B------:R-:W-:Y:S02]  /*4420*/  FFMA.FTZ R4, R4, c[0x0][0x23c], -R0 ;  /* 0x00008f0004047a23 */ /* 0x000fe40000010800 */
[-C--:B---3--:R-:W-:Y:S06]  /*4430*/  FFMA.FTZ R3, R82, -R186.reuse, R150 ;  /* 0x800000ba52037223 */ /* 0x088fec0000010096 */
[----:B------:R3:W-:Y:S01]  /*4440*/  MUFU.EX2 R92, R4 ;  /* 0x00000004005c7308 */ /* 0x0007e20000000800 */
[----:B------:R-:W-:Y:S02]  /*4450*/  @P3 FSEL R3, R3, -INF , !P1 ;  /* 0xff80000003033808 */ /* 0x000fe40004800000 */
[----:B------:R-:W-:Y:S03]  /*4460*/  @P3 ISETP.GE.AND P1, PT, R7, R189, PT ;  /* 0x000000bd0700320c */ /* 0x000fe60003f26270 */
[----:B------:R-:W-:Y:S02]  /*4470*/  FFMA.FTZ R5, R3, c[0x0][0x23c], -R0 ;  /* 0x00008f0003057a23 */ /* 0x000fe40000010800 */
[-C--:B-1----:R-:W-:Y:S02]  /*4480*/  FFMA.FTZ R3, R76, -R186.reuse, R79 ;  /* 0x800000ba4c037223 */ /* 0x082fe4000001004f */
[----:B------:R1:W1:Y:S03]  /*4490*/  MUFU.EX2 R88, R5 ;  /* 0x0000000500587308 */ /* 0x0002660000000800 */
[----:B------:R-:W-:Y:S01]  /*44a0*/  @P3 FSEL R3, R3, -INF , !P1 ;  /* 0xff80000003033808 */ /* 0x000fe20004800000 */
[----:B---3--:R-:W-:Y:S05]  /*44b0*/  FFMA.FTZ R4, R77, -R186, R83 ;  /* 0x800000ba4d047223 */ /* 0x008fea0000010053 */
[----:B------:R-:W-:Y:S05]  /*44c0*/  @P3 FSEL R4, R4, -INF , !P0 ;  /* 0xff80000004043808 */ /* 0x000fea0004000000 */
[--C-:B------:R-:W-:Y:S01]  /*44d0*/  FFMA.FTZ R4, R4, c[0x0][0x23c], -R2.reuse ;  /* 0x00008f0004047a23 */ /* 0x100fe20000010802 */
[----:B-1----:R-:W-:Y:S01]  /*44e0*/  F2FP.PACK_AB R5, R91, R156 ;  /* 0x0000009c5b05723e */ /* 0x002fe200000000ff */
[----:B------:R-:W-:Y:S02]  /*44f0*/  FFMA.FTZ R2, R3, c[0x0][0x23c], -R2 ;  /* 0x00008f0003027a23 */ /* 0x000fe40000010802 */
[----:B----4-:R-:W-:Y:S01]  /*4500*/  FFMA.FTZ R3, R81, -R186, R149 ;  /* 0x800000ba51037223 */ /* 0x010fe20000010095 */
[----:B------:R1:W-:Y:S04]  /*4510*/  MUFU.EX2 R82, R4 ;  /* 0x0000000400527308 */ /* 0x0003e80000000800 */
[----:B------:R-:W-:Y:S02]  /*4520*/  @P3 FSEL R3, R3, -INF , !P0 ;  /* 0xff80000003033808 */ /* 0x000fe40004000000 */
[----:B------:R-:W-:Y:S03]  /*4530*/  IADD3 R76, P0, R227, R210, RZ ;  /* 0x000000d2e34c7210 */ /* 0x000fe60007f1e0ff */
[--C-:B------:R-:W-:Y:S01]  /*4540*/  FFMA.FTZ R3, R3, c[0x0][0x23c], -R0.reuse ;  /* 0x00008f0003037a23 */ /* 0x100fe20000010800 */
[----:B------:R2:W3:Y:S01]  /*4550*/  MUFU.EX2 R78, R2 ;  /* 0x00000002004e7308 */ /* 0x0004e20000000800 */
[----:B------:R-:W-:Y:S02]  /*4560*/  IADD3.X R77, R226, R209, RZ, P0, !PT ;  /* 0x000000d1e24d7210 */ /* 0x000fe400007fe4ff */
[C---:B------:R-:W-:Y:S04]  /*4570*/  LEA R184, P0, R159.reuse, R184, 0x2 ;  /* 0x000000b89fb87211 */ /* 0x040fe800078010ff */
[----:B------:R-:W-:Y:S03]  /*4580*/  LEA.HI.X.SX32 R185, R159, R185, 0x2, P0 ;  /* 0x000000b99fb97211 */ /* 0x000fe600000f16ff */
[----:B------:R4:W-:Y:S01]  /*4590*/  MUFU.EX2 R81, R3 ;  /* 0x0000000300517308 */ /* 0x0009e20000000800 */
[----:B-1----:R-:W-:Y:S01]  /*45a0*/  F2FP.PACK_AB R4, R87, R90 ;  /* 0x0000005a5704723e */ /* 0x002fe200000000ff */
[----:B--2---:R-:W-:Y:S05]  /*45b0*/  FFMA.FTZ R2, R80, -R186, R99 ;  /* 0x800000ba50027223 */ /* 0x004fea0000010063 */
[----:B------:R-:W-:Y:S05]  /*45c0*/  @P3 FSEL R2, R2, -INF , !P1 ;  /* 0xff80000002023808 */ /* 0x000fea0004800000 */
[----:B------:R-:W-:Y:S01]  /*45d0*/  FFMA.FTZ R0, R2, c[0x0][0x23c], -R0 ;  /* 0x00008f0002007a23 */ /* 0x000fe20000010800 */
[----:B----4-:R-:W-:Y:S02]  /*45e0*/  F2FP.PACK_AB R3, R97, R98 ;  /* 0x000000626103723e */ /* 0x010fe400000000ff */
[----:B------:R-:W-:Y:S01]  /*45f0*/  F2FP.PACK_AB R2, R157, R158 ;  /* 0x0000009e9d02723e */ /* 0x000fe200000000ff */
[----:B------:R1:W2:Y:S02]  /*4600*/  MUFU.EX2 R80, R0 ;  /* 0x0000000000507308 */ /* 0x0002a40000000800 */
[----:B------:R4:W-:Y:S04]  /*4610*/  STS [R201+0x20000], R3 ;  /* 0x02000003c9007388 */ /* 0x0009e80000000800 */
[----:B------:R3:W-:Y:S04]  /*4620*/  STS [R201+0x20400], R2 ;  /* 0x02040002c9007388 */ /* 0x0007e80000000800 */
[----:B------:R-:W-:Y:S01]  /*4630*/  STS [R204+0x20400], R5 ;  /* 0x02040005cc007388 */ /* 0x000fe20000000800 */
[----:B-1----:R-:W-:Y:S02]  /*4640*/  F2FP.PACK_AB R0, R89, R94 ;  /* 0x0000005e5900723e */ /* 0x002fe400000000ff */
[----:B----4-:R-:W-:Y:S03]  /*4650*/  F2FP.PACK_AB R3, R88, R92 ;  /* 0x0000005c5803723e */ /* 0x010fe600000000ff */
[----:B------:R2:W-:Y:S01]  /*4660*/  STS [R204+0x20000], R0 ;  /* 0x02000000cc007388 */ /* 0x0005e20000000800 */
[----:B---3--:R-:W-:Y:S03]  /*4670*/  F2FP.PACK_AB R2, R78, R82 ;  /* 0x000000524e02723e */ /* 0x008fe600000000ff */
[----:B------:R-:W-:Y:S04]  /*4680*/  STS [R202+0x20000], R4 ;  /* 0x02000004ca007388 */ /* 0x000fe80000000800 */
[----:B------:R1:W-:Y:S04]  /*4690*/  STS [R202+0x20400], R3 ;  /* 0x02040003ca007388 */ /* 0x0003e80000000800 */
[----:B------:R-:W-:Y:S01]  /*46a0*/  STS [R203+0x20000], R2 ;  /* 0x02000002cb007388 */ /* 0x000fe20000000800 */
[----:B--2---:R-:W-:Y:S05]  /*46b0*/  F2FP.PACK_AB R0, R80, R81 ;  /* 0x000000515000723e */ /* 0x004fea00000000ff */
[----:B------:R2:W-:Y:S01]  /*46c0*/  STS [R203+0x20400], R0 ;  /* 0x02040000cb007388 */ /* 0x0005e20000000800 */
[CC--:B-1----:R-:W-:Y:S03]  /*46d0*/  IADD3 R3, R173.reuse, R177.reuse, RZ ;  /* 0x000000b1ad037210 */ /* 0x0c2fe60007ffe0ff */
[----:B------:R-:W-:Y:S08]  /*46e0*/  LDSM.16.M88.4 R16, [R177+0xc000] ;  /* 0x00c00000b110783b */ /* 0x000ff00000000200 */
[----:B------:R-:W1:Y:S08]  /*46f0*/  LDSM.16.M88.4 R8, [R169+0x18000] ;  /* 0x01800000a908783b */ /* 0x000e700000000200 */
[----:B------:R-:W3:Y:S01]  /*4700*/  LDSM.16.M88.4 R68, [R169+0x18800] ;  /* 0x01880000a944783b */ /* 0x000ee20000000200 */
[----:B--2---:R-:W-:Y:S04]  /*4710*/  IADD3 R0, R148, R177, RZ ;  /* 0x000000b194007210 */ /* 0x004fe80007ffe0ff */
[----:B------:R-:W-:Y:S03]  /*4720*/  IADD3 R2, R173, R0, RZ ;  /* 0x00000000ad027210 */ /* 0x000fe60007ffe0ff */
[----:B------:R-:W-:Y:S01]  /*4730*/  LDSM.16.M88.4 R72, [R0+0xc000] ;  /* 0x00c000000048783b */ /* 0x000fe20000000200 */
[C---:B-1----:R-:W-:Y:S08]  /*4740*/  HMMA.16816.F32 R4, R16.reuse, R8, RZ ;  /* 0x000000081004723c */ /* 0x042ff000000018ff */
[C---:B------:R-:W-:Y:S08]  /*4750*/  HMMA.16816.F32 R8, R16.reuse, R10, RZ ;  /* 0x0000000a1008723c */ /* 0x040ff000000018ff */
[C---:B---3--:R-:W-:Y:S08]  /*4760*/  HMMA.16816.F32 R12, R16.reuse, R68, RZ ;  /* 0x00000044100c723c */ /* 0x048ff000000018ff */
        /* <DEDUP_REMOVED lines=56> */
[----:B------:R1:W-:Y:S08]  /*4af0*/  LDSM.16.M88.4 R68, [R0+0x10000] ;  /* 0x010000000044783b */ /* 0x0003f00000000200 */
[----:B------:R-:W2:Y:S08]  /*4b00*/  LDSM.16.M88.4 R72, [R170+0x1c000] ;  /* 0x01c00000aa48783b */ /* 0x000eb00000000200 */
[----:B-1----:R-:W3:Y:S01]  /*4b10*/  LDG.E R0, [R76.64+0x20] ;  /* 0x000020064c007981 */ /* 0x002ee2000c1e1900 */
[C---:B--2---:R-:W-:Y:S08]  /*4b20*/  HMMA.16816.F32 R4, R68.reuse, R72, R4 ;  /* 0x000000484404723c */ /* 0x044ff00000001804 */
[C---:B------:R-:W-:Y:S01]  /*4b30*/  HMMA.16816.F32 R8, R68.reuse, R74, R8 ;  /* 0x0000004a4408723c */ /* 0x040fe20000001808 */
[----:B------:R-:W1:Y:S07]  /*4b40*/  LDSM.16.M88.4 R72, [R170+0x1c800] ;  /* 0x01c80000aa48783b */ /* 0x000e6e0000000200 */
[C---:B-1----:R-:W-:Y:S08]  /*4b50*/  HMMA.16816.F32 R12, R68.reuse, R72, R12 ;  /* 0x00000048440c723c */ /* 0x042ff0000000180c */
[----:B------:R-:W-:Y:S01]  /*4b60*/  HMMA.16816.F32 R16, R68, R74, R16 ;  /* 0x0000004a4410723c */ /* 0x000fe20000001810 */
[----:B------:R1:W-:Y:S08]  /*4b70*/  LDSM.16.M88.4 R68, [R3+0x10000] ;  /* 0x010000000344783b */ /* 0x0003f00000000200 */
[----:B------:R-:W2:Y:S08]  /*4b80*/  LDSM.16.M88.4 R72, [R172+0x1c000] ;  /* 0x01c00000ac48783b */ /* 0x000eb00000000200 */
[----:B-1----:R-:W4:Y:S01]  /*4b90*/  LDG.E R3, [R76.64] ;  /* 0x000000064c037981 */ /* 0x002f22000c1e1900 */
[C---:B--2---:R-:W-:Y:S08]  /*4ba0*/  HMMA.16816.F32 R4, R68.reuse, R72, R4 ;  /* 0x000000484404723c */ /* 0x044ff00000001804 */
[C---:B------:R-:W-:Y:S01]  /*4bb0*/  HMMA.16816.F32 R8, R68.reuse, R74, R8 ;  /* 0x0000004a4408723c */ /* 0x040fe20000001808 */
[----:B------:R-:W1:Y:S07]  /*4bc0*/  LDSM.16.M88.4 R72, [R172+0x1c800] ;  /* 0x01c80000ac48783b */ /* 0x000e6e0000000200 */
[C---:B-1----:R-:W-:Y:S08]  /*4bd0*/  HMMA.16816.F32 R12, R68.reuse, R72, R12 ;  /* 0x00000048440c723c */ /* 0x042ff0000000180c */
[----:B------:R-:W-:Y:S01]  /*4be0*/  HMMA.16816.F32 R16, R68, R74, R16 ;  /* 0x0000004a4410723c */ /* 0x000fe20000001810 */
[----:B------:R1:W-:Y:S08]  /*4bf0*/  LDSM.16.M88.4 R68, [R2+0x10000] ;  /* 0x010000000244783b */ /* 0x0003f00000000200 */
[----:B------:R-:W2:Y:S03]  /*4c00*/  LDSM.16.M88.4 R72, [R171+0x1c000] ;  /* 0x01c00000ab48783b */ /* 0x000ea60000000200 */
[----:B-1----:R-:W-:Y:S04]  /*4c10*/  FFMA.FTZ R2, -R93, R93, 1 ;  /* 0x3f8000005d027423 */ /* 0x002fe8000001015d */
[----:B------:R-:W-:Y:S01]  /*4c20*/  FMUL.FTZ R2, R2, c[0x0][0x2ec] ;  /* 0x0000bb0002027a20 */ /* 0x000fe20000410000 */
[C---:B--2---:R-:W-:Y:S08]  /*4c30*/  HMMA.16816.F32 R4, R68.reuse, R72, R4 ;  /* 0x000000484404723c */ /* 0x044ff00000001804 */
[C---:B------:R-:W-:Y:S01]  /*4c40*/  HMMA.16816.F32 R8, R68.reuse, R74, R8 ;  /* 0x0000004a4408723c */ /* 0x040fe20000001808 */
[----:B------:R-:W1:Y:S07]  /*4c50*/  LDSM.16.M88.4 R72, [R171+0x1c800] ;  /* 0x01c80000ab48783b */ /* 0x000e6e0000000200 */
[C---:B-1----:R-:W-:Y:S07]  /*4c60*/  HMMA.16816.F32 R12, R68.reuse, R72, R12 ;  /* 0x00000048440c723c */ /* 0x042fee000000180c */
[----:B------:R-:W-:Y:S01]  /*4c70*/  FFMA.FTZ R73, -R85, R85, 1 ;  /* 0x3f80000055497423 */ /* 0x000fe20000010155 */
[----:B------:R-:W-:Y:S04]  /*4c80*/  HMMA.16816.F32 R16, R68, R74, R16 ;  /* 0x0000004a4410723c */ /* 0x000fe80000001810 */
[----:B------:R-:W-:Y:S02]  /*4c90*/  FFMA.FTZ R72, -R84, R84, 1 ;  /* 0x3f80000054487423 */ /* 0x000fe40000010154 */
[----:B------:R-:W-:Y:S02]  /*4ca0*/  FMUL.FTZ R73, R73, c[0x0][0x2ec] ;  /* 0x0000bb0049497a20 */ /* 0x000fe40000410000 */
[----:B------:R-:W-:Y:S04]  /*4cb0*/  FFMA.FTZ R69, -R96, R96, 1 ;  /* 0x3f80000060457423 */ /* 0x000fe80000010160 */
[----:B------:R-:W-:Y:S02]  /*4cc0*/  FMUL.FTZ R69, R69, c[0x0][0x2ec] ;  /* 0x0000bb0045457a20 */ /* 0x000fe40000410000 */
[----:B------:R-:W-:Y:S02]  /*4cd0*/  FMUL.FTZ R72, R72, c[0x0][0x2ec] ;  /* 0x0000bb0048487a20 */ /* 0x000fe40000410000 */
[----:B------:R-:W-:Y:S02]  /*4ce0*/  FFMA.FTZ R71, -R83, R83, 1 ;  /* 0x3f80000053477423 */ /* 0x000fe40000010153 */
[----:B------:R-:W-:Y:S02]  /*4cf0*/  FFMA.FTZ R70, -R79, R79, 1 ;  /* 0x3f8000004f467423 */ /* 0x000fe4000001014f */
[----:B------:R-:W-:Y:S02]  /*4d00*/  FMUL.FTZ R71, R71, c[0x0][0x2ec] ;  /* 0x0000bb0047477a20 */ /* 0x000fe40000410000 */
[----:B------:R-:W-:Y:S02]  /*4d10*/  FMUL.FTZ R70, R70, c[0x0][0x2ec] ;  /* 0x0000bb0046467a20 */ /* 0x000fe40000410000 */
[----:B---3--:R-:W-:Y:S02]  /*4d20*/  FADD.FTZ R18, -R0, R18 ;  /* 0x0000001200127221 */ /* 0x008fe40000010100 */
[----:B------:R-:W-:Y:S04]  /*4d30*/  FFMA.FTZ R68, -R86, R86, 1 ;  /* 0x3f80000056447423 */ /* 0x000fe80000010156 */
[----:B------:R-:W-:Y:S02]  /*4d40*/  FMUL.FTZ R68, R68, c[0x0][0x2ec] ;  /* 0x0000bb0044447a20 */ /* 0x000fe40000410000 */
[C---:B----4-:R-:W-:Y:S02]  /*4d50*/  FADD.FTZ R4, -R3.reuse, R4 ;  /* 0x0000000403047221 */ /* 0x050fe40000010100 */
[----:B------:R-:W-:Y:S02]  /*4d60*/  FADD.FTZ R5, -R3, R5 ;  /* 0x0000000503057221 */ /* 0x000fe40000010100 */
[----:B------:R-:W-:Y:S02]  /*4d70*/  FMUL.FTZ R75, R98, R4 ;  /* 0x00000004624b7220 */ /* 0x000fe40000410000 */
[----:B------:R-:W-:Y:S02]  /*4d80*/  FMUL.FTZ R74, R97, R5 ;  /* 0x00000005614a7220 */ /* 0x000fe40000410000 */
[----:B------:R-:W-:Y:S02]  /*4d90*/  FFMA.FTZ R4, -R95, R95, 1 ;  /* 0x3f8000005f047423 */ /* 0x000fe4000001015f */
[C---:B------:R-:W-:Y:S02]  /*4da0*/  FADD.FTZ R5, -R3.reuse, R8 ;  /* 0x0000000803057221 */ /* 0x040fe40000010100 */
[----:B------:R-:W-:Y:S02]  /*4db0*/  FMUL.FTZ R4, R4, c[0x0][0x2ec] ;  /* 0x0000bb0004047a20 */ /* 0x000fe40000410000 */
[----:B------:R-:W-:Y:S02]  /*4dc0*/  FMUL.FTZ R74, R2, R74 ;  /* 0x0000004a024a7220 */ /* 0x000fe40000410000 */
[C---:B------:R-:W-:Y:S02]  /*4dd0*/  FADD.FTZ R2, -R3.reuse, R12 ;  /* 0x0000000c03027221 */ /* 0x040fe40000010100 */
[C---:B------:R-:W-:Y:S02]  /*4de0*/  FADD.FTZ R13, -R3.reuse, R13 ;  /* 0x0000000d030d7221 */ /* 0x040fe40000010100 */
[C---:B------:R-:W-:Y:S02]  /*4df0*/  FADD.FTZ R8, -R3.reuse, R9 ;  /* 0x0000000903087221 */ /* 0x040fe40000010100 */
[----:B------:R-:W-:Y:S02]  /*4e00*/  FMUL.FTZ R5, R94, R5 ;  /* 0x000000055e057220 */ /* 0x000fe40000410000 */
[----:B------:R-:W-:Y:S02]  /*4e10*/  FMUL.FTZ R75, R4, R75 ;  /* 0x0000004b044b7220 */ /* 0x000fe40000410000 */
        /* <DEDUP_REMOVED lines=10> */
[----:B------:R-:W-:Y:S02]  /*4ec0*/  FFMA.FTZ R17, -R155, R155, 1 ;  /* 0x3f8000009b117423 */ /* 0x000fe4000001019b */
[----:B------:R-:W-:Y:S02]  /*4ed0*/  FFMA.FTZ R16, -R154, R154, 1 ;  /* 0x3f8000009a107423 */ /* 0x000fe4000001019a */
[----:B------:R-:W-:Y:S02]  /*4ee0*/  FMUL.FTZ R4, R82, R4 ;  /* 0x0000000452047220 */ /* 0x000fe40000410000 */
[----:B------:R-:W-:Y:S02]  /*4ef0*/  FMUL.FTZ R2, R158, R2 ;  /* 0x000000029e027220 */ /* 0x000fe40000410000 */
[----:B------:R-:W-:Y:S02]  /*4f00*/  FMUL.FTZ R3, R157, R3 ;  /* 0x000000039d037220 */ /* 0x000fe40000410000 */
        /* <DEDUP_REMOVED lines=44> */
[----:B------:R-:W-:Y:S01]  /*51d0*/  LOP3.LUT R0, R196, 0x1, RZ, 0xc0, !PT ;  /* 0x00000001c4007812 */ /* 0x000fe200078ec0ff */
[----:B------:R-:W-:Y:S03]  /*51e0*/  IMAD.MOV.U32 R4, RZ, RZ, -0x6000 ;  /* 0xffffa000ff047424 */ /* 0x000fe600078e00ff */
[----:B------:R-:W-:Y:S02]  /*51f0*/  LEA R2, P0, R3, R194, 0x1 ;  /* 0x000000c203027211 */ /* 0x000fe400078008ff */
[----:B------:R-:W-:Y:S02]  /*5200*/  ISETP.NE.U32.AND P6, PT, R0, 0x1, PT ;  /* 0x000000010000780c */ /* 0x000fe40003fc5070 */
[----:B------:R-:W-:Y:S02]  /*5210*/  SHF.R.S32.HI R5, RZ, 0x1f, R3 ;  /* 0x0000001fff057819 */ /* 0x000fe40000011403 */
[----:B------:R-:W-:Y:S02]  /*5220*/  SEL R4, R4, 0x6000, !P6 ;  /* 0x0000600004047807 */ /* 0x000fe40007000000 */
[C---:B------:R-:W-:Y:S02]  /*5230*/  @!P3 LEA R10, P6, R11.reuse, R2, 0x6 ;  /* 0x000000020b0ab211 */ /* 0x040fe400078c30ff */
[----:B------:R-:W-:Y:S01]  /*5240*/  LEA R0, P5, R11, R3, 0x5 ;  /* 0x000000030b007211 */ /* 0x000fe200078a28ff */
[--C-:B------:R-:W-:Y:S01]  /*5250*/  IMAD.IADD R183, R183, 0x1, R4.reuse ;  /* 0x00000001b7b77824 */ /* 0x100fe200078e0204 */
[----:B------:R-:W-:Y:S01]  /*5260*/  LEA.HI.X.SX32 R3, R3, R195, 0x1, P0 ;  /* 0x000000c303037211 */ /* 0x000fe200000f0eff */
[--C-:B------:R-:W-:Y:S01]  /*5270*/  IMAD.IADD R190, R190, 0x1, R4.reuse ;  /* 0x00000001bebe7824 */ /* 0x100fe200078e0204 */
[-C--:B------:R-:W-:Y:S01]  /*5280*/  @!P1 LEA R6, P0, R0, R194.reuse, 0x1 ;  /* 0x000000c200069211 */ /* 0x080fe200078008ff */
[----:B------:R-:W-:Y:S01]  /*5290*/  IMAD.IADD R176, R176, 0x1, R4 ;  /* 0x00000001b0b07824 */ /* 0x000fe200078e0204 */
[----:B------:R1:W-:Y:S01]  /*52a0*/  @P3 STS [R183], RZ ;  /* 0x000000ffb7003388 */ /* 0x0003e20000000800 */
[C-C-:B------:R-:W-:Y:S02]  /*52b0*/  LEA.HI.X R5, R11.reuse, R5, R76.reuse, 0x5, P5 ;  /* 0x000000050b057211 */ /* 0x140fe400028f2c4c */
[----:B------:R-:W-:Y:S01]  /*52c0*/  @!P3 LEA.HI.X R11, R11, R3, R76, 0x6, P6 ;  /* 0x000000030b0bb211 */ /* 0x000fe200030f344c */
[----:B------:R1:W-:Y:S01]  /*52d0*/  @P3 STS [R183+0x4], RZ ;  /* 0x000004ffb7003388 */ /* 0x0003e20000000800 */
[C---:B------:R-:W-:Y:S01]  /*52e0*/  @!P2 LEA R8, P5, R0.reuse, R194, 0x1 ;  /* 0x000000c20008a211 */ /* 0x040fe200078a08ff */
[----:B------:R-:W-:Y:S01]  /*52f0*/  IMAD.MOV.U32 R194, RZ, RZ, R2 ;  /* 0x000000ffffc27224 */ /* 0x000fe200078e0002 */
[CCC-:B------:R-:W-:Y:S01]  /*5300*/  @!P1 LEA.HI.X R7, R0.reuse, R195.reuse, R5.reuse, 0x1, P0 ;  /* 0x000000c300079211 */ /* 0x1c0fe200000f0c05 */
[----:B------:R1:W-:Y:S01]  /*5310*/  @P3 STS [R183+0x8], RZ ;  /* 0x000008ffb7003388 */ /* 0x0003e20000000800 */
[----:B------:R-:W-:Y:S01]  /*5320*/  @!P2 LEA.HI.X R9, R0, R195, R5, 0x1, P5 ;  /* 0x000000c30009a211 */ /* 0x000fe200028f0c05 */
[----:B------:R-:W-:Y:S02]  /*5330*/  IMAD.MOV.U32 R195, RZ, RZ, R3 ;  /* 0x000000ffffc37224 */ /* 0x000fe400078e0003 */
        /* <DEDUP_REMOVED lines=46> */
.L_x_1369:
        /* <DEDUP_REMOVED lines=95> */
[----:B------:R-:W-:Y:S02]  /*5c10*/  SHF.R.S32.HI R5, RZ, 0x1f, R3 ;  /* 0x0000001fff057819 */ /* 0x000fe40000011403 */
[----:B------:R-:W-:Y:S01]  /*5c20*/  LEA R4, P5, R11, R3, 0x5 ;  /* 0x000000030b047211 */ /* 0x000fe200078a28ff */
        /* <DEDUP_REMOVED lines=8> */
[C-C-:B------:R-:W-:Y:S02]  /*5cb0*/  LEA.HI.X R5, R11.reuse, R5, R12.reuse, 0x5, P5 ;  /* 0x000000050b057211 */ /* 0x140fe400028f2c0c */
[----:B------:R-:W-:Y:S01]  /*5cc0*/  @!P3 LEA.HI.X R11, R11, R3, R12, 0x6, P6 ;  /* 0x000000030b0bb211 */ /* 0x000fe200030f340c */
[----:B------:R1:W-:Y:S01]  /*5cd0*/  @P2 STS.128 [R187+0xe000], RZ ;  /* 0x00e000ffbb002388 */ /* 0x0003e20000000c00 */
[C---:B------:R-:W-:Y:S01]  /*5ce0*/  @!P2 LEA R8, P5, R4.reuse, R192, 0x1 ;  /* 0x000000c00408a211 */ /* 0x040fe200078a08ff */
[----:B------:R-:W-:Y:S01]  /*5cf0*/  IMAD.MOV.U32 R192, RZ, RZ, R2 ;  /* 0x000000ffffc07224 */ /* 0x000fe200078e0002 */
[CCC-:B------:R-:W-:Y:S01]  /*5d00*/  @!P1 LEA.HI.X R7, R4.reuse, R193.reuse, R5.reuse, 0x1, P0 ;  /* 0x000000c104079211 */ /* 0x1c0fe200000f0c05 */
        /* <DEDUP_REMOVED lines=27> */
.L_x_1370:
[----:B------:R-:W-:Y:S01]  /*5ec0*/  LDSM.16.M88.4 R96, [R178] ;  /* 0x00000000b260783b */ /* 0x000fe20000000200 */
[C---:B-1----:R-:W-:Y:S02]  /*5ed0*/  IMAD.IADD R3, R178.reuse, 0x1, R148 ;  /* 0x00000001b2037824 */ /* 0x042fe400078e0294 */
[----:B------:R-:W-:Y:S01]  /*5ee0*/  IMAD.IADD R2, R178, 0x1, R173 ;  /* 0x00000001b2027824 */ /* 0x000fe200078e02ad */
[----:B------:R-:W1:Y:S04]  /*5ef0*/  LDSM.16.MT88.4 R16, [R0+0x12000] ;  /* 0x012000000010783b */ /* 0x000e680000004200 */
[----:B------:R-:W2:Y:S04]  /*5f00*/  LDSM.16.M88.4 R92, [R178+0x1000] ;  /* 0x00100000b25c783b */ /* 0x000ea80000000200 */
[----:B------:R-:W3:Y:S04]  /*5f10*/  LDSM.16.MT88.4 R80, [R0+0x14000] ;  /* 0x014000000050783b */ /* 0x000ee80000004200 */
[----:B------:R-:W4:Y:S04]  /*5f20*/  LDSM.16.MT88.4 R148, [R0+0x16000] ;  /* 0x016000000094783b */ /* 0x000f280000004200 */
[----:B------:R-:W-:Y:S04]  /*5f30*/  LDSM.16.MT88.4 R156, [R0+0x12800] ;  /* 0x01280000009c783b */ /* 0x000fe80000004200 */
[----:B------:R-:W3:Y:S04]  /*5f40*/  LDSM.16.M88.4 R152, [R3] ;  /* 0x000000000398783b */ /* 0x000ee80000000200 */
        /* <DEDUP_REMOVED lines=28> */
[----:B------:R2:W3:Y:S07]  /*6110*/  LDSM.16.M88.4 R160, [R2+0x1000] ;  /* 0x0010000002a0783b */ /* 0x0004ee0000000200 */
[----:B------:R-:W-:Y:S01]  /*6120*/  HMMA.16816.F32 R96, R152, R166, R96 ;  /* 0x000000a69860723c */ /* 0x000fe20000001860 */
[----:B------:R-:W4:Y:S04]  /*6130*/  LDSM.16.MT88.4 R152, [R0+0x15000] ;  /* 0x015000000098783b */ /* 0x000f280000004200 */
[----:B------:R-:W4:Y:S03]  /*6140*/  LDSM.16.MT88.4 R164, [R0+0x17000] ;  /* 0x0170000000a4783b */ /* 0x000f260000004200 */
[-C--:B-1----:R-:W-:Y:S05]  /*6150*/  HMMA.16816.F32 R4, R148, R156.reuse, R4 ;  /* 0x0000009c9404723c */ /* 0x082fea0000001804 */
[----:B--2---:R-:W-:Y:S02]  /*6160*/  IMAD.IADD R2, R173, 0x1, R3 ;  /* 0x00000001ad027824 */ /* 0x004fe400078e0203 */
[----:B------:R-:W-:Y:S05]  /*6170*/  IMAD.MOV.U32 R173, RZ, RZ, c[0x0][0x22c] ;  /* 0x00008b00ffad7624 */ /* 0x000fea00078e00ff */
[----:B------:R-:W-:Y:S04]  /*6180*/  IMAD R173, R173, c[0x0][0x1c0], RZ ;  /* 0x00007000adad7a24 */ /* 0x000fe800078e02ff */
[----:B------:R-:W-:Y:S01]  /*6190*/  IMAD R173, R173, 0x18, RZ ;  /* 0x00000018adad7824 */ /* 0x000fe200078e02ff */
[C---:B---3--:R-:W-:Y:S08]  /*61a0*/  HMMA.16816.F32 R8, R160.reuse, R156, R8 ;  /* 0x0000009ca008723c */ /* 0x048ff00000001808 */
[-C--:B------:R-:W-:Y:S08]  /*61b0*/  HMMA.16816.F32 R12, R160, R158.reuse, R12 ;  /* 0x0000009ea00c723c */ /* 0x080ff0000000180c */
[C---:B------:R-:W-:Y:S01]  /*61c0*/  HMMA.16816.F32 R16, R148.reuse, R158, R16 ;  /* 0x0000009e9410723c */ /* 0x040fe20000001810 */
[----:B------:R-:W-:Y:S07]  /*61d0*/  LDSM.16.MT88.4 R156, [R0+0x13800] ;  /* 0x01380000009c783b */ /* 0x000fee0000004200 */
[-C--:B----4-:R-:W-:Y:S08]  /*61e0*/  HMMA.16816.F32 R68, R148, R152.reuse, R68 ;  /* 0x000000989444723c */ /* 0x090ff00000001844 */
        /* <DEDUP_REMOVED lines=10> */
[----:B------:R3:W4:Y:S03]  /*6290*/  LDSM.16.MT88.4 R164, [R0+0x17800] ;  /* 0x0178000000a4783b */ /* 0x0007260000004200 */
[-C--:B-1----:R-:W-:Y:S05]  /*62a0*/  HMMA.16816.F32 R4, R152, R156.reuse, R4 ;  /* 0x0000009c9804723c */ /* 0x082fea0000001804 */
[C---:B--2---:R-:W-:Y:S04]  /*62b0*/  LEA R2, P1, R191.reuse, R184, 0x2 ;  /* 0x000000b8bf027211 */ /* 0x044fe800078210ff */
[-C--:B------:R-:W-:Y:S03]  /*62c0*/  LEA.HI.X.SX32 R3, R191, R185.reuse, 0x2, P1 ;  /* 0x000000b9bf037211 */ /* 0x080fe600008f16ff */
[----:B---3--:R-:W-:Y:S04]  /*62d0*/  IMAD.MOV.U32 R0, RZ, RZ, c[0x0][0x22c] ;  /* 0x00008b00ff007624 */ /* 0x008fe800078e00ff */
[----:B------:R-:W-:Y:S01]  /*62e0*/  IMAD R0, R0, c[0x0][0x1c0], RZ ;  /* 0x0000700000007a24 */ /* 0x000fe200078e02ff */
[C---:B------:R-:W-:Y:S04]  /*62f0*/  HMMA.16816.F32 R8, R160.reuse, R156, R8 ;  /* 0x0000009ca008723c */ /* 0x040fe80000001808 */
        /* <DEDUP_REMOVED lines=9> */
[-C--:B----4-:R-:W-:Y:S08]  /*6390*/  HMMA.16816.F32 R68, R152, R148.reuse, R68 ;  /* 0x000000949844723c */ /* 0x090ff00000001844 */
        /* <DEDUP_REMOVED lines=28> */
[-C--:B--2---:R-:W-:Y:S03]  /*6560*/  LEA R4, P0, R173, R184.reuse, 0x2 ;  /* 0x000000b8ad047211 */ /* 0x084fe600078010ff */
[----:B------:R1:W-:Y:S01]  /*6570*/  RED.E.ADD.F32.FTZ.RN.STRONG.GPU [R148.64], R9 ;  /* 0x000000099400798e */ /* 0x0003e2000c10e786 */
[-C--:B------:R-:W-:Y:S01]  /*6580*/  LEA.HI.X.SX32 R7, R0, R185.reuse, 0x2, P1 ;  /* 0x000000b900077211 */ /* 0x080fe200008f16ff */
[----:B------:R-:W-:Y:S01]  /*6590*/  IMAD.IADD R0, R191, 0x1, R240 ;  /* 0x00000001bf007824 */ /* 0x000fe200078e02f0 */
[-C--:B------:R-:W-:Y:S01]  /*65a0*/  LEA.HI.X.SX32 R5, R173, R185.reuse, 0x2, P0 ;  /* 0x000000b9ad057211 */ /* 0x080fe200000f16ff */
[----:B------:R-:W-:Y:S01]  /*65b0*/  IMAD.IADD R173, R191, 0x1, R241 ;  /* 0x00000001bfad7824 */ /* 0x000fe200078e02f1 */
        /* <DEDUP_REMOVED lines=352> */
.L_x_1372:
        /* <DEDUP_REMOVED lines=15> */
.L_x_1373:
[----:B------:R-:W-:Y:S01]  /*7cb0*/  BAR.SYNC.DEFER_BLOCKING 0x0 ;  /* 0x0000000000007b1d */ /* 0x000fe20000010000 */
[----:B------:R-:W-:Y:S01]  /*7cc0*/  MOV R22, R198 ;  /* 0x000000c600167202 */ /* 0x000fe20000000f00 */
[----:B------:R-:W-:Y:S01]  /*7cd0*/  IMAD R21, R250, -0x40, R189 ;  /* 0xffffffc0fa157824 */ /* 0x000fe200078e02bd */
[----:B------:R-:W-:Y:S01]  /*7ce0*/  MOV R23, R199 ;  /* 0x000000c700177202 */ /* 0x000fe20000000f00 */
[----:B------:R-:W-:Y:S01]  /*7cf0*/  IMAD R0, R251, c[0x0][0x3a0], RZ ;  /* 0x0000e800fb007a24 */ /* 0x000fe200078e02ff */
[----:B------:R-:W-:Y:S01]  /*7d00*/  SHF.R.S32.HI R38, RZ, 0x1f, R230 ;  /* 0x0000001fff267819 */ /* 0x000fe200000114e6 */
        /* <DEDUP_REMOVED lines=8> */
[----:B------:R2:W3:Y:S01]  /*7d90*/  LDS.128 R32, [R187+0x13000] ;  /* 0x01300000bb207984 */ /* 0x0004e20000000c00 */
[----:B------:R-:W-:-:S03]  /*7da0*/  IMAD.WIDE.U32 R4, R232, c[0x0][0x3b8], R2 ;  /* 0x0000ee00e8047a25 */ /* 0x000fc600078e0002 */
[----:B------:R2:W4:Y:S02]  /*7db0*/  LDS.128 R28, [R187+0x15000] ;  /* 0x01500000bb1c7984 */ /* 0x0005240000000c00 */
[----:B------:R-:W-:Y:S02]  /*7dc0*/  IADD3 R20, R5, R0, RZ ;  /* 0x0000000005147210 */ /* 0x000fe40007ffe0ff */
[----:B------:R2:W1:Y:S04]  /*7dd0*/  LDS.128 R24, [R187+0x17000] ;  /* 0x01700000bb187984 */ /* 0x0004680000000c00 */
        /* <DEDUP_REMOVED lines=8> */
[----:B------:R-:W2:Y:S01]  /*7e60*/  LDS.128 R16, [R187+0x14000] ;  /* 0x01400000bb107984 */ /* 0x000ea20000000c00 */
[----:B------:R-:W-:Y:S01]  /*7e70*/  MOV R3, R20 ;  /* 0x0000001400037202 */ /* 0x000fe20000000f00 */
[----:B------:R-:W-:Y:S01]  /*7e80*/  IMAD R0, R38, c[0x0][0x3a0], RZ ;  /* 0x0000e80026007a24 */ /* 0x000fe200078e02ff */
[----:B------:R-:W-:Y:S01]  /*7e90*/  ISETP.GE.AND P2, PT, R207, c[0x0][0x220], PT ;  /* 0x00008800cf007a0c */ /* 0x000fe20003f46270 */
[----:B------:R-:W4:Y:S01]  /*7ea0*/  LDS.128 R12, [R187+0x16000] ;  /* 0x01600000bb0c7984 */ /* 0x000f220000000c00 */
[----:B------:R-:W-:Y:S01]  /*7eb0*/  IMAD.MOV.U32 R2, RZ, RZ, R4 ;  /* 0x000000ffff027224 */ /* 0x000fe200078e0004 */
[----:B------:R-:W-:Y:S01]  /*7ec0*/  ISETP.GE.AND P1, PT, R208, c[0x0][0x220], PT ;  /* 0x00008800d0007a0c */ /* 0x000fe20003f26270 */
[----:B------:R-:W-:-:S02]  /*7ed0*/  IMAD R0, R230, c[0x0][0x3a4], R0 ;  /* 0x0000e900e6007a24 */ /* 0x000fc400078e0200 */
[----:B------:R-:W-:-:S03]  /*7ee0*/  IMAD.WIDE.U32 R6, R230, c[0x0][0x3a0], R2 ;  /* 0x0000e800e6067a25 */ /* 0x000fc600078e0002 */
[----:B------:R-:W3:Y:S01]  /*7ef0*/  @!P3 LDS.128 R8, [R187+0x12000] ;  /* 0x01200000bb08b984 */ /* 0x000ee20000000c00 */
[----:B------:R-:W-:Y:S01]  /*7f00*/  IMAD.IADD R0, R7, 0x1, R0 ;  /* 0x0000000107007824 */ /* 0x000fe200078e0200 */
[----:B------:R-:W-:-:S04]  /*7f10*/  LEA R2, P0, R6, c[0x0][0x340], 0x1 ;  /* 0x0000d00006027a11 */ /* 0x000fc800078008ff */
[----:B------:R-:W-:-:S05]  /*7f20*/  LEA.HI.X R3, R6, c[0x0][0x344], R0, 0x1, P0 ;  /* 0x0000d10006037a11 */ /* 0x000fca00000f0c00 */
[----:B--2---:R2:W-:Y:S04]  /*7f30*/  @!P2 STG.E.128 [R2.64+0x80], R16 ;  /* 0x000080100200a986 */ /* 0x0045e8000c101d06 */
[----:B----4-:R2:W-:Y:S04]  /*7f40*/  @!P1 STG.E.128 [R2.64+0x100], R12 ;  /* 0x0001000c02009986 */ /* 0x0105e8000c101d06 */
[----:B---3--:R2:W-:Y:S02]  /*7f50*/  @!P3 STG.E.128 [R2.64], R8 ;  /* 0x000000080200b986 */ /* 0x0085e4000c101d06 */
.L_x_1375:
[----:B------:R-:W-:Y:S05]  /*7f60*/  BSYNC B0 ;  /* 0x0000000000007941 */ /* 0x000fea0003800000 */
.L_x_1374:
[----:B------:R-:W-:Y:S01]  /*7f70*/  IADD3 R0, R230, 0x20, RZ ;  /* 0x00000020e6007810 */ /* 0x000fe20007ffe0ff */
[----:B------:R-:W-:Y:S03]  /*7f80*/  BSSY B0, `(.L_x_1376) ;  /* 0x0000013000007945 */ /* 0x000fe60003800000 */
[----:B------:R-:W-:-:S13]  /*7f90*/  ISETP.GE.AND P3, PT, R0, R21, PT ;  /* 0x000000150000720c */ /* 0x000fda0003f66270 */
[----:B------:R-:W-:Y:S05]  /*7fa0*/  @P3 BRA `(.L_x_1377) ;  /* 0x0000010000003947 */ /* 0x000fea0003800000 */
[----:B------:R-:W-:Y:S02]  /*7fb0*/  IADD3 R0, P0, R230, 0x20, RZ ;  /* 0x00000020e6007810 */ /* 0x000fe40007f1e0ff */
[----:B--2---:R-:W-:Y:S02]  /*7fc0*/  MOV R3, R20 ;  /* 0x0000001400037202 */ /* 0x004fe40000000f00 */
        /* <DEDUP_REMOVED lines=11> */
[----:B---3--:R2:W-:Y:S04]  /*8080*/  @!P2 STG.E.128 [R2.64], R32 ;  /* 0x000000200200a986 */ /* 0x0085e8000c101d06 */
[----:B----4-:R2:W-:Y:S04]  /*8090*/  @!P1 STG.E.128 [R2.64+0x80], R28 ;  /* 0x0000801c02009986 */ /* 0x0105e8000c101d06 */
[----:B-1----:R2:W-:Y:S02]  /*80a0*/  @!P0 STG.E.128 [R2.64+0x100], R24 ;  /* 0x0001001802008986 */ /* 0x0025e4000c101d06 */
.L_x_1377:
[----:B------:R-:W-:Y:S05]  /*80b0*/  BSYNC B0 ;  /* 0x0000000000007941 */ /* 0x000fea0003800000 */
.L_x_1376:
        /* <DEDUP_REMOVED lines=25> */
.L_x_1379:
[----:B------:R-:W-:Y:S05]  /*8250*/  BSYNC B0 ;  /* 0x0000000000007941 */ /* 0x000fea0003800000 */
.L_x_1378:
        /* <DEDUP_REMOVED lines=19> */
.L_x_1350:
        /* <DEDUP_REMOVED lines=19> */
.L_x_1381:
        /* <DEDUP_REMOVED lines=15> */
.L_x_1382:
[----:B------:R-:W-:Y:S01]  /*85b0*/  IMAD R9, R250, -0x40, R189 ;  /* 0xffffffc0fa097824 */ /* 0x000fe200078e02bd */
[----:B------:R-:W-:Y:S01]  /*85c0*/  BSSY B0, `(.L_x_1383) ;  /* 0x000001b000007945 */ /* 0x000fe20003800000 */
[----:B------:R-:W-:Y:S01]  /*85d0*/  IMAD R0, R251, c[0x0][0x3a0], RZ ;  /* 0x0000e800fb007a24 */ /* 0x000fe200078e02ff */
[----:B------:R-:W-:Y:S01]  /*85e0*/  SHF.R.S32.HI R12, RZ, 0x1f, R230 ;  /* 0x0000001fff0c7819 */ /* 0x000fe200000114e6 */
        /* <DEDUP_REMOVED lines=24> */
.L_x_1384:
[----:B------:R-:W-:Y:S05]  /*8770*/  BSYNC B0 ;  /* 0x0000000000007941 */ /* 0x000fea0003800000 */
.L_x_1383:
        /* <DEDUP_REMOVED lines=19> */
.L_x_1386:
[----:B------:R-:W-:Y:S05]  /*88b0*/  BSYNC B0 ;  /* 0x0000000000007941 */ /* 0x000fea0003800000 */
.L_x_1385:
        /* <DEDUP_REMOVED lines=25> */
.L_x_1388:
[----:B------:R-:W-:Y:S05]  /*8a50*/  BSYNC B0 ;  /* 0x0000000000007941 */ /* 0x000fea0003800000 */
.L_x_1387:
        /* <DEDUP_REMOVED lines=16> */
.L_x_1380:
[----:B------:R-:W-:Y:S05]  /*8b60*/  BSYNC B1 ;  /* 0x0000000000017941 */ /* 0x000fea0003800000 */
.L_x_1345:
[----:B------:R-:W-:-:S04]  /*8b70*/  IADD3 R250, R250, c[0x0][0xc], RZ ;  /* 0x00000300fafa7a10 */ /* 0x000fc80007ffe0ff */
[----:B------:R-:W-:-:S13]  /*8b80*/  ISETP.GE.AND P0, PT, R250, UR4, PT ;  /* 0x00000004fa007c0c */ /* 0x000fda000bf06270 */
[----:B------:R-:W-:Y:S01]  /*8b90*/  @P0 CALL.REL.NOINC `(.L_x_1389) ;  /* 0x0000001000000944 */ /* 0x000fe20003c00000 */
[----:B------:R-:W-:Y:S05]  /*8ba0*/  BRA `(.L_x_1390) ;  /* 0xffff7d2000007947 */ /* 0x000fea000383ffff */
.L_x_1389:
[----:B------:R-:W-:Y:S05]  /*8bb0*/  EXIT ;  /* 0x000000000000794d */ /* 0x000fea0003800000 */
.L_x_1391:
        /* <DEDUP_REMOVED lines=12> */
.L_x_1613:


//--------------------- .text._ZN5flash44flash_bwd_dq_dk_dv_loop_seqk_parallel_kernelI23Flash_bwd_kernel_traitsILi192ELi64ELi64ELi8ELi4ELi2ELi2ELb0ELb0EN7cutlass6half_tE19Flash_kernel_traitsILi192ELi64ELi64ELi8ES3_EELb1ELb0ELb1ELb0ELb0ELb1ELb0EEEvNS_16Flash_bwd_paramsE --------------------------
	.section	.text._ZN5flash44flash_bwd_dq_dk_dv_loop_seqk_parallel_kernelI23Flash_bwd_kernel_traitsILi192ELi64ELi64ELi8ELi4ELi2ELi2ELb0ELb0EN7cutlass6half_tE19Flash_kernel_traitsILi192ELi64ELi64ELi8ES3_EELb1ELb0ELb1ELb0ELb0ELb1ELb0EEEvNS_16Flash_bwd_paramsE,"ax",@progbits
	.sectioninfo	@"SHI_REGISTERS=254"
	.align	128
        .global         _ZN5flash44flash_bwd_dq_dk_dv_loop_seqk_parallel_kernelI23Flash_bwd_kernel_traitsILi192ELi64ELi64ELi8ELi4ELi2ELi2ELb0ELb0EN7cutlass6half_tE19Flash_kernel_traitsILi192ELi64ELi64ELi8ES3_EELb1ELb0ELb1ELb0ELb0ELb1ELb0EEEvNS_16Flash_bwd_paramsE
        .type           _ZN5flash44flash_bwd_dq_dk_dv_loop_seqk_parallel_kernelI23Flash_bwd_kernel_traitsILi192ELi64ELi64ELi8ELi4ELi2ELi2ELb0ELb0EN7cutlass6half_tE19Flash_kernel_traitsILi192ELi64ELi64ELi8ES3_EELb1ELb0ELb1ELb0ELb0ELb1ELb0EEEvNS_16Flash_bwd_paramsE,@function
        .size           _ZN5flash44flash_bwd_dq_dk_dv_loop_seqk_parallel_kernelI23Flash_bwd_kernel_traitsILi192ELi64ELi64ELi8ELi4ELi2ELi2ELb0ELb0EN7cutlass6half_tE19Flash_kernel_traitsILi192ELi64ELi64ELi8ES3_EELb1ELb0ELb1ELb0ELb0ELb1ELb0EEEvNS_16Flash_bwd_paramsE,(.L_x_1614 - _ZN5flash44flash_bwd_dq_dk_dv_loop_seqk_parallel_kernelI23Flash_bwd_kernel_traitsILi192ELi64ELi64ELi8ELi4ELi2ELi2ELb0ELb0EN7cutlass6half_tE19Flash_kernel_traitsILi192ELi64ELi64ELi8ES3_EELb1ELb0ELb1ELb0ELb0ELb1ELb0EEEvNS_16Flash_bwd_paramsE)
        .other          _ZN5flash44flash_bwd_dq_dk_dv_loop_seqk_parallel_kernelI23Flash_bwd_kernel_traitsILi192ELi64ELi64ELi8ELi4ELi2ELi2ELb0ELb0EN7cutlass6half_tE19Flash_kernel_traitsILi192ELi64ELi64ELi8ES3_EELb1ELb0ELb1ELb0ELb0ELb1ELb0EEEvNS_16Flash_bwd_paramsE,@"STO_CUDA_ENTRY STV_DEFAULT"
_ZN5flash44flash_bwd_dq_dk_dv_loop_seqk_parallel_kernelI23Flash_bwd_kernel_traitsILi192ELi64ELi64ELi8ELi4ELi2ELi2ELb0ELb0EN7cutlass6half_tE19Flash_kernel_traitsILi192ELi64ELi64ELi8ES3_EELb1ELb0ELb1ELb0ELb0ELb1ELb0EEEvNS_16Flash_bwd_paramsE:
.text._ZN5flash44flash_bwd_dq_dk_dv_loop_seqk_parallel_kernelI23Flash_bwd_kernel_traitsILi192ELi64ELi64ELi8ELi4ELi2ELi2ELb0ELb0EN7cutlass6half_tE19Flash_kernel_traitsILi192ELi64ELi64ELi8ES3_EELb1ELb0ELb1ELb0ELb0ELb1ELb0EEEvNS_16Flash_bwd_paramsE:
        /* <DEDUP_REMOVED lines=19> */
[----:B------:R-:W-:Y:S02]  /*0130*/  SHF.R.S32.HI R0, RZ, 0x4, R5 ;  /* 0x00000004ff007819 */ /* 0x000fe40000011405 */
[CC--:B------:R-:W-:Y:S02]  /*0140*/  LEA.HI R8, R7.reuse, R2.reuse, RZ, 0x5 ;  /* 0x0000000207087211 */ /* 0x0c0fe400078f28ff */
[----:B------:R-:W-:Y:S02]  /*0150*/  LEA.HI R3, R7, R2, RZ, 0x2 ;  /* 0x0000000207037211 */ /* 0x000fe400078f10ff */
[----:B------:R-:W-:-:S02]  /*0160*/  LOP3.LUT R9, R5, 0xfffffff0, RZ, 0xc0, !PT ;  /* 0xfffffff005097812 */ /* 0x000fc400078ec0ff */
[----:B------:R-:W-:Y:S02]  /*0170*/  LEA.HI R5, R5, R0, RZ, 0x1 ;  /* 0x0000000005057211 */ /* 0x000fe400078f08ff */
[CC--:B------:R-:W-:Y:S01]  /*0180*/  LEA.HI R206, R7.reuse, R2.reuse, RZ, 0x7 ;  /* 0x0000000207ce7211 */ /* 0x0c0fe200078f38ff */
[----:B------:R-:W-:Y:S01]  /*0190*/  IMAD.IADD R12, R2, 0x1, -R9 ;  /* 0x00000001020c7824 */ /* 0x000fe200078e0a09 */
[----:B------:R-:W-:Y:S02]  /*01a0*/  LEA.HI R6, R7, R2, RZ, 0x6 ;  /* 0x0000000207067211 */ /* 0x000fe400078f30ff */
[--C-:B------:R-:W-:Y:S02]  /*01b0*/  SHF.R.S32.HI R7, RZ, 0x2, R3.reuse ;  /* 0x00000002ff077819 */ /* 0x100fe40000011403 */
[----:B------:R-:W-:Y:S02]  /*01c0*/  SHF.R.S32.HI R4, RZ, 0x1f, R3 ;  /* 0x0000001fff047819 */ /* 0x000fe40000011403 */
[----:B------:R-:W-:-:S02]  /*01d0*/  LOP3.LUT R11, R14, 0xfffffff8, RZ, 0xc0, !PT ;  /* 0xfffffff80e0b7812 */ /* 0x000fc400078ec0ff */
[----:B------:R-:W-:Y:S02]  /*01e0*/  LOP3.LUT R13, R8, 0xffffffe0, RZ, 0xc0, !PT ;  /* 0xffffffe0080d7812 */ /* 0x000fe400078ec0ff */
[----:B------:R-:W-:Y:S01]  /*01f0*/  LOP3.LUT R3, R3, 0x7ffffffc, RZ, 0xc0, !PT ;  /* 0x7ffffffc03037812 */ /* 0x000fe200078ec0ff */
[C---:B------:R-:W-:Y:S01]  /*0200*/  IMAD.IADD R11, R2.reuse, 0x1, -R11 ;  /* 0x00000001020b7824 */ /* 0x040fe200078e0a0b */
[----:B------:R-:W-:Y:S01]  /*0210*/  SHF.R.S32.HI R211, RZ, 0x3, R14 ;  /* 0x00000003ffd37819 */ /* 0x000fe2000001140e */
[C---:B------:R-:W-:Y:S01]  /*0220*/  IMAD.IADD R208, R2.reuse, 0x1, -R13 ;  /* 0x0000000102d07824 */ /* 0x040fe200078e0a0d */
        /* <DEDUP_REMOVED lines=9> */
[----:B------:R-:W-:Y:S01]  /*02c0*/  IMAD.SHL.U32 R2, R2, 0x2, RZ ;  /* 0x0000000202027824 */ /* 0x000fe200078e00ff */
[----:B------:R-:W-:-:S02]  /*02d0*/  LOP3.LUT R3, R3, 0x1c0, RZ, 0xc0, !PT ;  /* 0x000001c003037812 */ /* 0x000fc400078ec0ff */
[----:B------:R-:W-:Y:S01]  /*02e0*/  LOP3.LUT R0, R0, 0xfffffffe, RZ, 0xc0, !PT ;  /* 0xfffffffe00007812 */ /* 0x000fe200078ec0ff */
[----:B------:R-:W-:Y:S01]  /*02f0*/  IMAD.IADD R4, R7, 0x1, -R4 ;  /* 0x0000000107047824 */ /* 0x000fe200078e0a04 */
[----:B------:R-:W-:Y:S02]  /*0300*/  LOP3.LUT P4, RZ, R11, 0x2, RZ, 0xc0, !PT ;  /* 0x000000020bff7812 */ /* 0x000fe4000788c0ff */
[----:B------:R-:W-:Y:S01]  /*0310*/  SHF.R.U32.HI R9, RZ, 0x3, R3 ;  /* 0x00000003ff097819 */ /* 0x000fe20000011603 */
[----:B------:R-:W-:Y:S01]  /*0320*/  IMAD.IADD R7, R209, 0x1, -R0 ;  /* 0x00000001d1077824 */ /* 0x000fe200078e0a00 */
[----:B------:R-:W-:Y:S02]  /*0330*/  LOP3.LUT R10, R3, 0x38, R212, 0xf8, !PT ;  /* 0x00000038030a7812 */ /* 0x000fe400078ef8d4 */
[C---:B------:R-:W-:Y:S01]  /*0340*/  LOP3.LUT P3, RZ, R11.reuse, 0x4, RZ, 0xc0, !PT ;  /* 0x000000040bff7812 */ /* 0x040fe2000786c0ff */
[----:B------:R-:W-:Y:S01]  /*0350*/  IMAD.SHL.U32 R11, R11, 0x40, RZ ;  /* 0x000000400b0b7824 */ /* 0x000fe200078e00ff */
[----:B------:R-:W-:-:S02]  /*0360*/  SHF.R.S32.HI R3, RZ, 0x1f, R12 ;  /* 0x0000001fff037819 */ /* 0x000fc4000001140c */
[----:B------:R-:W-:Y:S01]  /*0370*/  LOP3.LUT R9, R10, R9, RZ, 0x3c, !PT ;  /* 0x000000090a097212 */ /* 0x000fe200078e3cff */
[----:B------:R-:W-:Y:S01]  /*0380*/  IMAD.SHL.U32 R10, R7, 0x10, RZ ;  /* 0x00000010070a7824 */ /* 0x000fe200078e00ff */
[----:B------:R-:W-:Y:S02]  /*0390*/  LOP3.LUT R11, R11, 0x1c0, RZ, 0xc0, !PT ;  /* 0x000001c00b0b7812 */ /* 0x000fe400078ec0ff */
[----:B------:R-:W-:Y:S02]  /*03a0*/  LEA.HI R0, R3, R12, RZ, 0x3 ;  /* 0x0000000c03007211 */ /* 0x000fe400078f18ff */
[----:B------:R-:W-:Y:S02]  /*03b0*/  LOP3.LUT R3, R4, 0x1, RZ, 0xc0, !PT ;  /* 0x0000000104037812 */ /* 0x000fe400078ec0ff */
[----:B------:R-:W-:Y:S02]  /*03c0*/  SHF.R.S32.HI R8, RZ, 0x1f, R8 ;  /* 0x0000001fff087819 */ /* 0x000fe40000011408 */
[----:B------:R-:W-:-:S02]  /*03d0*/  LOP3.LUT R197, R11, 0x10, R10, 0xf8, !PT ;  /* 0x000000100bc57812 */ /* 0x000fc400078ef80a */
[----:B------:R-:W-:Y:S02]  /*03e0*/  LOP3.LUT R13, R11, 0x8, R14, 0xf8, !PT ;  /* 0x000000080b0d7812 */ /* 0x000fe400078ef80e */
[----:B------:R-:W-:Y:S01]  /*03f0*/  SHF.R.U32.HI R10, RZ, 0x3, R11 ;  /* 0x00000003ff0a7819 */ /* 0x000fe2000001160b */
[----:B------:R-:W-:Y:S01]  /*0400*/  IMAD.SHL.U32 R11, R5, 0x200, RZ ;  /* 0x00000200050b7824 */ /* 0x000fe200078e00ff */
[----:B------:R-:W-:Y:S02]  /*0410*/  ISETP.NE.U32.AND P0, PT, R3, 0x1, PT ;  /* 0x000000010300780c */ /* 0x000fe40003f05070 */
[----:B------:R-:W-:Y:S02]  /*0420*/  LEA.HI R8, R8, R209, RZ, 0x2 ;  /* 0x000000d108087211 */ /* 0x000fe400078f10ff */
[C---:B------:R-:W-:Y:S01]  /*0430*/  LOP3.LUT R205, R0.reuse, 0xfffffff8, RZ, 0xc0, !PT ;  /* 0xfffffff800cd7812 */ /* 0x040fe200078ec0ff */
[----:B------:R-:W-:Y:S01]  /*0440*/  IMAD.SHL.U32 R0, R0, 0x40, RZ ;  /* 0x0000004000007824 */ /* 0x000fe200078e00ff */
[----:B------:R-:W-:Y:S01]  /*0450*/  LOP3.LUT R3, R13, R10, RZ, 0x3c, !PT ;  /* 0x0000000a0d037212 */ /* 0x000fe200078e3cff */
[C---:B------:R-:W-:Y:S01]  /*0460*/  IMAD.SHL.U32 R13, R4.reuse, 0x40, RZ ;  /* 0x00000040040d7824 */ /* 0x040fe200078e00ff */
[----:B------:R-:W-:Y:S01]  /*0470*/  R2P PR, R4, 0x6 ;  /* 0x0000000604007804 */ /* 0x000fe20000000000 */
[----:B------:R-:W-:Y:S01]  /*0480*/  IMAD.IADD R205, R12, 0x1, -R205 ;  /* 0x000000010ccd7824 */ /* 0x000fe200078e0acd */
[----:B------:R-:W-:-:S02]  /*0490*/  SHF.R.S32.HI R206, RZ, 0x7, R206 ;  /* 0x00000007ffce7819 */ /* 0x000fc400000114ce */
[----:B------:R-:W-:Y:S02]  /*04a0*/  LOP3.LUT R4, R8, 0xfffffffc, RZ, 0xc0, !PT ;  /* 0xfffffffc08047812 */ /* 0x000fe400078ec0ff */
[----:B------:R-:W-:Y:S01]  /*04b0*/  LOP3.LUT R197, R197, 0x8, R14, 0xf8, !PT ;  /* 0x00000008c5c57812 */ /* 0x000fe200078ef80e */
[----:B------:R-:W-:Y:S01]  /*04c0*/  IMAD R12, R206, 0x800, R11 ;  /* 0x00000800ce0c7824 */ /* 0x000fe200078e020b */
[----:B------:R-:W-:Y:S01]  /*04d0*/  SHF.R.S32.HI R6, RZ, 0x6, R6 ;  /* 0x00000006ff067819 */ /* 0x000fe20000011406 */
[----:B------:R-:W-:Y:S01]  /*04e0*/  IMAD.IADD R207, R209, 0x1, -R4 ;  /* 0x00000001d1cf7824 */ /* 0x000fe200078e0a04 */
[----:B------:R-:W-:Y:S01]  /*04f0*/  LOP3.LUT R197, R11, R197, R10, 0xf6, !PT ;  /* 0x000000c50bc57212 */ /* 0x000fe200078ef60a */
[----:B------:R-:W-:Y:S01]  /*0500*/  IMAD.SHL.U32 R4, R205, 0x40, RZ ;  /* 0x00000040cd047824 */ /* 0x000fe200078e00ff */
[----:B------:R-:W-:Y:S01]  /*0510*/  LOP3.LUT R13, R13, 0x1c0, RZ, 0xc0, !PT ;  /* 0x000001c00d0d7812 */ /* 0x000fe200078ec0ff */
[----:B------:R-:W-:Y:S01]  /*0520*/  IMAD.SHL.U32 R11, R6, 0x8, RZ ;  /* 0x00000008060b7824 */ /* 0x000fe200078e00ff */
[----:B------:R-:W-:Y:S01]  /*0530*/  LOP3.LUT R0, R0, 0xfffffe00, RZ, 0xc0, !PT ;  /* 0xfffffe0000007812 */ /* 0x000fe200078ec0ff */
[----:B------:R-:W-:Y:S01]  /*0540*/  IMAD R210, R6, 0x200, R9 ;  /* 0x0000020006d27824 */ /* 0x000fe200078e0209 */
[----:B------:R-:W-:Y:S01]  /*0550*/  LOP3.LUT R4, R4, 0x1c0, RZ, 0xc0, !PT ;  /* 0x000001c004047812 */ /* 0x000fe200078ec0ff */
[----:B------:R-:W-:Y:S01]  /*0560*/  IMAD.SHL.U32 R204, R206, 0x20, RZ ;  /* 0x00000020cecc7824 */ /* 0x000fe200078e00ff */
[----:B------:R-:W-:Y:S01]  /*0570*/  LOP3.LUT R11, R11, 0x18, RZ, 0xc0, !PT ;  /* 0x000000180b0b7812 */ /* 0x000fe200078ec0ff */
[C---:B------:R-:W-:Y:S01]  /*0580*/  IMAD.SHL.U32 R6, R5.reuse, 0x20, RZ ;  /* 0x0000002005067824 */ /* 0x040fe200078e00ff */
[----:B------:R-:W-:Y:S01]  /*0590*/  SHF.R.U32.HI R218, RZ, 0x3, R13 ;  /* 0x00000003ffda7819 */ /* 0x000fe2000001160d */
[----:B------:R-:W-:Y:S01]  /*05a0*/  IMAD.SHL.U32 R5, R5, 0x8, RZ ;  /* 0x0000000805057824 */ /* 0x000fe200078e00ff */
[----:B------:R-:W-:Y:S01]  /*05b0*/  LOP3.LUT R9, R13, 0x20, R204, 0xf8, !PT ;  /* 0x000000200d097812 */ /* 0x000fe200078ef8cc */
[----:B------:R-:W-:Y:S01]  /*05c0*/  IMAD.IADD R3, R12, 0x1, R3 ;  /* 0x000000010c037824 */ /* 0x000fe200078e0203 */
[----:B------:R-:W-:Y:S01]  /*05d0*/  LOP3.LUT R199, R11, 0x20, R6, 0xf8, !PT ;  /* 0x000000200bc77812 */ /* 0x000fe200078ef806 */
[----:B------:R-:W-:Y:S01]  /*05e0*/  IMAD.SHL.U32 R217, R210, 0x2, RZ ;  /* 0x00000002d2d97824 */ /* 0x000fe200078e00ff */
[----:B------:R-:W-:Y:S01]  /*05f0*/  SHF.R.U32.HI R196, RZ, 0x3, R4 ;  /* 0x00000003ffc47819 */ /* 0x000fe20000011604 */
[----:B------:R-:W-:Y:S01]  /*0600*/  IMAD.SHL.U32 R198, R3, 0x2, RZ ;  /* 0x0000000203c67824 */ /* 0x000fe200078e00ff */
[----:B------:R-:W-:-:S02]  /*0610*/  LOP3.LUT R5, R4, 0x8, R5, 0xf8, !PT ;  /* 0x0000000804057812 */ /* 0x000fc400078ef805 */
[----:B------:R-:W-:Y:S02]  /*0620*/  LOP3.LUT R220, R218, R13, R11, 0x1e, !PT ;  /* 0x0000000ddadc7212 */ /* 0x000fe400078e1e0b */
[----:B------:R-:W-:Y:S01]  /*0630*/  LOP3.LUT R218, R9, R218, RZ, 0x3c, !PT ;  /* 0x000000da09da7212 */ /* 0x000fe200078e3cff */
[----:B------:R-:W-:Y:S01]  /*0640*/  IMAD R9, R207, 0x400, R2 ;  /* 0x00000400cf097824 */ /* 0x000fe200078e0202 */
[----:B------:R-:W-:Y:S02]  /*0650*/  LOP3.LUT R199, R196, R199, R4, 0x1e, !PT ;  /* 0x000000c7c4c77212 */ /* 0x000fe400078e1e04 */
[----:B------:R-:W-:Y:S01]  /*0660*/  LOP3.LUT R196, R5, R196, RZ, 0x3c, !PT ;  /* 0x000000c405c47212 */ /* 0x000fe200078e3cff */
[----:B------:R-:W-:Y:S01]  /*0670*/  IMAD R5, R207, 0x400, R0 ;  /* 0x00000400cf057824 */ /* 0x000fe200078e0200 */
[----:B------:R-:W-:Y:S01]  /*0680*/  LOP3.LUT R199, R199, R0, RZ, 0xfc, !PT ;  /* 0x00000000c7c77212 */ /* 0x000fe200078efcff */
[----:B------:R-:W-:Y:S01]  /*0690*/  IMAD.IADD R218, R9, 0x1, R218 ;  /* 0x0000000109da7824 */ /* 0x000fe200078e02da */
[----:B------:R-:W-:Y:S01]  /*06a0*/  SEL R188, R188, 0xffffffe0, !P4 ;  /* 0xffffffe0bcbc7807 */ /* 0x000fe20006000000 */
[----:B------:R-:W-:Y:S01]  /*06b0*/  IMAD R9, R7, 0x400, R2 ;  /* 0x0000040007097824 */ /* 0x000fe200078e0202 */
[----:B------:R-:W-:Y:S01]  /*06c0*/  SEL R226, R226, 0x10, !P0 ;  /* 0x00000010e2e27807 */ /* 0x000fe20004000000 */
[----:B------:R-:W-:Y:S01]  /*06d0*/  IMAD.IADD R200, R5, 0x1, R196 ;  /* 0x0000000105c87824 */ /* 0x000fe200078e02c4 */
[----:B------:R-:W-:Y:S01]  /*06e0*/  SHF.R.S32.HI R5, RZ, 0x1f, R208 ;  /* 0x0000001fff057819 */ /* 0x000fe200000114d0 */
[----:B------:R-:W-:Y:S01]  /*06f0*/  IMAD R7, R7, 0x400, R0 ;  /* 0x0000040007077824 */ /* 0x000fe200078e0200 */
[----:B------:R-:W-:Y:S01]  /*0700*/  SHF.R.S32.HI R214, RZ, 0x1f, R211 ;  /* 0x0000001fffd67819 */ /* 0x000fe200000114d3 */
[----:B------:R-:W-:Y:S01]  /*0710*/  IMAD.MOV.U32 R0, RZ, RZ, 0x40 ;  /* 0x00000040ff007424 */ /* 0x000fe200078e00ff */
[----:B------:R-:W-:Y:S01]  /*0720*/  LEA.HI R216, R5, R208, RZ, 0x2 ;  /* 0x000000d005d87211 */ /* 0x000fe200078f10ff */
[----:B------:R-:W-:-:S02]  /*0730*/  IMAD.SHL.U32 R218, R218, 0x2, RZ ;  /* 0x00000002dada7824 */ /* 0x000fc400078e00ff */
[----:B------:R-:W-:Y:S01]  /*0740*/  IMAD.IADD R220, R9, 0x1, R220 ;  /* 0x0000000109dc7824 */ /* 0x000fe200078e02dc */
[----:B------:R-:W-:Y:S01]  /*0750*/  SEL R0, R0, 0xffffffc0, !P3 ;  /* 0xffffffc000007807 */ /* 0x000fe20005800000 */
[C---:B------:R-:W-:Y:S01]  /*0760*/  IMAD R188, R3.reuse, 0x2, R188 ;  /* 0x0000000203bc7824 */ /* 0x040fe200078e02bc */
        /* <DEDUP_REMOVED lines=10> */
[----:B------:R-:W-:Y:S01]  /*0810*/  LEA R196, R196, 0x1e000, 0x1 ;  /* 0x0001e000c4c47811 */ /* 0x000fe200078e08ff */
[----:B------:R-:W-:Y:S01]  /*0820*/  IMAD R216, R207, 0x10, R216 ;  /* 0x00000010cfd87824 */ /* 0x000fe200078e02d8 */
[----:B------:R-:W-:Y:S01]  /*0830*/  @P2 IADD3 R222, R220, -0x40, RZ ;  /* 0xffffffc0dcde2810 */ /* 0x000fe20007ffe0ff */
[----:B------:R-:W-:-:S02]  /*0840*/  IMAD.SHL.U32 R197, R197, 0x2, RZ ;  /* 0x00000002c5c57824 */ /* 0x000fc400078e00ff */
[----:B--23--:R-:W-:Y:S02]  /*0850*/  IMAD.IADD R226, R226, 0x1, R221 ;  /* 0x00000001e2e27824 */ /* 0x00cfe400078e02dd */
.L_x_1422:
[----:B-1----:R-:W1:Y:S01]  /*0860*/  LDC.U8 R5, c[0x0][0x312] ;  /* 0x0000c480ff057b82 */ /* 0x002e620000000000 */
[----:B------:R-:W-:Y:S01]  /*0870*/  ISETP.NE.U32.AND P2, PT, RZ, c[0x0][0x250], PT ;  /* 0x00009400ff007a0c */ /* 0x000fe20003f45070 */
[----:B------:R-:W-:Y:S01]  /*0880*/  IMAD.SHL.U32 R6, R215, 0x4, RZ ;  /* 0x00000004d7067824 */ /* 0x000fe200078e00ff */
[----:B------:R-:W-:Y:S01]  /*0890*/  ISETP.NE.U32.AND P4, PT, RZ, c[0x0][0x240], PT ;  /* 0x00009000ff007a0c */ /* 0x000fe20003f85070 */
[----:B------:R-:W-:Y:S01]  /*08a0*/  IMAD.MOV.U32 R24, RZ, RZ, -0x1 ;  /* 0xffffffffff187424 */ /* 0x000fe200078e00ff */
[----:B------:R-:W-:Y:S02]  /*08b0*/  ISETP.NE.AND.EX P2, PT, RZ, c[0x0][0x254], PT, P2 ;  /* 0x00009500ff007a0c */ /* 0x000fe40003f45320 */
[----:B---3--:R-:W-:Y:S02]  /*08c0*/  SHF.R.S32.HI R12, RZ, 0x1f, R215 ;  /* 0x0000001fff0c7819 */ /* 0x008fe400000114d7 */
[----:B------:R-:W-:Y:S02]  /*08d0*/  ISETP.NE.AND.EX P4, PT, RZ, c[0x0][0x244], PT, P4 ;  /* 0x00009100ff007a0c */ /* 0x000fe40003f85340 */
[----:B------:R-:W-:-:S02]  /*08e0*/  ISETP.EQ.U32.AND P5, PT, RZ, c[0x0][0x248], PT ;  /* 0x00009200ff007a0c */ /* 0x000fc40003fa2070 */
[----:B------:R-:W-:Y:S02]  /*08f0*/  SHF.L.U64.HI R4, R215, 0x2, R12 ;  /* 0x00000002d7047819 */ /* 0x000fe4000001020c */
[----:B--2---:R-:W-:Y:S02]  /*0900*/  IADD3 R14, P0, R6, c[0x0][0x240], RZ ;  /* 0x00009000060e7a10 */ /* 0x004fe40007f1e0ff */
[----:B-1----:R-:W-:Y:S02]  /*0910*/  ISETP.NE.AND P3, PT, R5, RZ, PT ;  /* 0x000000ff0500720c */ /* 0x002fe40003f65270 */
[----:B------:R-:W-:Y:S02]  /*0920*/  IADD3.X R15, R4, c[0x0][0x244], RZ, P0, !PT ;  /* 0x00009100040f7a10 */ /* 0x000fe400007fe4ff */
[----:B------:R-:W-:Y:S02]  /*0930*/  ISETP.EQ.OR.EX P5, PT, RZ, c[0x0][0x24c], !P3, P5 ;  /* 0x00009300ff007a0c */ /* 0x000fe40005fa2750 */
[C---:B------:R-:W-:Y:S01]  /*0940*/  @P2 IADD3 R10, P0, R6.reuse, c[0x0][0x250], RZ ;  /* 0x00009400060a2a10 */ /* 0x040fe20007f1e0ff */
[----:B------:R-:W-:Y:S01]  /*0950*/  IMAD.MOV.U32 R239, RZ, RZ, RZ ;  /* 0x000000ffffef7224 */ /* 0x000fe200078e00ff */
[----:B----4-:R-:W-:Y:S01]  /*0960*/  IADD3 R8, P1, R6, c[0x0][0x248], RZ ;  /* 0x0000920006087a10 */ /* 0x010fe20007f3e0ff */
[----:B------:R-:W-:Y:S01]  /*0970*/  IMAD.MOV.U32 R242, RZ, RZ, -0x1 ;  /* 0xfffffffffff27424 */ /* 0x000fe200078e00ff */
[----:B------:R-:W2:Y:S01]  /*0980*/  @P4 LDG.E R24, [R14.64] ;  /* 0x000000060e184981 */ /* 0x000ea2000c1e1900 */
[----:B------:R-:W-:-:S02]  /*0990*/  @P2 IADD3.X R11, R4, c[0x0][0x254], RZ, P0, !PT ;  /* 0x00009500040b2a10 */ /* 0x000fc400007fe4ff */
[----:B------:R-:W-:Y:S01]  /*09a0*/  IADD3.X R9, R4, c[0x0][0x24c], RZ, P1, !PT ;  /* 0x0000930004097a10 */ /* 0x000fe20000ffe4ff */
[----:B------:R-:W2:Y:S04]  /*09b0*/  @P4 LDG.E R5, [R14.64+0x4] ;  /* 0x000004060e054981 */ /* 0x000ea8000c1e1900 */
[----:B-----5:R1:W5:Y:S04]  /*09c0*/  @P2 LDG.E R239, [R10.64] ;  /* 0x000000060aef2981 */ /* 0x020368000c1e1900 */
[----:B------:R1:W5:Y:S01]  /*09d0*/  @!P5 LDG.E R242, [R8.64] ;  /* 0x0000000608f2d981 */ /* 0x000362000c1e1900 */
[----:B------:R-:W-:-:S04]  /*09e0*/  ISETP.NE.U32.AND P0, PT, RZ, c[0x0][0x248], PT ;  /* 0x00009200ff007a0c */ /* 0x000fc80003f05070 */
[----:B------:R-:W-:Y:S01]  /*09f0*/  ISETP.NE.AND.EX P0, PT, RZ, c[0x0][0x24c], PT, P0 ;  /* 0x00009300ff007a0c */ /* 0x000fe20003f05300 */
[----:B--2---:R-:W-:Y:S02]  /*0a00*/  @P4 IMAD.IADD R240, R5, 0x1, -R24 ;  /* 0x0000000105f04824 */ /* 0x004fe400078e0a18 */
[----:B------:R-:W-:Y:S02]  /*0a10*/  IMAD.MOV.U32 R5, RZ, RZ, c[0x0][0x218] ;  /* 0x00008600ff057624 */ /* 0x000fe400078e00ff */
[----:B------:R-:W-:-:S08]  /*0a20*/  @!P4 IMAD.MOV.U32 R240, RZ, RZ, c[0x0][0x214] ;  /* 0x00008500fff0c624 */ /* 0x000fd000078e00ff */
[----:B------:R-:W-:Y:S05]  /*0a30*/  @!P0 BRA `(.L_x_1392) ;  /* 0x0000003000008947 */ /* 0x000fea0003800000 */
[----:B-1----:R-:W2:Y:S02]  /*0a40*/  @P3 LDG.E R5, [R8.64+0x4] ;  /* 0x0000040608053981 */ /* 0x002ea4000c1e1900 */
[----:B--2--5:R-:W-:-:S06]  /*0a50*/  @P3 IADD3 R5, R5, -R242, RZ ;  /* 0x800000f205053210 */ /* 0x024fcc0007ffe0ff */
[----:B------:R1:W5:Y:S02]  /*0a60*/  @!P3 LDG.E R5, [R8.64] ;  /* 0x000000060805b981 */ /* 0x000364000c1e1900 */
.L_x_1392:
        /* <DEDUP_REMOVED lines=20> */
[----:B------:R-:W-:Y:S01]  /*0bb0*/  IADD3 R6, R6, 0x3f, RZ ;  /* 0x0000003f06067810 */ /* 0x000fe20007ffe0ff */
[----:B------:R-:W-:Y:S01]  /*0bc0*/  IMAD.WIDE.U32 R10, R24, c[0x0][0x190], RZ ;  /* 0x00006400180a7a25 */ /* 0x000fe200078e00ff */
[----:B------:R-:W-:-:S02]  /*0bd0*/  SHF.R.S32.HI R4, RZ, 0x1f, R5 ;  /* 0x0000001fff047819 */ /* 0x000fc40000011405 */
[----:B------:R-:W-:Y:S01]  /*0be0*/  SHF.R.S32.HI R237, RZ, 0x1f, R6 ;  /* 0x0000001fffed7819 */ /* 0x000fe20000011406 */
[----:B------:R-:W-:Y:S01]  /*0bf0*/  IMAD.IADD R14, R17, 0x1, R14 ;  /* 0x00000001110e7824 */ /* 0x000fe200078e020e */
[----:B------:R-:W-:Y:S01]  /*0c00*/  LEA.HI R4, R4, R5, RZ, 0x6 ;  /* 0x0000000504047211 */ /* 0x000fe200078f30ff */
[----:B------:R-:W-:Y:S01]  /*0c10*/  @P0 IMAD.IADD R7, R239, 0x1, R242 ;  /* 0x00000001ef070824 */ /* 0x000fe200078e02f2 */
[----:B------:R-:W-:Y:S02]  /*0c20*/  LEA.HI R237, R237, R6, RZ, 0x6 ;  /* 0x00000006eded7211 */ /* 0x000fe400078f30ff */
[----:B------:R-:W-:Y:S01]  /*0c30*/  ISETP.NE.AND P1, PT, R24, -0x1, PT ;  /* 0xffffffff1800780c */ /* 0x000fe20003f25270 */
[C---:B------:R-:W-:Y:S01]  /*0c40*/  @P0 IMAD.WIDE.U32 R8, R7.reuse, c[0x0][0x198], RZ ;  /* 0x0000660007080a25 */ /* 0x040fe200078e00ff */
[----:B------:R-:W-:Y:S02]  /*0c50*/  SHF.R.S32.HI R4, RZ, 0x6, R4 ;  /* 0x00000006ff047819 */ /* 0x000fe40000011404 */
[----:B------:R-:W-:Y:S01]  /*0c60*/  SHF.R.S32.HI R237, RZ, 0x6, R237 ;  /* 0x00000006ffed7819 */ /* 0x000fe200000114ed */
[----:B------:R-:W-:Y:S01]  /*0c70*/  @P0 IMAD R7, R7, c[0x0][0x19c], R9 ;  /* 0x0000670007070a24 */ /* 0x000fe200078e0209 */
[----:B------:R-:W-:-:S02]  /*0c80*/  SEL R15, R16, R10, !P1 ;  /* 0x0000000a100f7207 */ /* 0x000fc40004800000 */
        /* <DEDUP_REMOVED lines=15> */
.L_x_1394:
        /* <DEDUP_REMOVED lines=13> */
.L_x_1395:
[----:B------:R-:W-:Y:S01]  /*0e50*/  IABS R6, c[0x0][0x1c8] ;  /* 0x0000720000067a13 */ /* 0x000fe20000000000 */
[----:B------:R-:W1:Y:S01]  /*0e60*/  LDC.U8 R20, c[0x0][0x328] ;  /* 0x0000ca00ff147b82 */ /* 0x000e620000000000 */
[----:B------:R-:W-:Y:S01]  /*0e70*/  IABS R18, R232 ;  /* 0x000000e800127213 */ /* 0x000fe20000000000 */
[----:B------:R-:W-:Y:S01]  /*0e80*/  @!P1 IMAD R22, R12, c[0x0][0x368], RZ ;  /* 0x0000da000c169a24 */ /* 0x000fe200078e02ff */
[----:B------:R-:W2:Y:S01]  /*0e90*/  I2F.RP R13, R6 ;  /* 0x00000006000d7306 */ /* 0x000ea20000209400 */
[----:B------:R-:W-:Y:S01]  /*0ea0*/  MOV R16, c[0x0][0x224] ;  /* 0x0000890000107a02 */ /* 0x000fe20000000f00 */
[C---:B------:R-:W-:Y:S01]  /*0eb0*/  @P1 IMAD.WIDE.U32 R28, R24.reuse, c[0x0][0x370], RZ ;  /* 0x0000dc00181c1a25 */ /* 0x040fe200078e00ff */
[C---:B------:R-:W-:Y:S02]  /*0ec0*/  SHF.L.U32 R23, R215.reuse, 0x7, RZ ;  /* 0x00000007d7177819 */ /* 0x040fe400000006ff */
[----:B------:R-:W-:Y:S01]  /*0ed0*/  SHF.R.S32.HI R16, RZ, 0x1f, R16 ;  /* 0x0000001fff107819 */ /* 0x000fe20000011410 */
[----:B------:R-:W-:Y:S01]  /*0ee0*/  @P1 IMAD R27, R24, c[0x0][0x374], R29 ;  /* 0x0000dd00181b1a24 */ /* 0x000fe200078e021d */
[----:B------:R-:W-:Y:S01]  /*0ef0*/  LOP3.LUT R19, R232, c[0x0][0x1c8], RZ, 0x3c, !PT ;  /* 0x00007200e8137a12 */ /* 0x000fe200078e3cff */
[----:B------:R-:W-:Y:S01]  /*0f00*/  IMAD.WIDE.U32 R36, R215, c[0x0][0x224], RZ ;  /* 0x00008900d7247a25 */ /* 0x000fe200078e00ff */
[----:B------:R-:W-:-:S02]  /*0f10*/  SEL R23, R23, RZ, P4 ;  /* 0x000000ff17177207 */ /* 0x000fc40002000000 */
[----:B------:R-:W-:Y:S01]  /*0f20*/  ISETP.GE.AND P3, PT, R19, RZ, PT ;  /* 0x000000ff1300720c */ /* 0x000fe20003f66270 */
[----:B------:R-:W-:Y:S01]  /*0f30*/  IMAD R25, R16, R215, RZ ;  /* 0x000000d710197224 */ /* 0x000fe200078e02ff */
[----:B------:R-:W-:Y:S01]  /*0f40*/  SHF.L.U64.HI R16, R215, 0x7, R12 ;  /* 0x00000007d7107819 */ /* 0x000fe2000001020c */
[----:B------:R-:W-:Y:S01]  /*0f50*/  IMAD R31, R232, c[0x0][0x22c], RZ ;  /* 0x00008b00e81f7a24 */ /* 0x000fe200078e02ff */
[----:B--2---:R-:W2:Y:S01]  /*0f60*/  MUFU.RCP R5, R13 ;  /* 0x0000000d00057308 */ /* 0x004ea20000001000 */
[----:B------:R-:W-:Y:S01]  /*0f70*/  IMAD R25, R12, c[0x0][0x224], R25 ;  /* 0x000089000c197a24 */ /* 0x000fe200078e0219 */
[----:B------:R-:W-:Y:S02]  /*0f80*/  SEL R16, R16, RZ, P4 ;  /* 0x000000ff10107207 */ /* 0x000fe40002000000 */
[----:B------:R-:W-:Y:S01]  /*0f90*/  IADD3 R32, P4, R30, R23, RZ ;  /* 0x000000171e207210 */ /* 0x000fe20007f9e0ff */
[----:B------:R-:W-:Y:S01]  /*0fa0*/  IMAD.IADD R25, R37, 0x1, R25 ;  /* 0x0000000125197824 */ /* 0x000fe200078e0219 */
[----:B-1----:R-:W-:-:S02]  /*0fb0*/  ISETP.NE.AND P2, PT, R20, RZ, PT ;  /* 0x000000ff1400720c */ /* 0x002fc40003f45270 */
[----:B------:R-:W-:Y:S02]  /*0fc0*/  IADD3.X R16, R21, R16, RZ, P4, !PT ;  /* 0x0000001015107210 */ /* 0x000fe400027fe4ff */
[----:B------:R-:W-:Y:S02]  /*0fd0*/  ISETP.NE.AND P4, PT, RZ, c[0x0][0x1c8], PT ;  /* 0x00007200ff007a0c */ /* 0x000fe40003f85270 */
[----:B--2---:R-:W-:Y:S01]  /*0fe0*/  IADD3 R5, R5, 0xffffffe, RZ ;  /* 0x0ffffffe05057810 */ /* 0x004fe20007ffe0ff */
[----:B------:R-:W-:Y:S01]  /*0ff0*/  @!P1 IMAD R13, R215, c[0x0][0x36c], R22 ;  /* 0x0000db00d70d9a24 */ /* 0x000fe200078e0216 */
[----:B------:R-:W-:-:S05]  /*1000*/  MOV R22, c[0x0][0x22c] ;  /* 0x00008b0000167a02 */ /* 0x000fca0000000f00 */
[----:B------:R-:W-:Y:S01]  /*1010*/  @P2 IMAD R249, R215, c[0x0][0x214], RZ ;  /* 0x00008500d7f92a24 */ /* 0x000fe200078e02ff */
[----:B------:R-:W1:Y:S04]  /*1020*/  F2I.FTZ.U32.TRUNC.NTZ R5, R5 ;  /* 0x0000000500057305 */ /* 0x000e68000021f000 */
[----:B------:R-:W-:-:S05]  /*1030*/  @P2 SEL R249, R249, R24, !P1 ;  /* 0x00000018f9f92207 */ /* 0x000fca0004800000 */
[----:B------:R-:W-:Y:S01]  /*1040*/  @P2 IMAD R249, R232, c[0x0][0x234], R249 ;  /* 0x00008d00e8f92a24 */ /* 0x000fe200078e02f9 */
[----:B-1----:R-:W-:-:S05]  /*1050*/  IADD3 R4, RZ, -R5, RZ ;  /* 0x80000005ff047210 */ /* 0x002fca0007ffe0ff */
[----:B------:R-:W-:Y:S02]  /*1060*/  IMAD R11, R4, R6, RZ ;  /* 0x00000006040b7224 */ /* 0x000fe400078e02ff */
[----:B------:R-:W-:-:S04]  /*1070*/  IMAD.MOV.U32 R4, RZ, RZ, RZ ;  /* 0x000000ffff047224 */ /* 0x000fc800078e00ff */
[----:B------:R-:W-:-:S04]  /*1080*/  IMAD.HI.U32 R11, R5, R11, R4 ;  /* 0x0000000b050b7227 */ /* 0x000fc800078e0004 */
[----:B------:R-:W-:-:S04]  /*1090*/  @!P1 IMAD.WIDE.U32 R4, R215, c[0x0][0x368], RZ ;  /* 0x0000da00d7049a25 */ /* 0x000fc800078e00ff */
[----:B------:R-:W-:Y:S01]  /*10a0*/  IMAD.HI.U32 R11, R11, R18, RZ ;  /* 0x000000120b0b7227 */ /* 0x000fe200078e00ff */
[----:B------:R-:W-:Y:S02]  /*10b0*/  @!P1 MOV R28, R4 ;  /* 0x00000004001c9202 */ /* 0x000fe40000000f00 */
[----:B------:R-:W1:Y:S01]  /*10c0*/  S2R R4, SR_CTAID.X ;  /* 0x0000000000047919 */ /* 0x000e620000002500 */
[----:B------:R-:W-:Y:S02]  /*10d0*/  IMAD.MOV R17, RZ, RZ, -R11 ;  /* 0x000000ffff117224 */ /* 0x000fe400078e0a0b */
[----:B------:R-:W-:Y:S02]  /*10e0*/  @!P1 IMAD.IADD R27, R5, 0x1, R13 ;  /* 0x00000001051b9824 */ /* 0x000fe400078e020d */
[----:B------:R-:W-:Y:S01]  /*10f0*/  IMAD R17, R6, R17, R18 ;  /* 0x0000001106117224 */ /* 0x000fe200078e0212 */
[----:B------:R-:W2:Y:S01]  /*1100*/  LDC.U8 R5, c[0x0][0x3d0] ;  /* 0x0000f400ff057b82 */ /* 0x000ea20000000000 */
[----:B------:R-:W-:-:S03]  /*1110*/  IMAD.WIDE R18, R22, c[0x0][0x1c0], RZ ;  /* 0x0000700016127a25 */ /* 0x000fc600078e02ff */
[----:B------:R-:W-:Y:S01]  /*1120*/  ISETP.GT.U32.AND P5, PT, R6, R17, PT ;  /* 0x000000110600720c */ /* 0x000fe20003fa4070 */
[-C--:B------:R-:W-:Y:S02]  /*1130*/  IMAD R13, R19, R36.reuse, RZ ;  /* 0x00000024130d7224 */ /* 0x080fe400078e02ff */
[----:B------:R-:W-:-:S04]  /*1140*/  IMAD.WIDE.U32 R36, R18, R36, RZ ;  /* 0x0000002412247225 */ /* 0x000fc800078e00ff */
[C---:B------:R-:W-:Y:S01]  /*1150*/  IMAD R13, R18.reuse, R25, R13 ;  /* 0x00000019120d7224 */ /* 0x040fe200078e020d */
[----:B------:R-:W-:Y:S01]  /*1160*/  SHF.R.S32.HI R25, RZ, 0x1f, R31 ;  /* 0x0000001fff197819 */ /* 0x000fe2000001141f */
[----:B------:R-:W-:-:S04]  /*1170*/  IMAD.WIDE.U32 R34, R18, R24, RZ ;  /* 0x0000001812227225 */ /* 0x000fc800078e00ff */
[----:B------:R-:W-:Y:S01]  /*1180*/  @!P5 IMAD.IADD R17, R17, 0x1, -R6 ;  /* 0x000000011111d824 */ /* 0x000fe200078e0a06 */
[----:B------:R-:W-:Y:S01]  /*1190*/  @!P5 IADD3 R11, R11, 0x1, RZ ;  /* 0x000000010b0bd810 */ /* 0x000fe20007ffe0ff */
[----:B------:R-:W-:Y:S01]  /*11a0*/  IMAD.IADD R13, R37, 0x1, R13 ;  /* 0x00000001250d7824 */ /* 0x000fe200078e020d */
[----:B------:R-:W-:Y:S02]  /*11b0*/  SEL R20, R36, R34, !P1 ;  /* 0x0000002224147207 */ /* 0x000fe40004800000 */
[----:B------:R-:W-:Y:S01]  /*11c0*/  ISETP.GE.U32.AND P6, PT, R17, R6, PT ;  /* 0x000000061100720c */ /* 0x000fe20003fc6070 */
[C---:B------:R-:W-:Y:S02]  /*11d0*/  IMAD R6, R19.reuse, R24, RZ ;  /* 0x0000001813067224 */ /* 0x040fe400078e02ff */
[-C--:B------:R-:W-:Y:S02]  /*11e0*/  IMAD R19, R19, R32.reuse, RZ ;  /* 0x0000002013137224 */ /* 0x080fe400078e02ff */
[----:B------:R-:W-:Y:S01]  /*11f0*/  IMAD.WIDE.U32 R32, R18, R32, RZ ;  /* 0x0000002012207225 */ /* 0x000fe200078e00ff */
[----:B------:R-:W-:-:S03]  /*1200*/  @P1 IADD3 R13, R35, R6, RZ ;  /* 0x00000006230d1210 */ /* 0x000fc60007ffe0ff */
[----:B-1----:R-:W-:-:S04]  /*1210*/  IMAD.WIDE.U32 R34, R4, c[0x0][0x3d8], RZ ;  /* 0x0000f60004227a25 */ /* 0x002fc800078e00ff */
[----:B------:R-:W-:Y:S01]  /*1220*/  @P6 IADD3 R11, R11, 0x1, RZ ;  /* 0x000000010b0b6810 */ /* 0x000fe20007ffe0ff */
[----:B------:R-:W-:Y:S01]  /*1230*/  IMAD R19, R18, R16, R19 ;  /* 0x0000001012137224 */ /* 0x000fe200078e0213 */
[----:B--2---:R-:W-:Y:S01]  /*1240*/  ISETP.NE.AND P6, PT, R5, RZ, PT ;  /* 0x000000ff0500720c */ /* 0x004fe20003fc5270 */
[----:B------:R-:W-:Y:S02]  /*1250*/  IMAD R16, R4, c[0x0][0x3dc], R35 ;  /* 0x0000f70004107a24 */ /* 0x000fe400078e0223 */
[----:B------:R-:W-:Y:S01]  /*1260*/  IMAD.MOV.U32 R6, RZ, RZ, R11 ;  /* 0x000000ffff067224 */ /* 0x000fe200078e000b */
[----:B------:R-:W-:Y:S01]  /*1270*/  SEL R23, R34, RZ, P6 ;  /* 0x000000ff22177207 */ /* 0x000fe20003000000 */
[--C-:B------:R-:W-:Y:S01]  /*1280*/  @!P2 IMAD R4, R215, c[0x0][0x1c0], R232.reuse ;  /* 0x00007000d704aa24 */ /* 0x100fe200078e02e8 */
[----:B------:R-:W-:Y:S02]  /*1290*/  SHF.R.S32.HI R11, RZ, 0x1f, R232 ;  /* 0x0000001fff0b7819 */ /* 0x000fe400000114e8 */
[----:B------:R-:W-:Y:S01]  /*12a0*/  @!P3 IADD3 R6, -R6, RZ, RZ ;  /* 0x000000ff0606b210 */ /* 0x000fe20007ffe1ff */
[----:B------:R-:W-:Y:S01]  /*12b0*/  @!P2 IMAD R249, R4, c[0x0][0x214], RZ ;  /* 0x0000850004f9aa24 */ /* 0x000fe200078e02ff */
[----:B------:R-:W-:-:S02]  /*12c0*/  @!P4 LOP3.LUT R6, RZ, c[0x0][0x1c8], RZ, 0x33, !PT ;  /* 0x00007200ff06ca12 */ /* 0x000fc400078e33ff */
[----:B------:R-:W-:Y:S02]  /*12d0*/  SHF.R.S32.HI R4, RZ, 0x1f, R227 ;  /* 0x0000001fff047819 */ /* 0x000fe400000114e3 */
[----:B------:R-:W-:Y:S02]  /*12e0*/  SEL R16, R16, RZ, P6 ;  /* 0x000000ff10107207 */ /* 0x000fe40003000000 */
[----:B------:R-:W-:Y:S02]  /*12f0*/  IADD3 R19, R33, R19, RZ ;  /* 0x0000001321137210 */ /* 0x000fe40007ffe0ff */
[----:B------:R-:W-:Y:S01]  /*1300*/  SHF.R.S32.HI R5, RZ, 0x1f, R6 ;  /* 0x0000001fff057819 */ /* 0x000fe20000011406 */
[----:B------:R-:W-:Y:S05]  /*1310*/  @!P2 BRA `(.L_x_1396) ;  /* 0x000000700000a947 */ /* 0x000fea0003800000 */
[----:B------:R-:W-:Y:S01]  /*1320*/  @!P1 IMAD R24, R215, c[0x0][0x224], RZ ;  /* 0x00008900d7189a24 */ /* 0x000fe200078e02ff */
[----:B------:R-:W-:Y:S02]  /*1330*/  MOV R18, 0x80 ;  /* 0x0000008000127802 */ /* 0x000fe40000000f00 */
[----:B------:R-:W-:-:S02]  /*1340*/  MOV R17, c[0x0][0x210] ;  /* 0x0000840000117a02 */ /* 0x000fc40000000f00 */
[----:B------:R-:W-:-:S03]  /*1350*/  LEA R29, R215, R24, 0x7 ;  /* 0x00000018d71d7211 */ /* 0x000fc600078e38ff */
[----:B------:R-:W-:-:S04]  /*1360*/  IMAD R17, R18, R17, c[0x0][0x234] ;  /* 0x00008d0012117624 */ /* 0x000fc800078e0211 */
[----:B------:R-:W-:Y:S01]  /*1370*/  IMAD R229, R17, R232, R29 ;  /* 0x000000e811e57224 */ /* 0x000fe200078e021d */
[----:B------:R-:W-:Y:S05]  /*1380*/  BRA `(.L_x_1397) ;  /* 0x0000002000007947 */ /* 0x000fea0003800000 */
.L_x_1396:
[----:B------:R-:W-:-:S04]  /*1390*/  IMAD R229, R215, c[0x0][0x1c0], R232 ;  /* 0x00007000d7e57a24 */ /* 0x000fc800078e02e8 */
[----:B------:R-:W-:Y:S02]  /*13a0*/  IMAD R229, R229, c[0x0][0x224], RZ ;  /* 0x00008900e5e57a24 */ /* 0x000fe400078e02ff */
.L_x_1397:
[----:B------:R-:W-:Y:S01]  /*13b0*/  IMAD R18, R22, c[0x0][0x1c0], RZ ;  /* 0x0000700016127a24 */ /* 0x000fe200078e02ff */
[----:B------:R-:W-:Y:S01]  /*13c0*/  IADD3 R28, P1, R212, R28, RZ ;  /* 0x0000001cd41c7210 */ /* 0x000fe20007f3e0ff */
[----:B------:R-:W-:Y:S01]  /*13d0*/  IMAD R17, R21, c[0x0][0x370], RZ ;  /* 0x0000dc0015117a24 */ /* 0x000fe200078e02ff */
[----:B------:R-:W-:Y:S01]  /*13e0*/  SHF.R.S32.HI R213, RZ, 0x1f, R212 ;  /* 0x0000001fffd57819 */ /* 0x000fe200000114d4 */
[----:B------:R-:W-:Y:S01]  /*13f0*/  IMAD.SHL.U32 R24, R18, 0x40, RZ ;  /* 0x0000004012187824 */ /* 0x000fe200078e00ff */
[----:B------:R-:W-:Y:S01]  /*1400*/  BSSY B1, `(.L_x_1393) ;  /* 0x0000676000017945 */ /* 0x000fe20003800000 */
[C---:B------:R-:W-:Y:S01]  /*1410*/  IMAD R26, R30.reuse, c[0x0][0x374], R17 ;  /* 0x0000dd001e1a7a24 */ /* 0x040fe200078e0211 */
[----:B------:R-:W-:Y:S01]  /*1420*/  IADD3 R17, P3, R211, R30, RZ ;  /* 0x0000001ed3117210 */ /* 0x000fe20007f7e0ff */
[----:B------:R-:W-:Y:S01]  /*1430*/  IMAD.IADD R225, R227, 0x1, R240 ;  /* 0x00000001e3e17824 */ /* 0x000fe200078e02f0 */
[----:B------:R-:W-:Y:S01]  /*1440*/  IADD3.X R29, R213, R27, RZ, P1, !PT ;  /* 0x0000001bd51d7210 */ /* 0x000fe20000ffe4ff */
[----:B------:R-:W-:Y:S01]  /*1450*/  IMAD.IADD R229, R30, 0x1, R229 ;  /* 0x000000011ee57824 */ /* 0x000fe200078e02e5 */
[----:B------:R-:W-:Y:S01]  /*1460*/  IADD3 R22, P2, P1, R32, R24, R31 ;  /* 0x0000001820167210 */ /* 0x000fe2000795e01f */
[----:B------:R-:W-:Y:S01]  /*1470*/  IMAD.MOV.U32 R248, RZ, RZ, 0x4 ;  /* 0x00000004fff87424 */ /* 0x000fe200078e00ff */
[----:B------:R-:W-:Y:S01]  /*1480*/  SHF.R.S32.HI R24, RZ, 0x1f, R24 ;  /* 0x0000001fff187819 */ /* 0x000fe20000011418 */
[----:B------:R-:W-:Y:S01]  /*1490*/  IMAD.WIDE.U32 R28, R30, c[0x0][0x370], R28 ;  /* 0x0000dc001e1c7a25 */ /* 0x000fe200078e001c */
[----:B------:R-:W-:-:S02]  /*14a0*/  IADD3.X R21, R214, R21, RZ, P3, !PT ;  /* 0x00000015d6157210 */ /* 0x000fc40001ffe4ff */
[----:B------:R-:W-:Y:S01]  /*14b0*/  IADD3.X R19, R19, R24, R25, P2, P1 ;  /* 0x0000001813137210 */ /* 0x000fe200017e2419 */
[----:B------:R-:W-:Y:S01]  /*14c0*/  IMAD.IADD R27, R29, 0x1, R26 ;  /* 0x000000011d1b7824 */ /* 0x000fe200078e021a */
[----:B------:R-:W-:Y:S01]  /*14d0*/  IADD3 R20, P2, P1, R23, R22, R20 ;  /* 0x0000001617147210 */ /* 0x000fe2000795e014 */
[----:B------:R-:W-:Y:S01]  /*14e0*/  IMAD R22, R21, c[0x0][0x190], RZ ;  /* 0x0000640015167a24 */ /* 0x000fe200078e02ff */
[----:B------:R-:W-:Y:S01]  /*14f0*/  IADD3 R21, R225, -c[0x0][0x2e8], -R238 ;  /* 0x8000ba00e1157a10 */ /* 0x000fe20007ffe8ee */
[----:B------:R-:W-:Y:S01]  /*1500*/  IMAD.MOV.U32 R26, RZ, RZ, R28 ;  /* 0x000000ffff1a7224 */ /* 0x000fe200078e001c */
[----:B------:R-:W-:Y:S01]  /*1510*/  IADD3.X R16, R16, R19, R13, P2, P1 ;  /* 0x0000001310107210 */ /* 0x000fe200017e240d */
[C---:B------:R-:W-:Y:S02]  /*1520*/  IMAD R25, R17.reuse, c[0x0][0x194], R22 ;  /* 0x0000650011197a24 */ /* 0x040fe400078e0216 */
[----:B------:R-:W-:-:S04]  /*1530*/  IMAD.WIDE.U32 R28, R17, c[0x0][0x190], R212 ;  /* 0x00006400111c7a25 */ /* 0x000fc800078e00d4 */
[----:B------:R-:W-:Y:S01]  /*1540*/  IMAD R17, R209, R18, R208 ;  /* 0x00000012d1117224 */ /* 0x000fe200078e02d0 */
[----:B------:R-:W-:Y:S01]  /*1550*/  SHF.R.S32.HI R18, RZ, 0x1f, R21 ;  /* 0x0000001fff127819 */ /* 0x000fe20000011415 */
[----:B------:R-:W-:Y:S01]  /*1560*/  IMAD R23, R11, c[0x0][0x378], RZ ;  /* 0x0000de000b177a24 */ /* 0x000fe200078e02ff */
[----:B------:R-:W-:Y:S01]  /*1570*/  IADD3 R22, P2, R15, R28, RZ ;  /* 0x0000001c0f167210 */ /* 0x000fe20007f5e0ff */
[----:B------:R-:W-:Y:S01]  /*1580*/  IMAD.WIDE.U32 R26, R232, c[0x0][0x378], R26 ;  /* 0x0000de00e81a7a25 */ /* 0x000fe200078e001a */
[----:B------:R-:W-:Y:S02]  /*1590*/  LEA.HI R18, R18, R21, RZ, 0x6 ;  /* 0x0000001512127211 */ /* 0x000fe400078f30ff */
[----:B------:R-:W-:Y:S01]  /*15a0*/  IADD3 R20, P1, R17, R20, RZ ;  /* 0x0000001411147210 */ /* 0x000fe20007f3e0ff */
[----:B------:R-:W-:Y:S01]  /*15b0*/  IMAD R23, R232, c[0x0][0x37c], R23 ;  /* 0x0000df00e8177a24 */ /* 0x000fe200078e0217 */
[----:B------:R-:W-:Y:S01]  /*15c0*/  SHF.R.S32.HI R18, RZ, 0x6, R18 ;  /* 0x00000006ff127819 */ /* 0x000fe20000011412 */
[----:B------:R-:W-:Y:S01]  /*15d0*/  IMAD R13, R11, c[0x0][0x1a8], RZ ;  /* 0x00006a000b0d7a24 */ /* 0x000fe200078e02ff */
[----:B------:R-:W-:Y:S01]  /*15e0*/  LEA.HI.X.SX32 R17, R17, R16, 0x1, P1 ;  /* 0x0000001011117211 */ /* 0x000fe200008f0eff */
[----:B------:R-:W-:Y:S01]  /*15f0*/  IMAD.IADD R249, R30, 0x1, R249 ;  /* 0x000000011ef97824 */ /* 0x000fe200078e02f9 */
[----:B------:R-:W-:Y:S01]  /*1600*/  IMNMX R224, RZ, R18, !PT ;  /* 0x00000012ffe07217 */ /* 0x000fe20007800200 */
[----:B------:R-:W-:Y:S01]  /*1610*/  IMAD R13, R232, c[0x0][0x1ac], R13 ;  /* 0x00006b00e80d7a24 */ /* 0x000fe200078e020d */
[----:B------:R-:W-:Y:S01]  /*1620*/  IADD3 R27, R27, R23, RZ ;  /* 0x000000171b1b7210 */ /* 0x000fe20007ffe0ff */
[----:B------:R-:W-:Y:S01]  /*1630*/  IMAD.WIDE R228, R229, R248, c[0x0][0x3c8] ;  /* 0x0000f200e5e47625 */ /* 0x000fe200078e02f8 */
[----:B------:R-:W-:-:S02]  /*1640*/  ISETP.GT.AND P4, PT, R237, R224, PT ;  /* 0x000000e0ed00720c */ /* 0x000fc40003f84270 */
[----:B------:R-:W-:Y:S01]  /*1650*/  IADD3.X R23, R14, R29, R25, P2, !PT ;  /* 0x0000001d0e177210 */ /* 0x000fe200017fe419 */
[----:B------:R-:W-:Y:S01]  /*1660*/  IMAD R14, R214, c[0x0][0x370], RZ ;  /* 0x0000dc00d60e7a24 */ /* 0x000fe200078e02ff */
[C---:B------:R-:W-:Y:S01]  /*1670*/  LEA R250, P1, R20.reuse, c[0x0][0x350], 0x2 ;  /* 0x0000d40014fa7a11 */ /* 0x040fe200078210ff */
[----:B------:R-:W-:Y:S01]  /*1680*/  IMAD.WIDE.U32 R26, R211, c[0x0][0x370], R26 ;  /* 0x0000dc00d31a7a25 */ /* 0x000fe200078e001a */
[----:B------:R-:W-:Y:S02]  /*1690*/  IADD3 R237, R237, -0x1, RZ ;  /* 0xffffffffeded7810 */ /* 0x000fe40007ffe0ff */
[----:B------:R-:W-:Y:S01]  /*16a0*/  LEA.HI.X R251, R20, c[0x0][0x354], R17, 0x2, P1 ;  /* 0x0000d50014fb7a11 */ /* 0x000fe200008f1411 */
[----:B------:R-:W-:Y:S01]  /*16b0*/  IMAD.WIDE.U32 R22, R232, c[0x0][0x1a8], R22 ;  /* 0x00006a00e8167a25 */ /* 0x000fe200078e0016 */
[----:B------:R-:W-:-:S03]  /*16c0*/  LEA R244, P2, R26, c[0x0][0x330], 0x1 ;  /* 0x0000cc001af47a11 */ /* 0x000fc600078408ff */
[----:B------:R-:W-:Y:S01]  /*16d0*/  IMAD R14, R211, c[0x0][0x374], R14 ;  /* 0x0000dd00d30e7a24 */ /* 0x000fe200078e020e */
[C---:B------:R-:W-:Y:S01]  /*16e0*/  LEA R246, P3, R22.reuse, c[0x0][0x160], 0x1 ;  /* 0x0000580016f67a11 */ /* 0x040fe200078608ff */
[----:B------:R-:W-:Y:S02]  /*16f0*/  IMAD.IADD R13, R23, 0x1, R13 ;  /* 0x00000001170d7824 */ /* 0x000fe400078e020d */
[----:B------:R-:W-:Y:S01]  /*1700*/  IMAD.WIDE R248, R249, R248, c[0x0][0x200] ;  /* 0x00008000f9f87625 */ /* 0x000fe200078e02f8 */
[----:B------:R-:W-:Y:S02]  /*1710*/  IADD3 R14, R27, R14, RZ ;  /* 0x0000000e1b0e7210 */ /* 0x000fe40007ffe0ff */
[----:B------:R-:W-:Y:S02]  /*1720*/  LEA.HI.X R247, R22, c[0x0][0x164], R13, 0x1, P3 ;  /* 0x0000590016f77a11 */ /* 0x000fe400018f0c0d */
        /* <DEDUP_REMOVED lines=15> */
.L_x_1399:
        /* <DEDUP_REMOVED lines=15> */
.L_x_1400:
        /* <DEDUP_REMOVED lines=24> */
.L_x_1402:
[----:B------:R-:W-:Y:S05]  /*1a90*/  BSYNC B0 ;  /* 0x0000000000007941 */ /* 0x000fea0003800000 */
.L_x_1401:
[----:B------:R-:W-:Y:S01]  /*1aa0*/  IADD3 R9, R211, 0x20, RZ ;  /* 0x00000020d3097810 */ /* 0x000fe20007ffe0ff */
[----:B------:R-:W-:Y:S03]  /*1ab0*/  BSSY B0, `(.L_x_1403) ;  /* 0x000000f000007945 */ /* 0x000fe60003800000 */
[----:B------:R-:W-:-:S13]  /*1ac0*/  ISETP.GE.AND P0, PT, R9, R238, PT ;  /* 0x000000ee0900720c */ /* 0x000fda0003f06270 */
[----:B------:R-:W-:Y:S05]  /*1ad0*/  @P0 BRA `(.L_x_1404) ;  /* 0x000000c000000947 */ /* 0x000fea0003800000 */
[----:B------:R-:W-:Y:S02]  /*1ae0*/  IADD3 R9, P2, R211, 0x20, RZ ;  /* 0x00000020d3097810 */ /* 0x000fe40007f5e0ff */
[----:B------:R-:W-:Y:S02]  /*1af0*/  MOV R13, R7 ;  /* 0x00000007000d7202 */ /* 0x000fe40000000f00 */
        /* <DEDUP_REMOVED lines=9> */
[----:B------:R2:W-:Y:S02]  /*1b90*/  STG.E.128 [R14.64+0x100], RZ ;  /* 0x000100ff0e007986 */ /* 0x0005e4000c101d06 */
.L_x_1404:
[----:B------:R-:W-:Y:S05]  /*1ba0*/  BSYNC B0 ;  /* 0x0000000000007941 */ /* 0x000fea0003800000 */
.L_x_1403:
        /* <DEDUP_REMOVED lines=21> */
.L_x_1406:
[----:B------:R-:W-:Y:S05]  /*1d00*/  BSYNC B0 ;  /* 0x0000000000007941 */ /* 0x000fea0003800000 */
.L_x_1405:
        /* <DEDUP_REMOVED lines=14> */
.L_x_1398:
[----:B------:R-:W-:Y:S01]  /*1df0*/  IMAD R11, R237, -0x40, R240 ;  /* 0xffffffc0ed0b7824 */ /* 0x000fe200078e02f0 */
[----:B------:R-:W-:Y:S01]  /*1e00*/  IADD3 R13, R211, 0x20, RZ ;  /* 0x00000020d30d7810 */ /* 0x000fe20007ffe0ff */
[----:B------:R-:W-:Y:S01]  /*1e10*/  IMAD R12, R219, -0x40, R238 ;  /* 0xffffffc0db0c7824 */ /* 0x000fe200078e02ee */
[----:B------:R-:W-:Y:S01]  /*1e20*/  @P6 BAR.SYNC.DEFER_BLOCKING 0x0 ;  /* 0x0000000000006b1d */ /* 0x000fe20000010000 */
[----:B------:R-:W-:Y:S01]  /*1e30*/  IMAD.WIDE.U32 R18, R227, c[0x0][0x198], R212 ;  /* 0x00006600e3127a25 */ /* 0x000fe200078e00d4 */
[----:B------:R-:W-:-:S02]  /*1e40*/  ISETP.GE.AND P3, PT, R13, R11, PT ;  /* 0x0000000b0d00720c */ /* 0x000fc40003f66270 */
[-C--:B------:R-:W-:Y:S01]  /*1e50*/  ISETP.GE.AND P1, PT, R13, R12.reuse, PT ;  /* 0x0000000c0d00720c */ /* 0x080fe20003f26270 */
[----:B------:R-:W-:Y:S01]  /*1e60*/  IMAD R14, R4, c[0x0][0x198], RZ ;  /* 0x00006600040e7a24 */ /* 0x000fe200078e02ff */
[----:B------:R-:W-:Y:S01]  /*1e70*/  ISETP.GE.AND P2, PT, R211, R12, PT ;  /* 0x0000000cd300720c */ /* 0x000fe20003f46270 */
[----:B------:R-:W-:Y:S01]  /*1e80*/  IMAD.WIDE.U32 R16, R227, c[0x0][0x1a0], R212 ;  /* 0x00006800e3107a25 */ /* 0x000fe200078e00d4 */
[----:B------:R-:W-:-:S03]  /*1e90*/  IADD3 R18, P4, R8, R18, RZ ;  /* 0x0000001208127210 */ /* 0x000fc60007f9e0ff */
[----:B------:R-:W-:Y:S01]  /*1ea0*/  IMAD R12, R4, c[0x0][0x1a0], RZ ;  /* 0x00006800040c7a24 */ /* 0x000fe200078e02ff */
[----:B------:R-:W-:Y:S01]  /*1eb0*/  IADD3 R16, P0, R10, R16, RZ ;  /* 0x000000100a107210 */ /* 0x000fe20007f1e0ff */
[----:B------:R-:W-:Y:S01]  /*1ec0*/  IMAD.MOV.U32 R192, RZ, RZ, 0x40 ;  /* 0x00000040ffc07424 */ /* 0x000fe200078e00ff */
[----:B------:R-:W-:Y:S01]  /*1ed0*/  LEA.HI R10, R237, R237, RZ, 0x1 ;  /* 0x000000eded0a7211 */ /* 0x000fe200078f08ff */
[C---:B------:R-:W-:Y:S02]  /*1ee0*/  IMAD R4, R227.reuse, c[0x0][0x19c], R14 ;  /* 0x00006700e3047a24 */ /* 0x040fe400078e020e */
[----:B------:R-:W-:Y:S01]  /*1ef0*/  IMAD R8, R227, c[0x0][0x1a4], R12 ;  /* 0x00006900e3087a24 */ /* 0x000fe200078e020c */
[----:B------:R-:W-:Y:S01]  /*1f00*/  LOP3.LUT R10, R10, 0xfffffffe, RZ, 0xc0, !PT ;  /* 0xfffffffe0a0a7812 */ /* 0x000fe200078ec0ff */
[C---:B------:R-:W-:Y:S01]  /*1f10*/  IMAD.WIDE.U32 R14, R192.reuse, c[0x0][0x370], RZ ;  /* 0x0000dc00c00e7a25 */ /* 0x040fe200078e00ff */
[----:B------:R-:W-:Y:S02]  /*1f20*/  IADD3.X R19, R7, R19, R4, P4, !PT ;  /* 0x0000001307137210 */ /* 0x000fe400027fe404 */
[----:B------:R-:W-:Y:S01]  /*1f30*/  IADD3.X R17, R9, R17, R8, P0, !PT ;  /* 0x0000001109117210 */ /* 0x000fe200007fe408 */
[----:B------:R-:W-:Y:S01]  /*1f40*/  IMAD.WIDE.U32 R20, R192, c[0x0][0x190], RZ ;  /* 0x00006400c0147a25 */ /* 0x000fe200078e00ff */
[----:B------:R-:W-:-:S03]  /*1f50*/  @!P3 IADD3 R12, P5, R244, R14, RZ ;  /* 0x0000000ef40cb210 */ /* 0x000fc60007fbe0ff */
[----:B------:R-:W-:Y:S01]  /*1f60*/  IMAD R13, R192, c[0x0][0x374], RZ ;  /* 0x0000dd00c00d7a24 */ /* 0x000fe200078e02ff */
[----:B------:R-:W-:Y:S01]  /*1f70*/  @!P3 IADD3 R14, P0, R246, R20, RZ ;  /* 0x00000014f60eb210 */ /* 0x000fe20007f1e0ff */
[----:B------:R-:W-:Y:S02]  /*1f80*/  IMAD R7, R5, c[0x0][0x1b0], RZ ;  /* 0x00006c0005077a24 */ /* 0x000fe400078e02ff */
[----:B------:R-:W-:Y:S01]  /*1f90*/  IMAD R9, R192, c[0x0][0x194], RZ ;  /* 0x00006500c0097a24 */ /* 0x000fe200078e02ff */
[----:B------:R-:W-:Y:S01]  /*1fa0*/  @!P3 IADD3.X R13, R245, R15, R13, P5, !PT ;  /* 0x0000000ff50db210 */ /* 0x000fe20002ffe40d */
[----:B------:R-:W-:Y:S02]  /*1fb0*/  IMAD R5, R5, c[0x0][0x1b8], RZ ;  /* 0x00006e0005057a24 */ /* 0x000fe400078e02ff */
[C---:B------:R-:W-:Y:S01]  /*1fc0*/  IMAD R7, R6.reuse, c[0x0][0x1b4], R7 ;  /* 0x00006d0006077a24 */ /* 0x040fe200078e0207 */
[----:B------:R-:W-:Y:S01]  /*1fd0*/  @!P3 IADD3.X R15, R247, R21, R9, P0, !PT ;  /* 0x00000015f70fb210 */ /* 0x000fe200007fe409 */
[C---:B------:R-:W-:Y:S01]  /*1fe0*/  IMAD R4, R6.reuse, c[0x0][0x1bc], R5 ;  /* 0x00006f0006047a24 */ /* 0x040fe200078e0205 */
[----:B------:R-:W-:Y:S01]  /*1ff0*/  @!P1 IADD3 R5, P0, R211, 0x20, RZ ;  /* 0x00000020d3059810 */ /* 0x000fe20007f1e0ff */
[----:B------:R-:W-:-:S04]  /*2000*/  IMAD.WIDE.U32 R22, R6, c[0x0][0x1b0], R18 ;  /* 0x00006c0006167a25 */ /* 0x000fc800078e0012 */
[----:B------:R-:W-:Y:S01]  /*2010*/  IMAD.WIDE.U32 R16, R6, c[0x0][0x1b8], R16 ;  /* 0x00006e0006107a25 */ /* 0x000fe200078e0010 */
[----:B------:R-:W-:-:S03]  /*2020*/  @!P1 MOV R18, R22 ;  /* 0x0000001600129202 */ /* 0x000fc60000000f00 */
[----:B------:R-:W-:Y:S02]  /*2030*/  @!P1 IMAD.X R6, RZ, RZ, R214, P0 ;  /* 0x000000ffff069224 */ /* 0x000fe400000e06d6 */
[----:B------:R-:W-:Y:S02]  /*2040*/  IMAD.IADD R23, R23, 0x1, R7 ;  /* 0x0000000117177824 */ /* 0x000fe400078e0207 */
[----:B------:R-:W-:Y:S02]  /*2050*/  @!P1 IMAD R6, R6, c[0x0][0x198], RZ ;  /* 0x0000660006069a24 */ /* 0x000fe400078e02ff */
[----:B------:R-:W-:Y:S02]  /*2060*/  @!P1 IMAD.MOV.U32 R19, RZ, RZ, R23 ;  /* 0x000000ffff139224 */ /* 0x000fe400078e0017 */
[----:B------:R-:W-:Y:S01]  /*2070*/  @!P1 IMAD R7, R5, c[0x0][0x19c], R6 ;  /* 0x0000670005079a24 */ /* 0x000fe200078e0206 */
[----:B------:R-:W-:Y:S01]  /*2080*/  @!P1 IADD3 R6, P4, R211, 0x20, RZ ;  /* 0x00000020d3069810 */ /* 0x000fe20007f9e0ff */
[----:B------:R-:W-:-:S02]  /*2090*/  @!P2 IMAD R8, R214, c[0x0][0x198], RZ ;  /* 0x00006600d608aa24 */ /* 0x000fc400078e02ff */
[----:B------:R-:W-:-:S04]  /*20a0*/  @!P1 IMAD.WIDE.U32 R18, R5, c[0x0][0x198], R18 ;  /* 0x0000660005129a25 */ /* 0x000fc800078e0012 */
[----:B------:R-:W-:Y:S01]  /*20b0*/  @!P1 IMAD.X R5, RZ, RZ, R214, P4 ;  /* 0x000000ffff059224 */ /* 0x000fe200020e06d6 */
[C---:B------:R-:W-:Y:S01]  /*20c0*/  ISETP.GE.AND P4, PT, R211.reuse, R11, PT ;  /* 0x0000000bd300720c */ /* 0x040fe20003f86270 */
[----:B------:R-:W-:Y:S01]  /*20d0*/  @!P2 IMAD R8, R211, c[0x0][0x19c], R8 ;  /* 0x00006700d308aa24 */ /* 0x000fe200078e0208 */
[----:B------:R-:W-:Y:S01]  /*20e0*/  @!P1 IADD3 R7, R19, R7, RZ ;  /* 0x0000000713079210 */ /* 0x000fe20007ffe0ff */
[----:B------:R-:W-:-:S04]  /*20f0*/  @!P2 IMAD.WIDE.U32 R22, R211, c[0x0][0x198], R22 ;  /* 0x00006600d316aa25 */ /* 0x000fc800078e0016 */
[----:B------:R-:W-:Y:S01]  /*2100*/  IMAD.IADD R9, R237, 0x1, -R10 ;  /* 0x00000001ed097824 */ /* 0x000fe200078e0a0a */
[----:B------:R-:W-:Y:S01]  /*2110*/  @!P2 IADD3 R8, R23, R8, RZ ;  /* 0x000000081708a210 */ /* 0x000fe20007ffe0ff */
[----:B------:R-:W-:Y:S01]  /*2120*/  IMAD.IADD R17, R17, 0x1, R4 ;  /* 0x0000000111117824 */ /* 0x000fe200078e0204 */
[C---:B------:R-:W-:Y:S01]  /*2130*/  @!P2 LEA R20, P0, R22.reuse, c[0x0][0x168], 0x1 ;  /* 0x00005a001614aa11 */ /* 0x040fe200078008ff */
[----:B------:R-:W-:Y:S02]  /*2140*/  @!P1 IMAD R5, R5, c[0x0][0x1a0], RZ ;  /* 0x0000680005059a24 */ /* 0x000fe400078e02ff */
[----:B------:R1:W-:Y:S01]  /*2150*/  @P4 STS.128 [R217+0xc000], RZ ;  /* 0x00c000ffd9004388 */ /* 0x0003e20000000c00 */
[----:B------:R-:W-:Y:S01]  /*2160*/  @!P2 LEA.HI.X R21, R22, c[0x0][0x16c], R8, 0x1, P0 ;  /* 0x00005b001615aa11 */ /* 0x000fe200000f0c08 */
[----:B------:R-:W-:Y:S01]  /*2170*/  @!P1 IMAD.MOV.U32 R22, RZ, RZ, R16 ;  /* 0x000000ffff169224 */ /* 0x000fe200078e0010 */
[C---:B------:R-:W-:Y:S01]  /*2180*/  @!P1 LEA R8, P5, R18.reuse, c[0x0][0x168], 0x1 ;  /* 0x00005a0012089a11 */ /* 0x040fe200078a08ff */
[----:B------:R1:W-:Y:S01]  /*2190*/  @P4 STS.128 [R217+0xe000], RZ ;  /* 0x00e000ffd9004388 */ /* 0x0003e20000000c00 */
[----:B------:R-:W-:Y:S01]  /*21a0*/  ISETP.NE.AND P0, PT, R9, 0x1, PT ;  /* 0x000000010900780c */ /* 0x000fe20003f05270 */
[----:B------:R-:W-:Y:S01]  /*21b0*/  @!P1 IMAD.MOV.U32 R23, RZ, RZ, R17 ;  /* 0x000000ffff179224 */ /* 0x000fe200078e0011 */
[----:B------:R-:W-:Y:S01]  /*21c0*/  @!P1 LEA.HI.X R9, R18, c[0x0][0x16c], R7, 0x1, P5 ;  /* 0x00005b0012099a11 */ /* 0x000fe200028f0c07 */
[----:B------:R1:W-:Y:S01]  /*21d0*/  @P4 STS.128 [R217+0x10000], RZ ;  /* 0x010000ffd9004388 */ /* 0x0003e20000000c00 */
[----:B------:R-:W-:Y:S01]  /*21e0*/  IADD3 R7, R210, 0x3000, RZ ;  /* 0x00003000d2077810 */ /* 0x000fe20007ffe0ff */
[----:B------:R-:W-:-:S02]  /*21f0*/  @!P1 IMAD R5, R6, c[0x0][0x1a4], R5 ;  /* 0x0000690006059a24 */ /* 0x000fc400078e0205 */
[----:B------:R-:W-:Y:S01]  /*2200*/  @!PT LDS RZ, [RZ] ;  /* 0x00000000fffff984 */ /* 0x000fe20000000800 */
[----:B------:R-:W-:Y:S01]  /*2210*/  @!PT LDS RZ, [RZ] ;  /* 0x00000000fffff984 */ /* 0x000fe20000000800 */
[----:B------:R-:W-:Y:S01]  /*2220*/  @!PT LDS RZ, [RZ] ;  /* 0x00000000fffff984 */ /* 0x000fe20000000800 */
[----:B------:R1:W-:Y:S01]  /*2230*/  @!P4 LDGSTS.E.BYPASS.LTC128B.128 [R217+0xc000], [R244.64] ;  /* 0x0c000000f4d9cfae */ /* 0x0003e2000b901d46 */
[----:B------:R-:W-:Y:S01]  /*2240*/  SEL R7, R7, R210, !P0 ;  /* 0x000000d207077207 */ /* 0x000fe20004000000 */
[----:B------:R-:W-:Y:S02]  /*2250*/  @!P1 IMAD.WIDE.U32 R22, R6, c[0x0][0x1a0], R22 ;  /* 0x0000680006169a25 */ /* 0x000fe400078e0016 */
[----:B------:R1:W-:Y:S01]  /*2260*/  @!P4 LDGSTS.E.BYPASS.LTC128B.128 [R217+0xe000], [R244.64+0x80] ;  /* 0x0e000080f4d9cfae */ /* 0x0003e2000b901d46 */
[----:B------:R-:W-:Y:S01]  /*2270*/  SHF.L.U32 R236, R7, 0x1, RZ ;  /* 0x0000000107ec7819 */ /* 0x000fe200000006ff */
[----:B------:R-:W-:Y:S01]  /*2280*/  @!P2 IMAD R4, R214, c[0x0][0x1a0], RZ ;  /* 0x00006800d604aa24 */ /* 0x000fe200078e02ff */
[----:B------:R-:W-:Y:S01]  /*2290*/  @!P1 LEA R18, P5, R22, c[0x0][0x170], 0x1 ;  /* 0x00005c0016129a11 */ /* 0x000fe200078a08ff */
[----:B------:R1:W-:Y:S01]  /*22a0*/  @!P4 LDGSTS.E.BYPASS.LTC128B.128 [R217+0x10000], [R244.64+0x100] ;  /* 0x10000100f4d9cfae */ /* 0x0003e2000b901d46 */
[----:B------:R-:W-:-:S03]  /*22b0*/  @!P2 IMAD.WIDE.U32 R16, R211, c[0x0][0x1a0], R16 ;  /* 0x00006800d310aa25 */ /* 0x000fc600078e0010 */
[----:B------:R1:W-:Y:S01]  /*22c0*/  @P3 STS.128 [R217+0xd000], RZ ;  /* 0x00d000ffd9003388 */ /* 0x0003e20000000c00 */
[----:B------:R-:W-:Y:S01]  /*22d0*/  @!P2 IMAD R4, R211, c[0x0][0x1a4], R4 ;  /* 0x00006900d304aa24 */ /* 0x000fe200078e0204 */
[----:B------:R-:W-:Y:S01]  /*22e0*/  @!P2 LEA R24, P6, R16, c[0x0][0x170], 0x1 ;  /* 0x00005c001018aa11 */ /* 0x000fe200078c08ff */
[----:B------:R-:W-:Y:S01]  /*22f0*/  @!P1 IMAD.IADD R5, R23, 0x1, R5 ;  /* 0x0000000117059824 */ /* 0x000fe200078e0205 */
[----:B------:R1:W-:Y:S01]  /*2300*/  @P3 STS.128 [R217+0xf000], RZ ;  /* 0x00f000ffd9003388 */ /* 0x0003e20000000c00 */
[----:B------:R-:W-:-:S03]  /*2310*/  @!P2 IMAD.IADD R4, R17, 0x1, R4 ;  /* 0x000000011104a824 */ /* 0x000fc600078e0204 */
[----:B------:R1:W-:Y:S01]  /*2320*/  @P3 STS.128 [R217+0x11000], RZ ;  /* 0x011000ffd9003388 */ /* 0x0003e20000000c00 */
[----:B------:R-:W-:Y:S02]  /*2330*/  @!P1 LEA.HI.X R19, R22, c[0x0][0x174], R5, 0x1, P5 ;  /* 0x00005d0016139a11 */ /* 0x000fe400028f0c05 */
[----:B------:R-:W-:Y:S01]  /*2340*/  @!P2 LEA.HI.X R25, R16, c[0x0][0x174], R4, 0x1, P6 ;  /* 0x00005d001019aa11 */ /* 0x000fe200030f0c04 */
[----:B------:R-:W-:Y:S01]  /*2350*/  @!PT LDS RZ, [RZ] ;  /* 0x00000000fffff984 */ /* 0x000fe20000000800 */
[----:B------:R-:W-:Y:S01]  /*2360*/  @!PT LDS RZ, [RZ] ;  /* 0x00000000fffff984 */ /* 0x000fe20000000800 */
[----:B------:R-:W-:Y:S01]  /*2370*/  @!PT LDS RZ, [RZ] ;  /* 0x00000000fffff984 */ /* 0x000fe20000000800 */
[----:B------:R2:W-:Y:S04]  /*2380*/  @!P3 LDGSTS.E.BYPASS.LTC128B.128 [R217+0xd000], [R12.64] ;  /* 0x0d0000000cd9bfae */ /* 0x0005e8000b901d46 */
[----:B------:R2:W-:Y:S04]  /*2390*/  @!P3 LDGSTS.E.BYPASS.LTC128B.128 [R217+0xf000], [R12.64+0x80] ;  /* 0x0f0000800cd9bfae */ /* 0x0005e8000b901d46 */
[----:B------:R2:W-:Y:S04]  /*23a0*/  @!P3 LDGSTS.E.BYPASS.LTC128B.128 [R217+0x11000], [R12.64+0x100] ;  /* 0x110001000cd9bfae */ /* 0x0005e8000b901d46 */
[----:B------:R1:W-:Y:S04]  /*23b0*/  @P4 STS [R236], RZ ;  /* 0x000000ffec004388 */ /* 0x0003e80000000800 */
[----:B------:R1:W-:Y:S04]  /*23c0*/  @P4 STS [R236+0x4], RZ ;  /* 0x000004ffec004388 */ /* 0x0003e80000000800 */
[----:B------:R1:W-:Y:S04]  /*23d0*/  @P4 STS [R236+0x8], RZ ;  /* 0x000008ffec004388 */ /* 0x0003e80000000800 */
[----:B------:R1:W-:Y:S04]  /*23e0*/  @P4 STS [R236+0xc], RZ ;  /* 0x00000cffec004388 */ /* 0x0003e80000000800 */
[----:B------:R1:W-:Y:S04]  /*23f0*/  @P4 STS [R236+0x2000], RZ ;  /* 0x002000ffec004388 */ /* 0x0003e80000000800 */
[----:B------:R1:W-:Y:S01]  /*2400*/  @P4 STS [R236+0x2004], RZ ;  /* 0x002004ffec004388 */ /* 0x0003e20000000800 */
[----:B--2---:R-:W-:Y:S01]  /*2410*/  MOV R12, c[0x0][0x308] ;  /* 0x0000c200000c7a02 */ /* 0x004fe20000000f00 */
[----:B------:R-:W-:-:S02]  /*2420*/  IMAD.MOV.U32 R13, RZ, RZ, c[0x0][0x30c] ;  /* 0x0000c300ff0d7624 */ /* 0x000fc400078e00ff */
[----:B------:R1:W-:Y:S04]  /*2430*/  @P4 STS [R236+0x2008], RZ ;  /* 0x002008ffec004388 */ /* 0x0003e80000000800 */
[----:B------:R-:W2:Y:S04]  /*2440*/  LDG.E.64 R6, [R12.64+0x8] ;  /* 0x000008060c067981 */ /* 0x000ea8000c1e1b00 */
[----:B------:R1:W5:Y:S04]  /*2450*/  LDG.E.64 R202, [R12.64] ;  /* 0x000000060cca7981 */ /* 0x000368000c1e1b00 */
        /* <DEDUP_REMOVED lines=50> */
[----:B------:R-:W-:-:S03]  /*2780*/  IADD3 R4, R216, 0x8, RZ ;  /* 0x00000008d8047810 */ /* 0x000fc60007ffe0ff */
        /* <DEDUP_REMOVED lines=10> */
[----:B------:R-:W-:Y:S01]  /*2830*/  @!PT LDS RZ, [RZ] ;  /* 0x00000000fffff984 */ /* 0x000fe20000000800 */
[----:B------:R-:W-:Y:S01]  /*2840*/  @!PT LDS RZ, [RZ] ;  /* 0x00000000fffff984 */ /* 0x000fe20000000800 */
[----:B------:R-:W-:Y:S01]  /*2850*/  @!PT LDS RZ, [RZ] ;  /* 0x00000000fffff984 */ /* 0x000fe20000000800 */
[----:B------:R1:W-:Y:S04]  /*2860*/  @!P1 LDGSTS.E.BYPASS.LTC128B.128 [R217+0x19000], [R18.64] ;  /* 0x1900000012d99fae */ /* 0x0003e8000b901d46 */
[----:B------:R1:W-:Y:S04]  /*2870*/  @!P1 LDGSTS.E.BYPASS.LTC128B.128 [R217+0x1b000], [R18.64+0x80] ;  /* 0x1b00008012d99fae */ /* 0x0003e8000b901d46 */
[----:B------:R1:W-:Y:S01]  /*2880*/  @!P1 LDGSTS.E.BYPASS.LTC128B.128 [R217+0x1d000], [R18.64+0x100] ;  /* 0x1d00010012d99fae */ /* 0x0003e2000b901d46 */
[----:B------:R-:W-:Y:S01]  /*2890*/  ISETP.GE.AND P1, PT, R4, R11, PT ;  /* 0x0000000b0400720c */ /* 0x000fe20003f26270 */
[----:B------:R-:W-:Y:S01]  /*28a0*/  IMAD R5, R215, c[0x0][0x1c0], R232 ;  /* 0x00007000d7057a24 */ /* 0x000fe200078e02e8 */
[----:B------:R-:W-:Y:S01]  /*28b0*/  MOV R235, 0x7f800000 ;  /* 0x7f80000000eb7802 */ /* 0x000fe20000000f00 */
[----:B------:R-:W-:Y:S01]  /*28c0*/  IMAD.MOV.U32 R233, RZ, RZ, 0x7f800000 ;  /* 0x7f800000ffe97424 */ /* 0x000fe200078e00ff */
[----:B------:R-:W0:Y:S01]  /*28d0*/  LDGDEPBAR ;  /* 0x00000000000079af */ /* 0x000e220000000000 */
[----:B---3--:R-:W-:-:S04]  /*28e0*/  IMAD.WIDE R8, R216, 0x4, R248 ;  /* 0x00000004d8087825 */ /* 0x008fc800078e02f8 */
[----:B------:R-:W-:Y:S01]  /*28f0*/  IMAD.SHL.U32 R5, R5, 0x20, RZ ;  /* 0x0000002005057824 */ /* 0x000fe200078e00ff */
[----:B------:R1:W5:Y:S01]  /*2900*/  @!P2 LDG.E R233, [R8.64] ;  /* 0x0000000608e9a981 */ /* 0x000362000c1e1900 */
[----:B------:R-:W-:-:S03]  /*2910*/  SHF.R.S32.HI R231, RZ, 0x1f, R208 ;  /* 0x0000001fffe77819 */ /* 0x000fc600000114d0 */
[----:B------:R1:W5:Y:S01]  /*2920*/  @!P1 LDG.E R235, [R8.64+0x20] ;  /* 0x0000200608eb9981 */ /* 0x000362000c1e1900 */
[----:B------:R-:W-:Y:S01]  /*2930*/  SHF.R.S32.HI R4, RZ, 0x1f, R5 ;  /* 0x0000001fff047819 */ /* 0x000fe20000011405 */
[----:B------:R-:W-:Y:S01]  /*2940*/  IMAD.MOV.U32 R193, RZ, RZ, 0x20 ;  /* 0x00000020ffc17424 */ /* 0x000fe200078e00ff */
[----:B------:R-:W-:Y:S02]  /*2950*/  IADD3 R195, R200, 0x3000, RZ ;  /* 0x00003000c8c37810 */ /* 0x000fe40007ffe0ff */
[----:B------:R-:W-:Y:S02]  /*2960*/  IADD3 R194, R199, 0x3000, RZ ;  /* 0x00003000c7c27810 */ /* 0x000fe40007ffe0ff */
[----:B------:R-:W-:Y:S02]  /*2970*/  SEL R195, R195, R200, !P0 ;  /* 0x000000c8c3c37207 */ /* 0x000fe40004000000 */
[----:B------:R-:W-:Y:S02]  /*2980*/  SEL R194, R194, R199, !P0 ;  /* 0x000000c7c2c27207 */ /* 0x000fe40004000000 */
[----:B------:R-:W-:Y:S01]  /*2990*/  IADD3 R241, -R238, 0x40, R225 ;  /* 0x00000040eef17810 */ /* 0x000fe20007ffe1e1 */
[----:B------:R-:W-:Y:S01]  /*29a0*/  CS2R R142, SRZ ;  /* 0x00000000008e7805 */ /* 0x000fe2000001ff00 */
[----:B------:R-:W-:Y:S01]  /*29b0*/  MOV R234, c[0x0][0x2e4] ;  /* 0x0000b90000ea7a02 */ /* 0x000fe20000000f00 */
        /* <DEDUP_REMOVED lines=54> */
[----:B------:R-:W-:Y:S02]  /*2d20*/  SEL R192, R192, 0xffffffc0, !P2 ;  /* 0xffffffc0c0c07807 */ /* 0x000fe40005000000 */
[----:B------:R-:W-:-:S03]  /*2d30*/  IADD3 R191, R196, R193, RZ ;  /* 0x000000c1c4bf7210 */ /* 0x000fc60007ffe0ff */
[----:B------:R-:W-:Y:S01]  /*2d40*/  IMAD.IADD R189, R196, 0x1, R192 ;  /* 0x00000001c4bd7824 */ /* 0x000fe200078e02c0 */
[----:B-1----:R-:W-:Y:S02]  /*2d50*/  IADD3 R190, R192, R191, RZ ;  /* 0x000000bfc0be7210 */ /* 0x002fe40007ffe0ff */
.L_x_1412:
        /* <DEDUP_REMOVED lines=106> */
.L_x_1408:
        /* <DEDUP_REMOVED lines=9> */
[----:B------:R-:W-:Y:S02]  /*3490*/  IMNMX R31, RZ, R31, !PT ;  /* 0x0000001fff1f7217 */ /* 0x000fe40007800200 */
[-C--:B------:R-:W-:Y:S01]  /*34a0*/  IMNMX R29, R29, R238.reuse, PT ;  /* 0x000000ee1d1d7217 */ /* 0x080fe20003800200 */
[----:B-1----:R-:W-:Y:S05]  /*34b0*/  IMAD.SHL.U32 R21, R21, 0x2, RZ ;  /* 0x0000000215157824 */ /* 0x002fea00078e00ff */
[----:B------:R-:W-:Y:S01]  /*34c0*/  LOP3.LUT R22, R204, 0x6, R21, 0xf8, !PT ;  /* 0x00000006cc167812 */ /* 0x000fe200078ef815 */
[--C-:B------:R-:W-:Y:S02]  /*34d0*/  IMAD.IADD R21, R24, 0x1, R23.reuse ;  /* 0x0000000118157824 */ /* 0x100fe400078e0217 */
[----:B------:R-:W-:Y:S02]  /*34e0*/  IMAD.IADD R23, R20, 0x1, R23 ;  /* 0x0000000114177824 */ /* 0x000fe400078e0217 */
[----:B------:R-:W-:Y:S01]  /*34f0*/  IMAD R22, R219, 0x40, R22 ;  /* 0x00000040db167824 */ /* 0x000fe200078e0216 */
[----:B------:R-:W-:Y:S02]  /*3500*/  IMNMX R21, RZ, R21, !PT ;  /* 0x00000015ff157217 */ /* 0x000fe40007800200 */
[----:B------:R-:W-:Y:S02]  /*3510*/  IMNMX R20, R23, R238, PT ;  /* 0x000000ee17147217 */ /* 0x000fe40003800200 */
        /* <DEDUP_REMOVED lines=55> */
.L_x_1409:
        /* <DEDUP_REMOVED lines=12> */
[C---:B------:R-:W-:Y:S01]  /*3950*/  FSETP.NEU.FTZ.AND P0, PT, R235.reuse, -INF , PT ;  /* 0xff800000eb00780b */ /* 0x040fe20003f1d000 */
[----:B------:R-:W-:Y:S01]  /*3960*/  FMUL.FTZ R21, R235, 1.4426950216293334961 ;  /* 0x3fb8aa3beb157820 */ /* 0x000fe20000410000 */
[----:B------:R-:W-:Y:S01]  /*3970*/  LOP3.LUT R30, R29, R30, R25, 0x96, !PT ;  /* 0x0000001e1d1e7212 */ /* 0x000fe200078e9619 */
[----:B------:R-:W-:Y:S03]  /*3980*/  IMAD.WIDE.U32 R22, R22, -0x2daee0ad, RZ ;  /* 0xd2511f5316167825 */ /* 0x000fe600078e00ff */
[----:B------:R-:W-:Y:S01]  /*3990*/  FSEL R21, R21, RZ, P0 ;  /* 0x000000ff15157208 */ /* 0x000fe20000000000 */
[----:B------:R-:W-:Y:S01]  /*39a0*/  IMAD.WIDE.U32 R30, R30, -0x2daee0ad, RZ ;  /* 0xd2511f531e1e7825 */ /* 0x000fe200078e00ff */
[----:B------:R-:W-:Y:S02]  /*39b0*/  LOP3.LUT R26, R23, R24, R26, 0x96, !PT ;  /* 0x00000018171a7212 */ /* 0x000fe400078e961a */
[----:B------:R-:W-:Y:S01]  /*39c0*/  IADD3 R23, R203, 0x76cf5d0a, RZ ;  /* 0x76cf5d0acb177810 */ /* 0x000fe20007ffe0ff */
[--C-:B------:R-:W-:Y:S01]  /*39d0*/  FFMA.FTZ R167, R8, c[0x0][0x23c], -R20.reuse ;  /* 0x00008f0008a77a23 */ /* 0x100fe20000010814 */
[----:B------:R-:W-:Y:S01]  /*39e0*/  IADD3 R24, R202, 0x3c6ef372, RZ ;  /* 0x3c6ef372ca187810 */ /* 0x000fe20007ffe0ff */
[----:B------:R-:W-:Y:S01]  /*39f0*/  IMAD.WIDE.U32 R26, R26, -0x326172a9, RZ ;  /* 0xcd9e8d571a1a7825 */ /* 0x000fe200078e00ff */
[----:B------:R-:W-:Y:S03]  /*3a00*/  LOP3.LUT R22, R31, R22, R23, 0x96, !PT ;  /* 0x000000161f167212 */ /* 0x000fe600078e9617 */
[----:B------:R-:W-:Y:S01]  /*3a10*/  FFMA.FTZ R166, R16, c[0x0][0x23c], -R20 ;  /* 0x00008f0010a67a23 */ /* 0x000fe20000010814 */
[----:B------:R-:W-:Y:S01]  /*3a20*/  LOP3.LUT R24, R27, R28, R24, 0x96, !PT ;  /* 0x0000001c1b187212 */ /* 0x000fe200078e9618 */
[----:B------:R-:W-:Y:S01]  /*3a30*/  IMAD.WIDE.U32 R22, R22, -0x326172a9, RZ ;  /* 0xcd9e8d5716167825 */ /* 0x000fe200078e00ff */
[----:B------:R-:W-:Y:S01]  /*3a40*/  IADD3 R27, R202, -0x255992d5, RZ ;  /* 0xdaa66d2bca1b7810 */ /* 0x000fe20007ffe0ff */
[----:B------:R-:W-:Y:S01]  /*3a50*/  MUFU.EX2 R167, R167 ;  /* 0x000000a700a77308 */ /* 0x000fe20000000800 */
[----:B------:R-:W-:Y:S01]  /*3a60*/  IADD3 R28, R203, 0x32370b8f, RZ ;  /* 0x32370b8fcb1c7810 */ /* 0x000fe20007ffe0ff */
[----:B------:R-:W-:Y:S01]  /*3a70*/  IMAD.WIDE.U32 R24, R24, -0x2daee0ad, RZ ;  /* 0xd2511f5318187825 */ /* 0x000fe200078e00ff */
[----:B------:R-:W-:Y:S02]  /*3a80*/  LOP3.LUT R26, R23, R26, R27, 0x96, !PT ;  /* 0x0000001a171a7212 */ /* 0x000fe400078e961b */
[----:B------:R-:W-:Y:S01]  /*3a90*/  IADD3 R23, R202, 0x78dde6e4, RZ ;  /* 0x78dde6e4ca177810 */ /* 0x000fe20007ffe0ff */
[----:B------:R-:W-:Y:S01]  /*3aa0*/  FFMA.FTZ R169, R7, c[0x0][0x23c], -R21 ;  /* 0x00008f0007a97a23 */ /* 0x000fe20000010815 */
[----:B------:R-:W-:Y:S01]  /*3ab0*/  LOP3.LUT R28, R25, R30, R28, 0x96, !PT ;  /* 0x0000001e191c7212 */ /* 0x000fe200078e961c */
[----:B------:R-:W-:Y:S01]  /*3ac0*/  IMAD.WIDE.U32 R26, R26, -0x2daee0ad, RZ ;  /* 0xd2511f531a1a7825 */ /* 0x000fe200078e00ff */
[----:B------:R-:W-:Y:S01]  /*3ad0*/  IADD3 R25, R203, -0x126145ec, RZ ;  /* 0xed9eba14cb197810 */ /* 0x000fe20007ffe0ff */
[----:B------:R-:W-:Y:S02]  /*3ae0*/  MUFU.EX2 R166, R166 ;  /* 0x000000a600a67308 */ /* 0x000fe40000000800 */
[----:B------:R-:W-:Y:S01]  /*3af0*/  IMAD.WIDE.U32 R28, R28, -0x326172a9, RZ ;  /* 0xcd9e8d571c1c7825 */ /* 0x000fe200078e00ff */
[----:B------:R-:W-:Y:S02]  /*3b00*/  LOP3.LUT R24, R27, R24, R25, 0x96, !PT ;  /* 0x000000181b187212 */ /* 0x000fe400078e9619 */
[----:B------:R-:W-:Y:S01]  /*3b10*/  IADD3 R27, R202, -0x4ab325aa, RZ ;  /* 0xb54cda56ca1b7810 */ /* 0x000fe20007ffe0ff */
[----:B------:R-:W-:Y:S01]  /*3b20*/  FFMA.FTZ R172, R6, c[0x0][0x23c], -R21 ;  /* 0x00008f0006ac7a23 */ /* 0x000fe20000010815 */
[----:B------:R-:W-:Y:S01]  /*3b30*/  LOP3.LUT R23, R29, R22, R23, 0x96, !PT ;  /* 0x000000161d177212 */ /* 0x000fe200078e9617 */
[----:B------:R-:W-:Y:S01]  /*3b40*/  IMAD.WIDE.U32 R24, R24, -0x326172a9, RZ ;  /* 0xcd9e8d5718187825 */ /* 0x000fe200078e00ff */
[----:B------:R-:W-:Y:S01]  /*3b50*/  IADD3 R22, R202, 0x1715609d, RZ ;  /* 0x1715609dca167810 */ /* 0x000fe20007ffe0ff */
[----:B------:R-:W-:Y:S02]  /*3b60*/  MUFU.EX2 R169, R169 ;  /* 0x000000a900a97308 */ /* 0x000fe40000000800 */
[----:B------:R-:W-:Y:S01]  /*3b70*/  FFMA.FTZ R170, R4, c[0x0][0x23c], -R20 ;  /* 0x00008f0004aa7a23 */ /* 0x000fe20000010814 */
[----:B------:R-:W-:Y:S01]  /*3b80*/  LOP3.LUT R25, R25, R28, R22, 0x96, !PT ;  /* 0x0000001c19197212 */ /* 0x000fe200078e9616 */
[----:B------:R-:W-:Y:S01]  /*3b90*/  IMAD.WIDE.U32 R28, R23, -0x2daee0ad, RZ ;  /* 0xd2511f53171c7825 */ /* 0x000fe200078e00ff */
[C---:B------:R-:W-:Y:S02]  /*3ba0*/  IADD3 R22, R203.reuse, -0x56f99767, RZ ;  /* 0xa9066899cb167810 */ /* 0x040fe40007ffe0ff */
[----:B------:R-:W-:Y:S01]  /*3bb0*/  IADD3 R23, R203, 0x646e171e, RZ ;  /* 0x646e171ecb177810 */ /* 0x000fe20007ffe0ff */
[----:B------:R-:W-:Y:S01]  /*3bc0*/  IMAD.WIDE.U32 R30, R25, -0x2daee0ad, RZ ;  /* 0xd2511f53191e7825 */ /* 0x000fe200078e00ff */
[----:B------:R-:W-:Y:S01]  /*3bd0*/  LOP3.LUT R22, R29, R26, R22, 0x96, !PT ;  /* 0x0000001a1d167212 */ /* 0x000fe200078e9616 */
[----:B------:R-:W-:Y:S02]  /*3be0*/  MUFU.EX2 R172, R172 ;  /* 0x000000ac00ac7308 */ /* 0x000fe40000000800 */
[----:B------:R-:W-:Y:S01]  /*3bf0*/  FFMA.FTZ R174, R9, c[0x0][0x23c], -R20 ;  /* 0x00008f0009ae7a23 */ /* 0x000fe20000010814 */
[----:B------:R-:W-:Y:S01]  /*3c00*/  LOP3.LUT R23, R31, R28, R23, 0x96, !PT ;  /* 0x0000001c1f177212 */ /* 0x000fe200078e9617 */
[----:B------:R-:W-:Y:S01]  /*3c10*/  IMAD.WIDE.U32 R32, R22, -0x326172a9, RZ ;  /* 0xcd9e8d5716207825 */ /* 0x000fe200078e00ff */
[----:B------:R-:W-:Y:S02]  /*3c20*/  SHF.R.U32.HI R26, RZ, 0x18, R30 ;  /* 0x00000018ff1a7819 */ /* 0x000fe4000001161e */
[----:B------:R-:W-:Y:S01]  /*3c30*/  LOP3.LUT R28, R30, 0xff, RZ, 0xc0, !PT ;  /* 0x000000ff1e1c7812 */ /* 0x000fe200078ec0ff */
[----:B------:R-:W-:Y:S01]  /*3c40*/  FFMA.FTZ R173, R10, c[0x0][0x23c], -R21 ;  /* 0x00008f000aad7a23 */ /* 0x000fe20000010815 */
[----:B------:R-:W-:Y:S01]  /*3c50*/  LOP3.LUT R29, R32, 0xff, RZ, 0xc0, !PT ;  /* 0x000000ff201d7812 */ /* 0x000fe200078ec0ff */
[----:B------:R-:W-:Y:S01]  /*3c60*/  MUFU.EX2 R170, R170 ;  /* 0x000000aa00aa7308 */ /* 0x000fe20000000800 */
[----:B------:R-:W-:Y:S01]  /*3c70*/  LOP3.LUT R27, R33, R24, R27, 0x96, !PT ;  /* 0x00000018211b7212 */ /* 0x000fe200078e961b */
[--C-:B------:R-:W-:Y:S01]  /*3c80*/  FFMA.FTZ R168, R11, c[0x0][0x23c], -R21.reuse ;  /* 0x00008f000ba87a23 */ /* 0x100fe20000010815 */
[----:B------:R-:W-:Y:S01]  /*3c90*/  ISETP.LE.U32.AND P6, PT, R29, UR4, PT ;  /* 0x000000041d007c0c */ /* 0x000fe2000bfc3070 */
[--C-:B------:R-:W-:Y:S01]  /*3ca0*/  FFMA.FTZ R171, R5, c[0x0][0x23c], -R20.reuse ;  /* 0x00008f0005ab7a23 */ /* 0x100fe20000010814 */
[----:B------:R-:W-:Y:S01]  /*3cb0*/  ISETP.LE.U32.AND P0, PT, R26, UR4, PT ;  /* 0x000000041a007c0c */ /* 0x000fe2000bf03070 */
[--C-:B------:R-:W-:Y:S01]  /*3cc0*/  FFMA.FTZ R175, R19, c[0x0][0x23c], -R21.reuse ;  /* 0x00008f0013af7a23 */ /* 0x100fe20000010815 */
[----:B------:R-:W-:Y:S01]  /*3cd0*/  LOP3.LUT R29, R23, 0xff, RZ, 0xc0, !PT ;  /* 0x000000ff171d7812 */ /* 0x000fe200078ec0ff */
[----:B------:R-:W-:Y:S01]  /*3ce0*/  FFMA.FTZ R177, R15, c[0x0][0x23c], -R21 ;  /* 0x00008f000fb17a23 */ /* 0x000fe20000010815 */
[----:B------:R-:W-:Y:S01]  /*3cf0*/  SHF.R.U32.HI R26, RZ, 0x18, R23 ;  /* 0x00000018ff1a7819 */ /* 0x000fe20000011617 */
[----:B------:R-:W-:Y:S01]  /*3d00*/  MUFU.EX2 R174, R174 ;  /* 0x000000ae00ae7308 */ /* 0x000fe20000000800 */
[----:B------:R-:W-:Y:S01]  /*3d10*/  ISETP.LE.U32.AND P2, PT, R28, UR4, PT ;  /* 0x000000041c007c0c */ /* 0x000fe2000bf43070 */
[--C-:B------:R-:W-:Y:S01]  /*3d20*/  FFMA.FTZ R178, R14, c[0x0][0x23c], -R21.reuse ;  /* 0x00008f000eb27a23 */ /* 0x100fe20000010815 */
[----:B------:R-:W-:Y:S01]  /*3d30*/  ISETP.LE.U32.AND P5, PT, R29, UR4, PT ;  /* 0x000000041d007c0c */ /* 0x000fe2000bfa3070 */
[----:B------:R-:W-:Y:S01]  /*3d40*/  FFMA.FTZ R21, R18, c[0x0][0x23c], -R21 ;  /* 0x00008f0012157a23 */ /* 0x000fe20000010815 */
[--C-:B------:R-:W-:Y:S01]  /*3d50*/  SHF.R.U32.HI R29, RZ, 0x18, R27.reuse ;  /* 0x00000018ff1d7819 */ /* 0x100fe2000001161b */
[--C-:B------:R-:W-:Y:S01]  /*3d60*/  FFMA.FTZ R181, R12, c[0x0][0x23c], -R20.reuse ;  /* 0x00008f000cb57a23 */ /* 0x100fe20000010814 */
[----:B------:R-:W-:Y:S01]  /*3d70*/  ISETP.LE.U32.AND P3, PT, R26, UR4, PT ;  /* 0x000000041a007c0c */ /* 0x000fe2000bf63070 */
[--C-:B------:R-:W-:Y:S01]  /*3d80*/  FFMA.FTZ R180, R13, c[0x0][0x23c], -R20.reuse ;  /* 0x00008f000db47a23 */ /* 0x100fe20000010814 */
[----:B------:R-:W-:Y:S01]  /*3d90*/  SHF.R.U32.HI R26, RZ, 0x10, R27 ;  /* 0x00000010ff1a7819 */ /* 0x000fe2000001161b */
[----:B------:R-:W-:Y:S01]  /*3da0*/  MUFU.EX2 R173, R173 ;  /* 0x000000ad00ad7308 */ /* 0x000fe20000000800 */
[----:B------:R-:W-:Y:S01]  /*3db0*/  LOP3.LUT R22, R30, 0xffff, RZ, 0xc0, !PT ;  /* 0x0000ffff1e167812 */ /* 0x000fe200078ec0ff */
[----:B------:R-:W-:Y:S01]  /*3dc0*/  FFMA.FTZ R20, R17, c[0x0][0x23c], -R20 ;  /* 0x00008f0011147a23 */ /* 0x000fe20000010814 */
[----:B------:R-:W-:Y:S01]  /*3dd0*/  ISETP.LE.U32.AND P4, PT, R29, UR4, PT ;  /* 0x000000041d007c0c */ /* 0x000fe2000bf83070 */
[----:B------:R-:W-:Y:S01]  /*3de0*/  IMAD.SHL.U32 R162, R200, 0x2, RZ ;  /* 0x00000002c8a27824 */ /* 0x000fe200078e00ff */
[----:B------:R-:W-:Y:S01]  /*3df0*/  LOP3.LUT R26, R26, 0xff, RZ, 0xc0, !PT ;  /* 0x000000ff1a1a7812 */ /* 0x000fe200078ec0ff */
[----:B------:R-:W-:Y:S01]  /*3e00*/  IMAD.MOV.U32 R243, RZ, RZ, c[0x0][0x22c] ;  /* 0x00008b00fff37624 */ /* 0x000fe200078e00ff */
[----:B------:R-:W-:Y:S01]  /*3e10*/  SHF.R.U32.HI R25, RZ, 0x10, R30 ;  /* 0x00000010ff197819 */ /* 0x000fe2000001161e */
[----:B------:R-:W-:Y:S01]  /*3e20*/  IMAD.IADD R163, R193, 0x1, R162 ;  /* 0x00000001c1a37824 */ /* 0x000fe200078e02a2 */
[----:B------:R-:W-:Y:S01]  /*3e30*/  SHF.R.U32.HI R30, RZ, 0x18, R32 ;  /* 0x00000018ff1e7819 */ /* 0x000fe20000011620 */
[----:B------:R-:W-:Y:S01]  /*3e40*/  MUFU.EX2 R168, R168 ;  /* 0x000000a800a87308 */ /* 0x000fe20000000800 */
[----:B------:R-:W-:Y:S01]  /*3e50*/  LOP3.LUT R28, R32, 0xffff, RZ, 0xc0, !PT ;  /* 0x0000ffff201c7812 */ /* 0x000fe200078ec0ff */
[----:B------:R-:W-:Y:S01]  /*3e60*/  IMAD.IADD R161, R192, 0x1, R162 ;  /* 0x00000001c0a17824 */ /* 0x000fe200078e02a2 */
[----:B------:R-:W-:Y:S01]  /*3e70*/  ISETP.LE.U32.AND P1, PT, R30, UR4, PT ;  /* 0x000000041e007c0c */ /* 0x000fe2000bf23070 */
[----:B------:R-:W-:Y:S01]  /*3e80*/  IMAD.IADD R160, R192, 0x1, R163 ;  /* 0x00000001c0a07824 */ /* 0x000fe200078e02a3 */
[----:B------:R-:W-:Y:S01]  /*3e90*/  LOP3.LUT R30, R27, 0xff, RZ, 0xc0, !PT ;  /* 0x000000ff1b1e7812 */ /* 0x000fe200078ec0ff */
[----:B------:R-:W-:Y:S01]  /*3ea0*/  IMAD R243, R243, c[0x0][0x1c0], RZ ;  /* 0x00007000f3f37a24 */ /* 0x000fe200078e02ff */
[----:B------:R-:W-:Y:S02]  /*3eb0*/  SHF.R.U32.HI R28, RZ, 0x8, R28 ;  /* 0x00000008ff1c7819 */ /* 0x000fe4000001161c */
        /* <DEDUP_REMOVED lines=10> */
[----:B------:R-:W-:Y:S05]  /*3f60*/  LOP3.LUT R22, R22, 0xffff, RZ, 0xc0, !PT ;  /* 0x0000ffff16167812 */ /* 0x000fea00078ec0ff */
        /* <DEDUP_REMOVED lines=20> */
[----:B------:R-:W-:Y:S01]  /*40b0*/  SHF.R.U32.HI R24, RZ, 0x10, R23 ;  /* 0x00000010ff187819 */ /* 0x000fe20000011617 */
[----:B------:R-:W-:Y:S01]  /*40c0*/  @!P4 FADD.FTZ R174, -R174, -RZ ;  /* 0x800000ffaeaec221 */ /* 0x000fe20000010100 */
[----:B------:R-:W-:Y:S01]  /*40d0*/  LOP3.LUT R23, R23, 0xffff, RZ, 0xc0, !PT ;  /* 0x0000ffff17177812 */ /* 0x000fe200078ec0ff */
[----:B------:R-:W-:Y:S01]  /*40e0*/  @!P1 FADD.FTZ R176, -R176, -RZ ;  /* 0x800000ffb0b09221 */ /* 0x000fe20000010100 */
[----:B------:R-:W-:Y:S02]  /*40f0*/  ISETP.LE.U32.AND P2, PT, R27, UR4, PT ;  /* 0x000000041b007c0c */ /* 0x000fe4000bf43070 */
[----:B------:R-:W-:Y:S02]  /*4100*/  SHF.R.U32.HI R23, RZ, 0x8, R23 ;  /* 0x00000008ff177819 */ /* 0x000fe40000011617 */
[----:B------:R-:W-:Y:S02]  /*4110*/  LOP3.LUT R24, R24, 0xff, RZ, 0xc0, !PT ;  /* 0x000000ff18187812 */ /* 0x000fe400078ec0ff */
[----:B------:R-:W-:Y:S01]  /*4120*/  F2FP.RELU.PACK_AB R21, R169, R172 ;  /* 0x000000aca915723e */ /* 0x000fe200000008ff */
[----:B------:R-:W-:Y:S01]  /*4130*/  @!P6 FADD.FTZ R173, -R173, -RZ ;  /* 0x800000ffadade221 */ /* 0x000fe20000010100 */
[----:B------:R-:W-:Y:S02]  /*4140*/  ISETP.LE.U32.AND P4, PT, R24, UR4, PT ;  /* 0x0000000418007c0c */ /* 0x000fe4000bf83070 */
[----:B------:R-:W-:Y:S01]  /*4150*/  LOP3.LUT R24, R23, 0xffff, RZ, 0xc0, !PT ;  /* 0x0000ffff17187812 */ /* 0x000fe200078ec0ff */
[----:B------:R-:W-:Y:S01]  /*4160*/  STS [R218+0x20400], R21 ;  /* 0x02040015da007388 */ /* 0x000fe20000000800 */
[----:B------:R-:W-:Y:S01]  /*4170*/  F2FP.RELU.PACK_AB R20, R174, R167 ;  /* 0x000000a7ae14723e */ /* 0x000fe200000008ff */
[----:B------:R-:W-:Y:S01]  /*4180*/  @!P2 FADD.FTZ R171, -R171, -RZ ;  /* 0x800000ffababa221 */ /* 0x000fe20000010100 */
[----:B------:R-:W-:Y:S02]  /*4190*/  ISETP.LE.U32.AND P6, PT, R24, UR4, PT ;  /* 0x0000000418007c0c */ /* 0x000fe4000bfc3070 */
[----:B------:R-:W-:Y:S02]  /*41a0*/  ISETP.LE.U32.AND P2, PT, R22, UR4, PT ;  /* 0x0000000416007c0c */ /* 0x000fe4000bf43070 */
[----:B------:R-:W-:Y:S02]  /*41b0*/  F2FP.RELU.PACK_AB R23, R171, R170 ;  /* 0x000000aaab17723e */ /* 0x000fe400000008ff */
[----:B------:R-:W-:Y:S01]  /*41c0*/  F2FP.RELU.PACK_AB R22, R168, R173 ;  /* 0x000000ada816723e */ /* 0x000fe200000008ff */
[----:B------:R-:W-:Y:S01]  /*41d0*/  @!P4 FADD.FTZ R178, -R178, -RZ ;  /* 0x800000ffb2b2c221 */ /* 0x000fe20000010100 */
[----:B------:R-:W-:Y:S01]  /*41e0*/  F2FP.RELU.PACK_AB R29, R175, R176 ;  /* 0x000000b0af1d723e */ /* 0x000fe200000008ff */
[----:B------:R-:W-:Y:S01]  /*41f0*/  STS [R218+0x20000], R23 ;  /* 0x02000017da007388 */ /* 0x000fe20000000800 */
[----:B------:R-:W-:Y:S02]  /*4200*/  FSETP.GE.FTZ.AND P1, PT, R172, RZ, PT ;  /* 0x000000ffac00720b */ /* 0x000fe40003f36000 */
[----:B------:R-:W-:Y:S01]  /*4210*/  F2FP.RELU.PACK_AB R24, R177, R178 ;  /* 0x000000b2b118723e */ /* 0x000fe200000008ff */
[----:B------:R-:W-:Y:S01]  /*4220*/  @!P6 FADD.FTZ R180, -R180, -RZ ;  /* 0x800000ffb4b4e221 */ /* 0x000fe20000010100 */
[----:B------:R-:W-:Y:S01]  /*4230*/  STS [R223+0x20000], R20 ;  /* 0x02000014df007388 */ /* 0x000fe20000000800 */
[----:B------:R-:W-:Y:S01]  /*4240*/  @!P2 FADD.FTZ R179, -R179, -RZ ;  /* 0x800000ffb3b3a221 */ /* 0x000fe20000010100 */
[----:B------:R-:W-:Y:S02]  /*4250*/  FSETP.GE.FTZ.AND P3, PT, R170, RZ, PT ;  /* 0x000000ffaa00720b */ /* 0x000fe40003f76000 */
[----:B------:R-:W-:Y:S01]  /*4260*/  F2FP.RELU.PACK_AB R26, R180, R181 ;  /* 0x000000b5b41a723e */ /* 0x000fe200000008ff */
[----:B------:R-:W-:Y:S01]  /*4270*/  STS [R223+0x20400], R22 ;  /* 0x02040016df007388 */ /* 0x000fe20000000800 */
[----:B------:R-:W-:Y:S02]  /*4280*/  F2FP.RELU.PACK_AB R31, R179, R166 ;  /* 0x000000a6b31f723e */ /* 0x000fe400000008ff */
[----:B------:R-:W-:Y:S01]  /*4290*/  FSETP.GE.FTZ.AND P4, PT, R174, RZ, PT ;  /* 0x000000ffae00720b */ /* 0x000fe20003f96000 */
[----:B------:R-:W-:Y:S01]  /*42a0*/  STS [R221+0x20000], R26 ;  /* 0x0200001add007388 */ /* 0x000fe20000000800 */
[----:B------:R-:W-:Y:S03]  /*42b0*/  FSETP.GE.FTZ.AND P2, PT, R171, RZ, PT ;  /* 0x000000ffab00720b */ /* 0x000fe60003f56000 */
        /* <DEDUP_REMOVED lines=92> */
[----:B------:R-:W-:Y:S01]  /*4880*/  FADD.FTZ R20, -R165, R21 ;  /* 0x00000015a5147221 */ /* 0x000fe20000010100 */
[-C--:B------:R-:W-:Y:S01]  /*4890*/  FSEL R97, R96, R165.reuse, P3 ;  /* 0x000000a560617208 */ /* 0x080fe20001800000 */
[C---:B------:R-:W-:Y:S01]  /*48a0*/  FADD.FTZ R21, -R164.reuse, R22 ;  /* 0x00000016a4157221 */ /* 0x040fe20000010100 */
[----:B------:R-:W-:Y:S01]  /*48b0*/  FSETP.GE.FTZ.AND P3, PT, R181, RZ, PT ;  /* 0x000000ffb500720b */ /* 0x000fe20003f76000 */
[----:B------:R-:W-:Y:S01]  /*48c0*/  FADD.FTZ R23, -R164, R23 ;  /* 0x00000017a4177221 */ /* 0x000fe20000010100 */
[-C--:B------:R-:W-:Y:S01]  /*48d0*/  FSEL R20, R20, R165.reuse, P2 ;  /* 0x000000a514147208 */ /* 0x080fe20001000000 */
[----:B------:R-:W-:Y:S01]  /*48e0*/  FADD.FTZ R22, -R165, R25 ;  /* 0x00000019a5167221 */ /* 0x000fe20000010100 */
[----:B------:R-:W-:Y:S02]  /*48f0*/  FSETP.GE.FTZ.AND P2, PT, R180, RZ, PT ;  /* 0x000000ffb400720b */ /* 0x000fe40003f56000 */
[C---:B------:R-:W-:Y:S01]  /*4900*/  FADD.FTZ R25, -R164.reuse, R26 ;  /* 0x0000001aa4197221 */ /* 0x040fe20000010100 */
[-C--:B------:R-:W-:Y:S01]  /*4910*/  FSEL R21, R21, R164.reuse, P1 ;  /* 0x000000a415157208 */ /* 0x080fe20000800000 */
[----:B------:R-:W-:Y:S01]  /*4920*/  FADD.FTZ R24, -R165, R24 ;  /* 0x00000018a5187221 */ /* 0x000fe20000010100 */
[----:B------:R-:W-:Y:S01]  /*4930*/  FSETP.GE.FTZ.AND P1, PT, R173, RZ, PT ;  /* 0x000000ffad00720b */ /* 0x000fe20003f36000 */
[C---:B------:R-:W-:Y:S01]  /*4940*/  FADD.FTZ R31, -R164.reuse, R31 ;  /* 0x0000001fa41f7221 */ /* 0x040fe20000010100 */
[-C--:B------:R-:W-:Y:S01]  /*4950*/  FSEL R26, R23, R164.reuse, P0 ;  /* 0x000000a4171a7208 */ /* 0x080fe20000000000 */
[----:B------:R-:W-:Y:S01]  /*4960*/  FADD.FTZ R96, -R165, R29 ;  /* 0x0000001da5607221 */ /* 0x000fe20000010100 */
[----:B------:R-:W-:Y:S01]  /*4970*/  FSETP.GE.FTZ.AND P0, PT, R167, RZ, PT ;  /* 0x000000ffa700720b */ /* 0x000fe20003f16000 */
[----:B------:R-:W-:Y:S01]  /*4980*/  FADD.FTZ R27, -R164, R27 ;  /* 0x0000001ba41b7221 */ /* 0x000fe20000010100 */
[-C--:B------:R-:W-:Y:S01]  /*4990*/  FSEL R29, R22, R165.reuse, P4 ;  /* 0x000000a5161d7208 */ /* 0x080fe20002000000 */
[----:B------:R-:W-:Y:S01]  /*49a0*/  FADD.FTZ R28, -R165, R28 ;  /* 0x0000001ca51c7221 */ /* 0x000fe20000010100 */
[----:B------:R-:W-:Y:S01]  /*49b0*/  FSEL R22, R25, R164, P1 ;  /* 0x000000a419167208 */ /* 0x000fe20000800000 */
[----:B------:R-:W-:Y:S01]  /*49c0*/  FADD.FTZ R23, -R164, R30 ;  /* 0x0000001ea4177221 */ /* 0x000fe20000010100 */
[----:B------:R-:W-:Y:S01]  /*49d0*/  FSETP.GE.FTZ.AND P1, PT, R177, RZ, PT ;  /* 0x000000ffb100720b */ /* 0x000fe20003f36000 */
[----:B------:R-:W-:Y:S01]  /*49e0*/  FADD.FTZ R32, -R165, R32 ;  /* 0x00000020a5207221 */ /* 0x000fe20000010100 */
[----:B------:R-:W-:Y:S01]  /*49f0*/  FSEL R24, R24, R165, P0 ;  /* 0x000000a518187208 */ /* 0x000fe20000000000 */
[----:B------:R-:W-:Y:S01]  /*4a00*/  FMUL.FTZ R97, R170, R97 ;  /* 0x00000061aa617220 */ /* 0x000fe20000410000 */
        /* <DEDUP_REMOVED lines=16> */
[----:B------:R-:W-:Y:S01]  /*4b10*/  ISETP.GT.AND P1, PT, R237, R224, PT ;  /* 0x000000e0ed00720c */ /* 0x000fe20003f24270 */
        /* <DEDUP_REMOVED lines=8> */
[----:B------:R-:W-:Y:S01]  /*4ba0*/  @P0 FADD.FTZ R164, -R164, R35 ;  /* 0x00000023a4a40221 */ /* 0x000fe20000010100 */
        /* <DEDUP_REMOVED lines=13> */
[C---:B------:R-:W-:Y:S03]  /*4c80*/  LEA R246, P0, R5.reuse, R246, 0x1 ;  /* 0x000000f605f67211 */ /* 0x040fe600078008ff */
        /* <DEDUP_REMOVED lines=16> */
.L_x_1410:
        /* <DEDUP_REMOVED lines=105> */
.L_x_1411:
        /* <DEDUP_REMOVED lines=11> */
[-C--:B-12---:R-:W-:Y:S03]  /*54d0*/  HMMA.16816.F32 R4, R148, R16.reuse, RZ ;  /* 0x000000109404723c */ /* 0x086fe600000018ff */
[----:B------:R-:W-:Y:S04]  /*54e0*/  LDSM.16.MT88.4 R176, [R201+0x15000] ;  /* 0x01500000c9b0783b */ /* 0x000fe80000004200 */
[----:B------:R-:W-:Y:S01]  /*54f0*/  LDSM.16.MT88.4 R180, [R201+0x15800] ;  /* 0x01580000c9b4783b */ /* 0x000fe20000004200 */
[C---:B---3--:R-:W-:Y:S03]  /*5500*/  HMMA.16816.F32 R8, R92.reuse, R16, RZ ;  /* 0x000000105c08723c */ /* 0x048fe600000018ff */
        /* <DEDUP_REMOVED lines=57> */
[----:B------:R-:W-:Y:S02]  /*58a0*/  IMAD.SHL.U32 R155, R243, 0x8, RZ ;  /* 0x00000008f39b7824 */ /* 0x000fe400078e00ff */
        /* <DEDUP_REMOVED lines=11> */
[----:B------:R-:W-:Y:S01]  /*5960*/  IMAD R161, R243, 0x18, RZ ;  /* 0x00000018f3a17824 */ /* 0x000fe200078e02ff */
[----:B------:R-:W-:Y:S04]  /*5970*/  HMMA.16816.F32 R96, R148, R186, R96 ;  /* 0x000000ba9460723c */ /* 0x000fe80000001860 */
[-C--:B------:R-:W-:Y:S01]  /*5980*/  LEA R164, P0, R161, R250.reuse, 0x2 ;  /* 0x000000faa1a47211 */ /* 0x080fe200078010ff */
[----:B------:R-:W-:Y:S01]  /*5990*/  IMAD.SHL.U32 R163, R243, 0x20, RZ ;  /* 0x00000020f3a37824 */ /* 0x000fe200078e00ff */
[----:B--2---:R-:W-:Y:S02]  /*59a0*/  IADD3 R5, R153, 0x20, RZ ;  /* 0x0000002099057810 */ /* 0x004fe40007ffe0ff */
[-C--:B------:R-:W-:Y:S01]  /*59b0*/  LEA.HI.X.SX32 R165, R161, R251.reuse, 0x2, P0 ;  /* 0x000000fba1a57211 */ /* 0x080fe200000f16ff */
[----:B------:R-:W-:Y:S03]  /*59c0*/  IMAD R161, R243, 0x30, RZ ;  /* 0x00000030f3a17824 */ /* 0x000fe600078e02ff */
[-C--:B------:R-:W-:Y:S01]  /*59d0*/  LEA R162, P2, R163, R250.reuse, 0x2 ;  /* 0x000000faa3a27211 */ /* 0x080fe200078410ff */
[----:B------:R1:W-:Y:S01]  /*59e0*/  RED.E.ADD.F32.FTZ.RN.STRONG.GPU [R164.64], R7 ;  /* 0x00000007a400798e */ /* 0x0003e2000c10e786 */
[-C--:B------:R-:W-:Y:S01]  /*59f0*/  LEA R156, P0, R157, R250.reuse, 0x2 ;  /* 0x000000fa9d9c7211 */ /* 0x080fe200078010ff */
[----:B------:R-:W-:Y:S01]  /*5a00*/  IMAD R243, R243, 0x38, RZ ;  /* 0x00000038f3f37824 */ /* 0x000fe200078e02ff */
[-C--:B------:R-:W-:Y:S02]  /*5a10*/  LEA.HI.X.SX32 R163, R163, R251.reuse, 0x2, P2 ;  /* 0x000000fba3a37211 */ /* 0x080fe400010f16ff */
        /* <DEDUP_REMOVED lines=424> */
.L_x_1413:
        /* <DEDUP_REMOVED lines=13> */
.L_x_1414:
        /* <DEDUP_REMOVED lines=41> */
.L_x_1416:
[----:B------:R-:W-:Y:S05]  /*7800*/  BSYNC B0 ;  /* 0x0000000000007941 */ /* 0x000fea0003800000 */
.L_x_1415:
[----:B----4-:R-:W-:Y:S01]  /*7810*/  IADD3 R41, R211, 0x20, RZ ;  /* 0x00000020d3297810 */ /* 0x010fe20007ffe0ff */
        /* <DEDUP_REMOVED lines=15> */
.L_x_1418:
[----:B------:R-:W-:Y:S05]  /*7910*/  BSYNC B0 ;  /* 0x0000000000007941 */ /* 0x000fea0003800000 */
.L_x_1417:
        /* <DEDUP_REMOVED lines=22> */
.L_x_1420:
[----:B------:R-:W-:Y:S05]  /*7a80*/  BSYNC B0 ;  /* 0x0000000000007941 */ /* 0x000fea0003800000 */
.L_x_1419:
        /* <DEDUP_REMOVED lines=13> */
.L_x_1407:
[----:B------:R-:W-:Y:S05]  /*7b60*/  BSYNC B1 ;  /* 0x0000000000017941 */ /* 0x000fea0003800000 */
.L_x_1393:
[----:B------:R-:W-:-:S04]  /*7b70*/  IADD3 R219, R219, c[0x0][0xc], RZ ;  /* 0x00000300dbdb7a10 */ /* 0x000fc80007ffe0ff */
[----:B------:R-:W-:-:S13]  /*7b80*/  ISETP.GE.AND P0, PT, R219, UR5, PT ;  /* 0x00000005db007c0c */ /* 0x000fda000bf06270 */
[----:B------:R-:W-:Y:S01]  /*7b90*/  @P0 CALL.REL.NOINC `(.L_x_1421) ;  /* 0x0000001000000944 */ /* 0x000fe20003c00000 */
[----:B------:R-:W-:Y:S05]  /*7ba0*/  BRA `(.L_x_1422) ;  /* 0xffff8cb000007947 */ /* 0x000fea000383ffff */
.L_x_1421:
[----:B------:R-:W-:Y:S05]  /*7bb0*/  EXIT ;  /* 0x000000000000794d */ /* 0x000fea0003800000 */
.L_x_1423:
        /* <DEDUP_REMOVED lines=12> */
.L_x_1614:


//--------------------- .text._ZN5flash44flash_bwd_dq_dk_dv_loop_seqk_parallel_kernelI23Flash_bwd_kernel_traitsILi192ELi64ELi64ELi8ELi4ELi2ELi2ELb0ELb0EN7cutlass6half_tE19Flash_kernel_traitsILi192ELi64ELi64ELi8ES3_EELb0ELb0ELb1ELb0ELb0ELb1ELb1EEEvNS_16Flash_bwd_paramsE --------------------------
	.section	.text._ZN5flash44flash_bwd_dq_dk_dv_loop_seqk_parallel_kernelI23Flash_bwd_kernel_traitsILi192ELi64ELi64ELi8ELi4ELi2ELi2ELb0ELb0EN7cutlass6half_tE19Flash_kernel_traitsILi192ELi64ELi64ELi8ES3_EELb0ELb0ELb1ELb0ELb0ELb1ELb1EEEvNS_16Flash_bwd_paramsE,"ax",@progbits
	.sectioninfo	@"SHI_REGISTERS=253"
	.align	128
        .global         _ZN5flash44flash_bwd_dq_dk_dv_loop_seqk_parallel_kernelI23Flash_bwd_kernel_traitsILi192ELi64ELi64ELi8ELi4ELi2ELi2ELb0ELb0EN7cutlass6half_tE19Flash_kernel_traitsILi192ELi64ELi64ELi8ES3_EELb0ELb0ELb1ELb0ELb0ELb1ELb1EEEvNS_16Flash_bwd_paramsE
        .type           _ZN5flash44flash_bwd_dq_dk_dv_loop_seqk_parallel_kernelI23Flash_bwd_kernel_traitsILi192ELi64ELi64ELi8ELi4ELi2ELi2ELb0ELb0EN7cutlass6half_tE19Flash_kernel_traitsILi192ELi64ELi64ELi8ES3_EELb0ELb0ELb1ELb0ELb0ELb1ELb1EEEvNS_16Flash_bwd_paramsE,@function
        .size           _ZN5flash44flash_bwd_dq_dk_dv_loop_seqk_parallel_kernelI23Flash_bwd_kernel_traitsILi192ELi64ELi64ELi8ELi4ELi2ELi2ELb0ELb0EN7cutlass6half_tE19Flash_kernel_traitsILi192ELi64ELi64ELi8ES3_EELb0ELb0ELb1ELb0ELb0ELb1ELb1EEEvNS_16Flash_bwd_paramsE,(.L_x_1615 - _ZN5flash44flash_bwd_dq_dk_dv_loop_seqk_parallel_kernelI23Flash_bwd_kernel_traitsILi192ELi64ELi64ELi8ELi4ELi2ELi2ELb0ELb0EN7cutlass6half_tE19Flash_kernel_traitsILi192ELi64ELi64ELi8ES3_EELb0ELb0ELb1ELb0ELb0ELb1ELb1EEEvNS_16Flash_bwd_paramsE)
        .other          _ZN5flash44flash_bwd_dq_dk_dv_loop_seqk_parallel_kernelI23Flash_bwd_kernel_traitsILi192ELi64ELi64ELi8ELi4ELi2ELi2ELb0ELb0EN7cutlass6half_tE19Flash_kernel_traitsILi192ELi64ELi64ELi8ES3_EELb0ELb0ELb1ELb0ELb0ELb1ELb1EEEvNS_16Flash_bwd_paramsE,@"STO_CUDA_ENTRY STV_DEFAULT"
_ZN5flash44flash_bwd_dq_dk_dv_loop_seqk_parallel_kernelI23Flash_bwd_kernel_traitsILi192ELi64ELi64ELi8ELi4ELi2ELi2ELb0ELb0EN7cutlass6half_tE19Flash_kernel_traitsILi192ELi64ELi64ELi8ES3_EELb0ELb0ELb1ELb0ELb0ELb1ELb1EEEvNS_16Flash_bwd_paramsE:
.text._ZN5flash44flash_bwd_dq_dk_dv_loop_seqk_parallel_kernelI23Flash_bwd_kernel_traitsILi192ELi64ELi64ELi8ELi4ELi2ELi2ELb0ELb0EN7cutlass6half_tE19Flash_kernel_traitsILi192ELi64ELi64ELi8ES3_EELb0ELb0ELb1ELb0ELb0ELb1ELb1EEEvNS_16Flash_bwd_paramsE:
        /* <DEDUP_REMOVED lines=137> */
.L_x_1454:
        /* <DEDUP_REMOVED lines=32> */
.L_x_1424:
        /* <DEDUP_REMOVED lines=49> */
.L_x_1426:
        /* <DEDUP_REMOVED lines=13> */
.L_x_1427:
        /* <DEDUP_REMOVED lines=84> */
.L_x_1428:
[----:B------:R-:W-:-:S04]  /*13b0*/  IMAD R25, R202, c[0x0][0x1c0], R233 ;  /* 0x00007000ca197a24 */ /* 0x000fc800078e02e9 */
[----:B------:R-:W-:Y:S02]  /*13c0*/  IMAD R25, R25, c[0x0][0x224], RZ ;  /* 0x0000890019197a24 */ /* 0x000fe400078e02ff */
.L_x_1429:
        /* <DEDUP_REMOVED lines=69> */
.L_x_1431:
        /* <DEDUP_REMOVED lines=14> */
.L_x_1432:
        /* <DEDUP_REMOVED lines=24> */
.L_x_1434:
[----:B------:R-:W-:Y:S05]  /*1a80*/  BSYNC B0 ;  /* 0x0000000000007941 */ /* 0x000fea0003800000 */
.L_x_1433:
        /* <DEDUP_REMOVED lines=16> */
.L_x_1436:
[----:B------:R-:W-:Y:S05]  /*1b90*/  BSYNC B0 ;  /* 0x0000000000007941 */ /* 0x000fea0003800000 */
.L_x_1435:
        /* <DEDUP_REMOVED lines=21> */
.L_x_1438:
[----:B------:R-:W-:Y:S05]  /*1cf0*/  BSYNC B0 ;  /* 0x0000000000007941 */ /* 0x000fea0003800000 */
.L_x_1437:
        /* <DEDUP_REMOVED lines=14> */
.L_x_1430:
        /* <DEDUP_REMOVED lines=236> */
[----:B--2---:R-:W-:Y:S01]  /*2ca0*/  CS2R R20, SRZ ;  /* 0x0000000000147805 */ /* 0x004fe2000001ff00 */
[----:B------:R-:W-:Y:S01]  /*2cb0*/  IADD3 R243, R243, -c[0x0][0x2e8], RZ ;  /* 0x8000ba00f3f37a10 */ /* 0x000fe20007ffe0ff */
[----:B------:R-:W-:Y:S01]  /*2cc0*/  IMAD.SHL.U32 R194, R194, 0x2, RZ ;  /* 0x00000002c2c27824 */ /* 0x000fe200078e00ff */
[----:B------:R-:W-:Y:S01]  /*2cd0*/  SHF.L.U32 R195, R195, 0x1, RZ ;  /* 0x00000001c3c37819 */ /* 0x000fe200000006ff */
[----:B------:R-:W-:Y:S01]  /*2ce0*/  IMAD.IADD R190, R192, 0x1, R191 ;  /* 0x00000001c0be7824 */ /* 0x000fe200078e02bf */
[----:B-1----:R-:W-:-:S02]  /*2cf0*/  IADD3 R189, R196, R192, RZ ;  /* 0x000000c0c4bd7210 */ /* 0x002fc40007ffe0ff */
.L_x_1444:
        /* <DEDUP_REMOVED lines=153> */
.L_x_1440:
        /* <DEDUP_REMOVED lines=70> */
.L_x_1441:
        /* <DEDUP_REMOVED lines=252> */
.L_x_1442:
[----:B------:R-:W-:Y:S01]  /*4ab0*/  F2FP.PACK_AB R69, R5, R4 ;  /* 0x000000040545723e */ /* 0x000fe200000000ff */
[----:B------:R-:W-:Y:S01]  /*4ac0*/  IMAD.SHL.U32 R201, R199, 0x2, RZ ;  /* 0x00000002c7c97824 */ /* 0x000fe200078e00ff */
[----:B-1----:R-:W-:Y:S02]  /*4ad0*/  F2FP.PACK_AB R71, R7, R6 ;  /* 0x000000060747723e */ /* 0x002fe400000000ff */
        /* <DEDUP_REMOVED lines=102> */
.L_x_1443:
        /* <DEDUP_REMOVED lines=472> */
.L_x_1445:
        /* <DEDUP_REMOVED lines=13> */
.L_x_1446:
        /* <DEDUP_REMOVED lines=39> */
.L_x_1448:
[----:B------:R-:W-:Y:S05]  /*7200*/  BSYNC B0 ;  /* 0x0000000000007941 */ /* 0x000fea0003800000 */
.L_x_1447:
        /* <DEDUP_REMOVED lines=17> */
.L_x_1450:
[----:B------:R-:W-:Y:S05]  /*7320*/  BSYNC B0 ;  /* 0x0000000000007941 */ /* 0x000fea0003800000 */
.L_x_1449:
        /* <DEDUP_REMOVED lines=22> */
.L_x_1452:
[----:B------:R-:W-:Y:S05]  /*7490*/  BSYNC B0 ;  /* 0x0000000000007941 */ /* 0x000fea0003800000 */
.L_x_1451:
        /* <DEDUP_REMOVED lines=13> */
.L_x_1439:
[----:B------:R-:W-:Y:S05]  /*7570*/  BSYNC B1 ;  /* 0x0000000000017941 */ /* 0x000fea0003800000 */
.L_x_1425:
[----:B------:R-:W-:-:S04]  /*7580*/  IADD3 R214, R214, c[0x0][0xc], RZ ;  /* 0x00000300d6d67a10 */ /* 0x000fc80007ffe0ff */
[----:B------:R-:W-:-:S13]  /*7590*/  ISETP.GE.AND P0, PT, R214, UR4, PT ;  /* 0x00000004d6007c0c */ /* 0x000fda000bf06270 */
[----:B------:R-:W-:Y:S01]  /*75a0*/  @P0 CALL.REL.NOINC `(.L_x_1453) ;  /* 0x0000001000000944 */ /* 0x000fe20003c00000 */
[----:B------:R-:W-:Y:S05]  /*75b0*/  BRA `(.L_x_1454) ;  /* 0xffff92d000007947 */ /* 0x000fea000383ffff */
.L_x_1453:
[----:B------:R-:W-:Y:S05]  /*75c0*/  EXIT ;  /* 0x000000000000794d */ /* 0x000fea0003800000 */
.L_x_1455:
        /* <DEDUP_REMOVED lines=11> */
.L_x_1615:


//--------------------- .text._ZN5flash44flash_bwd_dq_dk_dv_loop_seqk_parallel_kernelI23Flash_bwd_kernel_traitsILi192ELi64ELi64ELi8ELi4ELi2ELi2ELb0ELb0EN7cutlass6half_tE19Flash_kernel_traitsILi192ELi64ELi64ELi8ES3_EELb1ELb0ELb1ELb1ELb0ELb0ELb0EEEvNS_16Flash_bwd_paramsE --------------------------
	.section	.text._ZN5flash44flash_bwd_dq_dk_dv_loop_seqk_parallel_kernelI23Flash_bwd_kernel_traitsILi192ELi64ELi64ELi8ELi4ELi2ELi2ELb0ELb0EN7cutlass6half_tE19Flash_kernel_traitsILi192ELi64ELi64ELi8ES3_EELb1ELb0ELb1ELb1ELb0ELb0ELb0EEEvNS_16Flash_bwd_paramsE,"ax",@progbits
	.sectioninfo	@"SHI_REGISTERS=255"
	.align	128
        .global         _ZN5flash44flash_bwd_dq_dk_dv_loop_seqk_parallel_kernelI23Flash_bwd_kernel_traitsILi192ELi64ELi64ELi8ELi4ELi2ELi2ELb0ELb0EN7cutlass6half_tE19Flash_kernel_traitsILi192ELi64ELi64ELi8ES3_EELb1ELb0ELb1ELb1ELb0ELb0ELb0EEEvNS_16Flash_bwd_paramsE
        .type           _ZN5flash44flash_bwd_dq_dk_dv_loop_seqk_parallel_kernelI23Flash_bwd_kernel_traitsILi192ELi64ELi64ELi8ELi4ELi2ELi2ELb0ELb0EN7cutlass6half_tE19Flash_kernel_traitsILi192ELi64ELi64ELi8ES3_EELb1ELb0ELb1ELb1ELb0ELb0ELb0EEEvNS_16Flash_bwd_paramsE,@function
        .size           _ZN5flash44flash_bwd_dq_dk_dv_loop_seqk_parallel_kernelI23Flash_bwd_kernel_traitsILi192ELi64ELi64ELi8ELi4ELi2ELi2ELb0ELb0EN7cutlass6half_tE19Flash_kernel_traitsILi192ELi64ELi64ELi8ES3_EELb1ELb0ELb1ELb1ELb0ELb0ELb0EEEvNS_16Flash_bwd_paramsE,(.L_x_1616 - _ZN5flash44flash_bwd_dq_dk_dv_loop_seqk_parallel_kernelI23Flash_bwd_kernel_traitsILi192ELi64ELi64ELi8ELi4ELi2ELi2ELb0ELb0EN7cutlass6half_tE19Flash_kernel_traitsILi192ELi64ELi64ELi8ES3_EELb1ELb0ELb1ELb1ELb0ELb0ELb0EEEvNS_16Flash_bwd_paramsE)
        .other          _ZN5flash44flash_bwd_dq_dk_dv_loop_seqk_parallel_kernelI23Flash_bwd_kernel_traitsILi192ELi64ELi64ELi8ELi4ELi2ELi2ELb0ELb0EN7cutlass6half_tE19Flash_kernel_traitsILi192ELi64ELi64ELi8ES3_EELb1ELb0ELb1ELb1ELb0ELb0ELb0EEEvNS_16Flash_bwd_paramsE,@"STO_CUDA_ENTRY STV_DEFAULT"
_ZN5flash44flash_bwd_dq_dk_dv_loop_seqk_parallel_kernelI23Flash_bwd_kernel_traitsILi192ELi64ELi64ELi8ELi4ELi2ELi2ELb0ELb0EN7cutlass6half_tE19Flash_kernel_traitsILi192ELi64ELi64ELi8ES3_EELb1ELb0ELb1ELb1ELb0ELb0ELb0EEEvNS_16Flash_bwd_paramsE:
.text._ZN5flash44flash_bwd_dq_dk_dv_loop_seqk_parallel_kernelI23Flash_bwd_kernel_traitsILi192ELi64ELi64ELi8ELi4ELi2ELi2ELb0ELb0EN7cutlass6half_tE19Flash_kernel_traitsILi192ELi64ELi64ELi8ES3_EELb1ELb0ELb1ELb1ELb0ELb0ELb0EEEvNS_16Flash_bwd_paramsE:
        /* <DEDUP_REMOVED lines=19> */
[CC--:B------:R-:W-:Y:S02]  /*0130*/  LEA.HI R13, R2.reuse, R8.reuse, RZ, 0x3 ;  /* 0x00000008020d7211 */ /* 0x0c0fe400078f18ff */
[CC--:B------:R-:W-:Y:S02]  /*0140*/  LEA.HI R14, R2.reuse, R8.reuse, RZ, 0x7 ;  /* 0x00000008020e7211 */ /* 0x0c0fe400078f38ff */
[CC--:B------:R-:W-:Y:S02]  /*0150*/  LEA.HI R16, R2.reuse, R8.reuse, RZ, 0x6 ;  /* 0x0000000802107211 */ /* 0x0c0fe400078f30ff */
[----:B------:R-:W-:-:S02]  /*0160*/  LEA.HI R2, R2, R8, RZ, 0x2 ;  /* 0x0000000802027211 */ /* 0x000fc400078f10ff */
[----:B------:R-:W-:Y:S02]  /*0170*/  LOP3.LUT R4, R0, 0xffffffe0, RZ, 0xc0, !PT ;  /* 0xffffffe000047812 */ /* 0x000fe400078ec0ff */
[----:B------:R-:W-:Y:S02]  /*0180*/  LOP3.LUT R5, R3, 0xfffffff0, RZ, 0xc0, !PT ;  /* 0xfffffff003057812 */ /* 0x000fe400078ec0ff */
[----:B------:R-:W-:Y:S01]  /*0190*/  LOP3.LUT R7, R2, 0x7ffffffc, RZ, 0xc0, !PT ;  /* 0x7ffffffc02077812 */ /* 0x000fe200078ec0ff */
[C---:B------:R-:W-:Y:S01]  /*01a0*/  IMAD.IADD R11, R8.reuse, 0x1, -R4 ;  /* 0x00000001080b7824 */ /* 0x040fe200078e0a04 */
[--C-:B------:R-:W-:Y:S01]  /*01b0*/  SHF.R.S32.HI R4, RZ, 0x5, R0.reuse ;  /* 0x00000005ff047819 */ /* 0x100fe20000011400 */
[C---:B------:R-:W-:Y:S01]  /*01c0*/  IMAD.IADD R12, R8.reuse, 0x1, -R5 ;  /* 0x00000001080c7824 */ /* 0x040fe200078e0a05 */
[----:B------:R-:W-:Y:S01]  /*01d0*/  SHF.R.S32.HI R5, RZ, 0x1f, R0 ;  /* 0x0000001fff057819 */ /* 0x000fe20000011400 */
[----:B------:R-:W-:Y:S01]  /*01e0*/  IMAD.IADD R15, R8, 0x1, -R7 ;  /* 0x00000001080f7824 */ /* 0x000fe200078e0a07 */
[----:B------:R-:W-:-:S02]  /*01f0*/  SHF.R.S32.HI R7, RZ, 0x4, R3 ;  /* 0x00000004ff077819 */ /* 0x000fc40000011403 */
[----:B------:R-:W-:Y:S02]  /*0200*/  LOP3.LUT R6, R13, 0xfffffff8, RZ, 0xc0, !PT ;  /* 0xfffffff80d067812 */ /* 0x000fe400078ec0ff */
[-C--:B------:R-:W-:Y:S02]  /*0210*/  LEA.HI R5, R5, R4.reuse, RZ, 0x2 ;  /* 0x0000000405057211 */ /* 0x080fe400078f10ff */
[----:B------:R-:W-:Y:S01]  /*0220*/  SHF.R.S32.HI R10, RZ, 0x2, R2 ;  /* 0x00000002ff0a7819 */ /* 0x000fe20000011402 */
[----:B------:R-:W-:Y:S01]  /*0230*/  IMAD.IADD R6, R8, 0x1, -R6 ;  /* 0x0000000108067824 */ /* 0x000fe200078e0a06 */
[----:B------:R-:W-:Y:S02]  /*0240*/  SHF.R.S32.HI R2, RZ, 0x1f, R2 ;  /* 0x0000001fff027819 */ /* 0x000fe40000011402 */
[----:B------:R-:W-:Y:S01]  /*0250*/  SHF.R.S32.HI R238, RZ, 0x3, R13 ;  /* 0x00000003ffee7819 */ /* 0x000fe2000001140d */
[----:B------:R-:W-:Y:S01]  /*0260*/  IMAD.SHL.U32 R222, R6, 0x8, RZ ;  /* 0x0000000806de7824 */ /* 0x000fe200078e00ff */
[----:B------:R-:W-:-:S02]  /*0270*/  LEA.HI R0, R0, R4, RZ, 0x1 ;  /* 0x0000000400007211 */ /* 0x000fc400078f08ff */
[----:B------:R-:W-:Y:S02]  /*0280*/  LEA.HI R9, R3, R7, RZ, 0x1 ;  /* 0x0000000703097211 */ /* 0x000fe400078f08ff */
[----:B------:R-:W-:Y:S01]  /*0290*/  LOP3.LUT R3, R5, 0xfffffffc, RZ, 0xc0, !PT ;  /* 0xfffffffc05037812 */ /* 0x000fe200078ec0ff */
[----:B------:R-:W-:Y:S01]  /*02a0*/  IMAD.SHL.U32 R5, R238, 0x40, RZ ;  /* 0x00000040ee057824 */ /* 0x000fe200078e00ff */
[----:B------:R-:W-:Y:S02]  /*02b0*/  LEA.HI R8, R2, R10, RZ, 0x3 ;  /* 0x0000000a02087211 */ /* 0x000fe400078f18ff */
[----:B------:R-:W-:Y:S01]  /*02c0*/  LOP3.LUT R0, R0, 0xfffffffe, RZ, 0xc0, !PT ;  /* 0xfffffffe00007812 */ /* 0x000fe200078ec0ff */
[----:B------:R-:W-:Y:S01]  /*02d0*/  IMAD.IADD R252, R4, 0x1, -R3 ;  /* 0x0000000104fc7824 */ /* 0x000fe200078e0a03 */
[----:B------:R-:W-:Y:S02]  /*02e0*/  LOP3.LUT R2, R9, 0xfffffffe, RZ, 0xc0, !PT ;  /* 0xfffffffe09027812 */ /* 0x000fe400078ec0ff */
[----:B------:R-:W-:Y:S01]  /*02f0*/  LOP3.LUT R3, R8, 0xfffffff8, RZ, 0xc0, !PT ;  /* 0xfffffff808037812 */ /* 0x000fe200078ec0ff */
[----:B------:R-:W-:Y:S01]  /*0300*/  IMAD.IADD R198, R4, 0x1, -R0 ;  /* 0x0000000104c67824 */ /* 0x000fe200078e0a00 */
[----:B------:R-:W-:Y:S01]  /*0310*/  LOP3.LUT R0, R5, 0x1c0, RZ, 0xc0, !PT ;  /* 0x000001c005007812 */ /* 0x000fe200078ec0ff */
[----:B------:R-:W-:Y:S01]  /*0320*/  IMAD.IADD R9, R7, 0x1, -R2 ;  /* 0x0000000107097824 */ /* 0x000fe200078e0a02 */
[----:B------:R-:W-:Y:S01]  /*0330*/  SHF.R.S32.HI R5, RZ, 0x1f, R11 ;  /* 0x0000001fff057819 */ /* 0x000fe2000001140b */
[----:B------:R-:W-:Y:S01]  /*0340*/  IMAD.IADD R4, R10, 0x1, -R3 ;  /* 0x000000010a047824 */ /* 0x000fe200078e0a03 */
[----:B------:R-:W-:Y:S01]  /*0350*/  LOP3.LUT R3, R0, 0x38, R222, 0xf8, !PT ;  /* 0x0000003800037812 */ /* 0x000fe200078ef8de */
[----:B------:R-:W-:Y:S01]  /*0360*/  IMAD.SHL.U32 R194, R9, 0x200, RZ ;  /* 0x0000020009c27824 */ /* 0x000fe200078e00ff */
[----:B------:R-:W-:Y:S01]  /*0370*/  SHF.R.U32.HI R2, RZ, 0x3, R0 ;  /* 0x00000003ff027819 */ /* 0x000fe20000011600 */
[----:B------:R-:W-:Y:S01]  /*0380*/  IMAD.SHL.U32 R0, R6, 0x40, RZ ;  /* 0x0000004006007824 */ /* 0x000fe200078e00ff */
[----:B------:R-:W-:-:S02]  /*0390*/  LEA.HI R219, R5, R11, RZ, 0x2 ;  /* 0x0000000b05db7211 */ /* 0x000fc400078f10ff */
[----:B------:R-:W-:Y:S01]  /*03a0*/  LOP3.LUT R8, R3, R2, RZ, 0x3c, !PT ;  /* 0x0000000203087212 */ /* 0x000fe200078e3cff */
[----:B------:R-:W-:Y:S01]  /*03b0*/  IMAD.SHL.U32 R2, R198, 0x10, RZ ;  /* 0x00000010c6027824 */ /* 0x000fe200078e00ff */
[----:B------:R-:W-:Y:S02]  /*03c0*/  SHF.R.S32.HI R3, RZ, 0x1f, R12 ;  /* 0x0000001fff037819 */ /* 0x000fe4000001140c */
[----:B------:R-:W-:Y:S02]  /*03d0*/  LOP3.LUT R0, R0, 0x1c0, RZ, 0xc0, !PT ;  /* 0x000001c000007812 */ /* 0x000fe400078ec0ff */
[----:B------:R-:W-:Y:S02]  /*03e0*/  LEA.HI R10, R3, R12, RZ, 0x3 ;  /* 0x0000000c030a7211 */ /* 0x000fe400078f18ff */
[----:B------:R-:W-:Y:S02]  /*03f0*/  LOP3.LUT P4, RZ, R6, 0x4, RZ, 0xc0, !PT ;  /* 0x0000000406ff7812 */ /* 0x000fe4000788c0ff */
[----:B------:R-:W-:-:S02]  /*0400*/  LOP3.LUT R5, R10, 0xfffffff8, RZ, 0xc0, !PT ;  /* 0xfffffff80a057812 */ /* 0x000fc400078ec0ff */
[----:B------:R-:W-:Y:S02]  /*0410*/  LOP3.LUT P3, RZ, R6, 0x2, RZ, 0xc0, !PT ;  /* 0x0000000206ff7812 */ /* 0x000fe4000786c0ff */
[----:B------:R-:W-:Y:S01]  /*0420*/  LOP3.LUT R6, R0, 0x10, R2, 0xf8, !PT ;  /* 0x0000001000067812 */ /* 0x000fe200078ef802 */
[----:B------:R-:W-:Y:S01]  /*0430*/  IMAD.IADD R12, R12, 0x1, -R5 ;  /* 0x000000010c0c7824 */ /* 0x000fe200078e0a05 */
[----:B------:R-:W-:Y:S02]  /*0440*/  SHF.R.S32.HI R7, RZ, 0x7, R14 ;  /* 0x00000007ff077819 */ /* 0x000fe4000001140e */
[----:B------:R-:W-:Y:S02]  /*0450*/  LOP3.LUT R2, R4, 0x1, RZ, 0xc0, !PT ;  /* 0x0000000104027812 */ /* 0x000fe400078ec0ff */
[----:B------:R-:W-:Y:S01]  /*0460*/  LOP3.LUT R191, R0, 0x8, R13, 0xf8, !PT ;  /* 0x0000000800bf7812 */ /* 0x000fe200078ef80d */
[----:B------:R-:W-:Y:S01]  /*0470*/  IMAD R3, R7, 0x800, R194 ;  /* 0x0000080007037824 */ /* 0x000fe200078e02c2 */
[----:B------:R-:W-:-:S02]  /*0480*/  SHF.R.U32.HI R0, RZ, 0x3, R0 ;  /* 0x00000003ff007819 */ /* 0x000fc40000011600 */
[----:B------:R-:W-:Y:S01]  /*0490*/  LOP3.LUT R5, R6, 0x8, R13, 0xf8, !PT ;  /* 0x0000000806057812 */ /* 0x000fe200078ef80d */
[----:B------:R-:W-:Y:S01]  /*04a0*/  IMAD.SHL.U32 R6, R12, 0x40, RZ ;  /* 0x000000400c067824 */ /* 0x000fe200078e00ff */
[----:B------:R-:W-:Y:S02]  /*04b0*/  ISETP.NE.U32.AND P0, PT, R2, 0x1, PT ;  /* 0x000000010200780c */ /* 0x000fe40003f05070 */
[----:B------:R-:W-:Y:S02]  /*04c0*/  SHF.R.S32.HI R2, RZ, 0x6, R16 ;  /* 0x00000006ff027819 */ /* 0x000fe40000011410 */
[----:B------:R-:W-:Y:S02]  /*04d0*/  LOP3.LUT R191, R191, R0, RZ, 0x3c, !PT ;  /* 0x00000000bfbf7212 */ /* 0x000fe400078e3cff */
[----:B------:R-:W-:Y:S01]  /*04e0*/  LOP3.LUT R194, R194, R5, R0, 0xf6, !PT ;  /* 0x00000005c2c27212 */ /* 0x000fe200078ef600 */
[C---:B------:R-:W-:Y:S01]  /*04f0*/  IMAD.SHL.U32 R0, R4.reuse, 0x40, RZ ;  /* 0x0000004004007824 */ /* 0x040fe200078e00ff */
[----:B------:R-:W-:Y:S01]  /*0500*/  R2P PR, R4, 0x6 ;  /* 0x0000000604007804 */ /* 0x000fe20000000000 */
[C---:B------:R-:W-:Y:S01]  /*0510*/  IMAD R18, R2.reuse, 0x200, R8 ;  /* 0x0000020002127824 */ /* 0x040fe200078e0208 */
[----:B------:R-:W-:Y:S01]  /*0520*/  SEL R189, R189, 0xffffffe0, !P3 ;  /* 0xffffffe0bdbd7807 */ /* 0x000fe20005800000 */
[----:B------:R-:W-:Y:S01]  /*0530*/  IMAD.SHL.U32 R2, R2, 0x8, RZ ;  /* 0x0000000802027824 */ /* 0x000fe200078e00ff */
[----:B------:R-:W-:Y:S01]  /*0540*/  LOP3.LUT R0, R0, 0x1c0, RZ, 0xc0, !PT ;  /* 0x000001c000007812 */ /* 0x000fe200078ec0ff */
[----:B------:R-:W-:Y:S01]  /*0550*/  IMAD.SHL.U32 R5, R7, 0x20, RZ ;  /* 0x0000002007057824 */ /* 0x000fe200078e00ff */
[----:B------:R1:W-:Y:S01]  /*0560*/  STL [R1+0x8], R18 ;  /* 0x0000081201007387 */ /* 0x0003e20000100800 */
[----:B------:R-:W-:Y:S01]  /*0570*/  IMAD.IADD R191, R3, 0x1, R191 ;  /* 0x0000000103bf7824 */ /* 0x000fe200078e02bf */
[----:B------:R-:W-:Y:S01]  /*0580*/  LOP3.LUT R2, R2, 0x18, RZ, 0xc0, !PT ;  /* 0x0000001802027812 */ /* 0x000fe200078ec0ff */
[----:B------:R-:W-:Y:S01]  /*0590*/  IMAD.SHL.U32 R4, R9, 0x20, RZ ;  /* 0x0000002009047824 */ /* 0x000fe200078e00ff */
[----:B------:R-:W-:Y:S01]  /*05a0*/  SHF.R.U32.HI R3, RZ, 0x3, R0 ;  /* 0x00000003ff037819 */ /* 0x000fe20000011600 */
[----:B------:R-:W-:Y:S01]  /*05b0*/  IMAD.SHL.U32 R7, R15, 0x2, RZ ;  /* 0x000000020f077824 */ /* 0x000fe200078e00ff */
[----:B------:R-:W-:Y:S01]  /*05c0*/  LOP3.LUT R5, R0, 0x20, R5, 0xf8, !PT ;  /* 0x0000002000057812 */ /* 0x000fe200078ef805 */
[----:B------:R1:W-:Y:S01]  /*05d0*/  STL [R1+0x4], R17 ;  /* 0x0000041101007387 */ /* 0x0003e20000100800 */
[----:B------:R-:W-:Y:S01]  /*05e0*/  LOP3.LUT R11, R3, R0, R2, 0x1e, !PT ;  /* 0x00000000030b7212 */ /* 0x000fe200078e1e02 */
[----:B------:R-:W-:Y:S01]  /*05f0*/  IMAD R189, R191, 0x2, R189 ;  /* 0x00000002bfbd7824 */ /* 0x000fe200078e02bd */
[----:B------:R-:W-:Y:S01]  /*0600*/  LOP3.LUT R8, R2, 0x20, R4, 0xf8, !PT ;  /* 0x0000002002087812 */ /* 0x000fe200078ef804 */
[----:B------:R-:W-:Y:S01]  /*0610*/  IMAD R4, R252, 0x400, R7 ;  /* 0x00000400fc047824 */ /* 0x000fe200078e0207 */
[----:B------:R-:W-:Y:S01]  /*0620*/  LOP3.LUT R0, R5, R3, RZ, 0x3c, !PT ;  /* 0x0000000305007212 */ /* 0x000fe200078e3cff */
[----:B------:R-:W-:Y:S01]  /*0630*/  IMAD.SHL.U32 R5, R10, 0x40, RZ ;  /* 0x000000400a057824 */ /* 0x000fe200078e00ff */
[----:B------:R-:W-:Y:S01]  /*0640*/  LOP3.LUT R3, R6, 0x1c0, RZ, 0xc0, !PT ;  /* 0x000001c006037812 */ /* 0x000fe200078ec0ff */
[----:B------:R-:W-:Y:S01]  /*0650*/  IMAD.SHL.U32 R6, R9, 0x8, RZ ;  /* 0x0000000809067824 */ /* 0x000fe200078e00ff */
[----:B------:R-:W-:Y:S01]  /*0660*/  SEL R193, R193, 0xffffffc0, !P4 ;  /* 0xffffffc0c1c17807 */ /* 0x000fe20006000000 */
[----:B------:R-:W-:Y:S01]  /*0670*/  IMAD.IADD R227, R4, 0x1, R0 ;  /* 0x0000000104e37824 */ /* 0x000fe200078e0200 */
[----:B------:R-:W-:Y:S01]  /*0680*/  SHF.R.U32.HI R2, RZ, 0x3, R3 ;  /* 0x00000003ff027819 */ /* 0x000fe20000011603 */
[----:B------:R-:W-:Y:S01]  /*0690*/  IMAD.SHL.U32 R192, R191, 0x2, RZ ;  /* 0x00000002bfc07824 */ /* 0x000fe200078e00ff */
[----:B------:R-:W-:Y:S01]  /*06a0*/  LOP3.LUT R0, R5, 0xfffffe00, RZ, 0xc0, !PT ;  /* 0xfffffe0005007812 */ /* 0x000fe200078ec0ff */
[----:B------:R-:W-:Y:S01]  /*06b0*/  IMAD R5, R198, 0x400, R7 ;  /* 0x00000400c6057824 */ /* 0x000fe200078e0207 */
[----:B------:R-:W-:Y:S01]  /*06c0*/  LOP3.LUT R6, R3, 0x8, R6, 0xf8, !PT ;  /* 0x0000000803067812 */ /* 0x000fe200078ef806 */
[----:B------:R-:W-:Y:S01]  /*06d0*/  IMAD.SHL.U32 R227, R227, 0x2, RZ ;  /* 0x00000002e3e37824 */ /* 0x000fe200078e00ff */
[----:B------:R-:W-:Y:S01]  /*06e0*/  LOP3.LUT R3, R2, R8, R3, 0x1e, !PT ;  /* 0x0000000802037212 */ /* 0x000fe200078e1e03 */
[----:B------:R-:W-:Y:S01]  /*06f0*/  IMAD.IADD R5, R5, 0x1, R11 ;  /* 0x0000000105057824 */ /* 0x000fe200078e020b */
[----:B------:R-:W-:Y:S01]  /*0700*/  LOP3.LUT R2, R6, R2, RZ, 0x3c, !PT ;  /* 0x0000000206027212 */ /* 0x000fe200078e3cff */
[--C-:B------:R-:W-:Y:S01]  /*0710*/  IMAD R198, R198, 0x400, R0.reuse ;  /* 0x00000400c6c67824 */ /* 0x100fe200078e0200 */
        /* <DEDUP_REMOVED lines=8> */
[C---:B------:R-:W-:Y:S01]  /*07a0*/  @P1 IADD3 R228, R227.reuse, -0x20, RZ ;  /* 0xffffffe0e3e41810 */ /* 0x040fe20007ffe0ff */
[----:B------:R-:W-:Y:S01]  /*07b0*/  IMAD R193, R194, 0x2, R193 ;  /* 0x00000002c2c17824 */ /* 0x000fe200078e02c1 */
[----:B------:R-:W-:Y:S01]  /*07c0*/  IADD3 R247, R246, 0x40, RZ ;  /* 0x00000040f6f77810 */ /* 0x000fe20007ffe0ff */
[----:B------:R-:W-:Y:S01]  /*07d0*/  IMAD.IADD R230, R227, 0x1, R229 ;  /* 0x00000001e3e67824 */ /* 0x000fe200078e02e5 */
[----:B------:R-:W-:Y:S01]  /*07e0*/  LOP3.LUT R203, R3, R0, RZ, 0xfc, !PT ;  /* 0x0000000003cb7212 */ /* 0x000fe200078efcff */
        /* <DEDUP_REMOVED lines=9> */
.L_x_1504:
[----:B-1----:R-:W1:Y:S01]  /*0880*/  S2R R30, SR_CTAID.Y ;  /* 0x00000000001e7919 */ /* 0x002e620000002600 */
[----:B--2-4-:R-:W2:Y:S01]  /*0890*/  LDC.U8 R0, c[0x0][0x312] ;  /* 0x0000c480ff007b82 */ /* 0x014ea20000000000 */
[----:B------:R-:W-:-:S02]  /*08a0*/  ISETP.NE.U32.AND P2, PT, RZ, c[0x0][0x240], PT ;  /* 0x00009000ff007a0c */ /* 0x000fc40003f45070 */
[----:B------:R-:W-:Y:S02]  /*08b0*/  ISETP.EQ.U32.AND P5, PT, RZ, c[0x0][0x248], PT ;  /* 0x00009200ff007a0c */ /* 0x000fe40003fa2070 */
[----:B------:R-:W-:Y:S02]  /*08c0*/  ISETP.NE.AND.EX P2, PT, RZ, c[0x0][0x244], PT, P2 ;  /* 0x00009100ff007a0c */ /* 0x000fe40003f45320 */
[----:B------:R-:W-:Y:S01]  /*08d0*/  ISETP.NE.U32.AND P3, PT, RZ, c[0x0][0x250], PT ;  /* 0x00009400ff007a0c */ /* 0x000fe20003f65070 */
[----:B------:R-:W-:-:S03]  /*08e0*/  IMAD.MOV.U32 R31, RZ, RZ, -0x1 ;  /* 0xffffffffff1f7424 */ /* 0x000fc600078e00ff */
[----:B------:R-:W-:Y:S01]  /*08f0*/  ISETP.NE.AND.EX P3, PT, RZ, c[0x0][0x254], PT, P3 ;  /* 0x00009500ff007a0c */ /* 0x000fe20003f65330 */
[----:B-1----:R-:W-:Y:S01]  /*0900*/  IMAD.SHL.U32 R8, R30, 0x4, RZ ;  /* 0x000000041e087824 */ /* 0x002fe200078e00ff */
[----:B------:R-:W-:Y:S02]  /*0910*/  SHF.R.S32.HI R27, RZ, 0x1f, R30 ;  /* 0x0000001fff1b7819 */ /* 0x000fe4000001141e */
[----:B--2---:R-:W-:Y:S01]  /*0920*/  ISETP.NE.AND P4, PT, R0, RZ, PT ;  /* 0x000000ff0000720c */ /* 0x004fe20003f85270 */
[----:B------:R-:W-:Y:S01]  /*0930*/  IMAD.MOV.U32 R0, RZ, RZ, -0x1 ;  /* 0xffffffffff007424 */ /* 0x000fe200078e00ff */
[----:B------:R-:W-:Y:S02]  /*0940*/  SHF.L.U64.HI R7, R30, 0x2, R27 ;  /* 0x000000021e077819 */ /* 0x000fe4000001021b */
[----:B---3--:R-:W-:Y:S02]  /*0950*/  IADD3 R2, P0, R8, c[0x0][0x240], RZ ;  /* 0x0000900008027a10 */ /* 0x008fe40007f1e0ff */
        /* <DEDUP_REMOVED lines=17> */
[----:B------:R-:W-:Y:S05]  /*0a70*/  @!P0 BRA `(.L_x_1456) ;  /* 0x0000003000008947 */ /* 0x000fea0003800000 */
[----:B------:R-:W2:Y:S02]  /*0a80*/  @P4 LDG.E R4, [R2.64+0x4] ;  /* 0x0000040602044981 */ /* 0x000ea4000c1e1900 */
[----:B--2---:R-:W-:-:S06]  /*0a90*/  @P4 IADD3 R4, R4, -R31, RZ ;  /* 0x8000001f04044210 */ /* 0x004fcc0007ffe0ff */
[----:B------:R2:W5:Y:S02]  /*0aa0*/  @!P4 LDG.E R4, [R2.64] ;  /* 0x000000060204c981 */ /* 0x000564000c1e1900 */
.L_x_1456:
        /* <DEDUP_REMOVED lines=14> */
[C---:B------:R-:W-:Y:S01]  /*0b90*/  IADD3 R2, R235.reuse, 0x40, R237 ;  /* 0x00000040eb027810 */ /* 0x040fe20007ffe0ed */
[----:B------:R-:W-:Y:S01]  /*0ba0*/  IMAD.WIDE.U32 R8, R30, c[0x0][0x178], RZ ;  /* 0x00005e001e087a25 */ /* 0x000fe200078e00ff */
[----:B------:R-:W-:Y:S02]  /*0bb0*/  IADD3 R3, R235, 0x3f, RZ ;  /* 0x0000003feb037810 */ /* 0x000fe40007ffe0ff */
[----:B------:R-:W-:Y:S02]  /*0bc0*/  IADD3 R2, R2, c[0x0][0x2e4], -R218 ;  /* 0x0000b90002027a10 */ /* 0x000fe40007ffe8da */
        /* <DEDUP_REMOVED lines=9> */
[----:B------:R-:W-:Y:S02]  /*0c60*/  SHF.R.S32.HI R7, RZ, 0x6, R3 ;  /* 0x00000006ff077819 */ /* 0x000fe40000011403 */
[----:B------:R-:W-:Y:S01]  /*0c70*/  SHF.R.S32.HI R3, RZ, 0x6, R2 ;  /* 0x00000006ff037819 */ /* 0x000fe20000011402 */
[----:B------:R-:W-:-:S02]  /*0c80*/  IMAD R2, R30, c[0x0][0x17c], R4 ;  /* 0x00005f001e027a24 */ /* 0x000fc400078e0204 */
[----:B------:R-:W-:Y:S01]  /*0c90*/  IMAD.WIDE.U32 R4, R0, c[0x0][0x190], RZ ;  /* 0x0000640000047a25 */ /* 0x000fe200078e00ff */
[----:B------:R-:W-:-:S03]  /*0ca0*/  IMNMX R211, R7, R3, PT ;  /* 0x0000000307d37217 */ /* 0x000fc60003800200 */
[----:B------:R-:W-:Y:S01]  /*0cb0*/  IMAD.IADD R20, R9, 0x1, R2 ;  /* 0x0000000109147824 */ /* 0x000fe200078e0202 */
[----:B------:R-:W-:Y:S01]  /*0cc0*/  LEA R9, R211, 0xffffffc0, 0x6 ;  /* 0xffffffc0d3097811 */ /* 0x000fe200078e30ff */
[----:B------:R-:W-:Y:S01]  /*0cd0*/  IMAD R7, R0, c[0x0][0x194], RZ ;  /* 0x0000650000077a24 */ /* 0x000fe200078e02ff */
[----:B------:R-:W-:Y:S01]  /*0ce0*/  SEL R25, R8, R4, !P1 ;  /* 0x0000000408197207 */ /* 0x000fe20004800000 */
[----:B------:R-:W-:Y:S01]  /*0cf0*/  @P0 IMAD.WIDE.U32 R2, R6, c[0x0][0x198], RZ ;  /* 0x0000660006020a25 */ /* 0x000fe200078e00ff */
[----:B------:R-:W-:-:S03]  /*0d00*/  SHF.R.S32.HI R17, RZ, 0x1f, R9 ;  /* 0x0000001fff117819 */ /* 0x000fc60000011409 */
[----:B------:R-:W-:Y:S02]  /*0d10*/  @P1 IMAD.IADD R20, R5, 0x1, R7 ;  /* 0x0000000105141824 */ /* 0x000fe400078e0207 */
        /* <DEDUP_REMOVED lines=13> */
.L_x_1458:
        /* <DEDUP_REMOVED lines=15> */
.L_x_1459:
        /* <DEDUP_REMOVED lines=10> */
[----:B------:R-:W-:Y:S01]  /*0f80*/  @P1 IMAD.MOV.U32 R10, RZ, RZ, R4 ;  /* 0x000000ffff0a1224 */ /* 0x000fe200078e0004 */
[----:B------:R-:W-:Y:S01]  /*0f90*/  SHF.R.S32.HI R12, RZ, 0x1f, R12 ;  /* 0x0000001fff0c7819 */ /* 0x000fe2000001140c */
[----:B------:R-:W-:Y:S01]  /*0fa0*/  @!P1 IMAD.WIDE.U32 R4, R30, c[0x0][0x368], RZ ;  /* 0x0000da001e049a25 */ /* 0x000fe200078e00ff */
[----:B------:R-:W-:Y:S01]  /*0fb0*/  ISETP.GE.AND P4, PT, R7, RZ, PT ;  /* 0x000000ff0700720c */ /* 0x000fe20003f86270 */
[----:B------:R-:W5:Y:S01]  /*0fc0*/  LDC.U8 R28, c[0x0][0x3d0] ;  /* 0x0000f400ff1c7b82 */ /* 0x000f620000000000 */
[----:B------:R-:W-:Y:S01]  /*0fd0*/  MOV R29, c[0x0][0x22c] ;  /* 0x00008b00001d7a02 */ /* 0x000fe20000000f00 */
[----:B------:R-:W-:Y:S01]  /*0fe0*/  IMAD R7, R12, R30, RZ ;  /* 0x0000001e0c077224 */ /* 0x000fe200078e02ff */
[----:B------:R-:W-:Y:S01]  /*0ff0*/  @!P1 MOV R10, R4 ;  /* 0x00000004000a9202 */ /* 0x000fe20000000f00 */
[----:B------:R-:W-:Y:S01]  /*1000*/  IMAD.WIDE.U32 R12, R30, c[0x0][0x224], RZ ;  /* 0x000089001e0c7a25 */ /* 0x000fe200078e00ff */
[----:B------:R-:W-:Y:S01]  /*1010*/  SHF.R.S32.HI R241, RZ, 0x1f, R240 ;  /* 0x0000001ffff17819 */ /* 0x000fe200000114f0 */
[----:B---3--:R-:W3:Y:S02]  /*1020*/  MUFU.RCP R2, R2 ;  /* 0x0000000200027308 */ /* 0x008ee40000001000 */
[----:B------:R-:W-:Y:S01]  /*1030*/  IMAD.WIDE R18, R29, c[0x0][0x1c0], RZ ;  /* 0x000070001d127a25 */ /* 0x000fe200078e02ff */
[----:B--2---:R-:W-:-:S02]  /*1040*/  ISETP.NE.AND P3, PT, R14, RZ, PT ;  /* 0x000000ff0e00720c */ /* 0x004fc40003f65270 */
        /* <DEDUP_REMOVED lines=15> */
[----:B------:R-:W-:Y:S02]  /*1140*/  ISETP.GT.U32.AND P5, PT, R11, R3, PT ;  /* 0x000000030b00720c */ /* 0x000fe40003fa4070 */
[----:B------:R-:W-:Y:S01]  /*1150*/  SEL R8, R8, RZ, P2 ;  /* 0x000000ff08087207 */ /* 0x000fe20001000000 */
[----:B------:R-:W-:-:S02]  /*1160*/  IMAD.IADD R4, R13, 0x1, R5 ;  /* 0x000000010d047824 */ /* 0x000fc400078e0205 */
[-C--:B------:R-:W-:Y:S02]  /*1170*/  IMAD R5, R19, R12.reuse, RZ ;  /* 0x0000000c13057224 */ /* 0x080fe400078e02ff */
[----:B------:R-:W-:-:S04]  /*1180*/  IMAD.WIDE.U32 R12, R18, R12, RZ ;  /* 0x0000000c120c7225 */ /* 0x000fc800078e00ff */
[----:B------:R-:W-:Y:S01]  /*1190*/  IMAD R5, R18, R4, R5 ;  /* 0x0000000412057224 */ /* 0x000fe200078e0205 */
[----:B------:R-:W-:Y:S01]  /*11a0*/  SEL R4, R6, RZ, P2 ;  /* 0x000000ff06047207 */ /* 0x000fe20001000000 */
[----:B------:R-:W-:Y:S01]  /*11b0*/  @!P5 IMAD.IADD R3, R3, 0x1, -R11 ;  /* 0x000000010303d824 */ /* 0x000fe200078e0a0b */
[----:B------:R-:W-:Y:S01]  /*11c0*/  @!P5 IADD3 R2, R2, 0x1, RZ ;  /* 0x000000010202d810 */ /* 0x000fe20007ffe0ff */
[----:B------:R-:W-:Y:S01]  /*11d0*/  IMAD.WIDE.U32 R6, R18, R0, RZ ;  /* 0x0000000012067225 */ /* 0x000fe200078e00ff */
[----:B------:R-:W-:Y:S02]  /*11e0*/  IADD3 R4, P2, R9, R4, RZ ;  /* 0x0000000409047210 */ /* 0x000fe40007f5e0ff */
[----:B------:R-:W-:Y:S01]  /*11f0*/  ISETP.GE.U32.AND P6, PT, R3, R11, PT ;  /* 0x0000000b0300720c */ /* 0x000fe20003fc6070 */
[C---:B------:R-:W-:Y:S01]  /*1200*/  IMAD R3, R19.reuse, R0, RZ ;  /* 0x0000000013037224 */ /* 0x040fe200078e02ff */
[----:B------:R-:W-:Y:S01]  /*1210*/  ISETP.NE.AND P5, PT, RZ, c[0x0][0x1c8], PT ;  /* 0x00007200ff007a0c */ /* 0x000fe20003fa5270 */
[----:B------:R-:W-:Y:S01]  /*1220*/  IMAD R14, R19, R4, RZ ;  /* 0x00000004130e7224 */ /* 0x000fe200078e02ff */
[----:B------:R-:W-:Y:S01]  /*1230*/  IADD3.X R8, R17, R8, RZ, P2, !PT ;  /* 0x0000000811087210 */ /* 0x000fe200017fe4ff */
[----:B------:R-:W-:Y:S01]  /*1240*/  IMAD.IADD R11, R13, 0x1, R5 ;  /* 0x000000010d0b7824 */ /* 0x000fe200078e0205 */
[----:B------:R-:W-:Y:S01]  /*1250*/  SEL R16, R12, R6, !P1 ;  /* 0x000000060c107207 */ /* 0x000fe20004800000 */
[----:B------:R-:W-:Y:S01]  /*1260*/  @P3 IMAD R6, R30, c[0x0][0x214], RZ ;  /* 0x000085001e063a24 */ /* 0x000fe200078e02ff */
[----:B------:R-:W-:Y:S01]  /*1270*/  @P1 IADD3 R11, R7, R3, RZ ;  /* 0x00000003070b1210 */ /* 0x000fe20007ffe0ff */
[----:B------:R-:W-:Y:S01]  /*1280*/  IMAD.WIDE.U32 R4, R18, R4, RZ ;  /* 0x0000000412047225 */ /* 0x000fe200078e00ff */
[----:B-----5:R-:W-:-:S02]  /*1290*/  ISETP.NE.AND P2, PT, R28, RZ, PT ;  /* 0x000000ff1c00720c */ /* 0x020fc40003f45270 */
[----:B------:R-:W-:Y:S01]  /*12a0*/  @P3 SEL R3, R6, R0, !P1 ;  /* 0x0000000006033207 */ /* 0x000fe20004800000 */
[----:B------:R-:W-:Y:S01]  /*12b0*/  IMAD R13, R18, R8, R14 ;  /* 0x00000008120d7224 */ /* 0x000fe200078e020e */
[----:B------:R-:W-:Y:S01]  /*12c0*/  @P6 IADD3 R2, R2, 0x1, RZ ;  /* 0x0000000102026810 */ /* 0x000fe20007ffe0ff */
[----:B----4-:R-:W-:-:S04]  /*12d0*/  IMAD.WIDE.U32 R18, R21, c[0x0][0x3d8], RZ ;  /* 0x0000f60015127a25 */ /* 0x010fc800078e00ff */
[----:B------:R-:W-:Y:S01]  /*12e0*/  IMAD.MOV.U32 R12, RZ, RZ, R2 ;  /* 0x000000ffff0c7224 */ /* 0x000fe200078e0002 */
[----:B------:R-:W-:Y:S01]  /*12f0*/  SEL R18, R18, RZ, P2 ;  /* 0x000000ff12127207 */ /* 0x000fe20001000000 */
[----:B------:R-:W-:Y:S01]  /*1300*/  IMAD R7, R21, c[0x0][0x3dc], R19 ;  /* 0x0000f70015077a24 */ /* 0x000fe200078e0213 */
[----:B------:R-:W-:Y:S01]  /*1310*/  SHF.R.S32.HI R19, RZ, 0x1f, R237 ;  /* 0x0000001fff137819 */ /* 0x000fe200000114ed */
[----:B------:R-:W-:Y:S01]  /*1320*/  @!P3 IMAD R8, R30, c[0x0][0x1c0], R240 ;  /* 0x000070001e08ba24 */ /* 0x000fe200078e02f0 */
[----:B------:R-:W-:Y:S01]  /*1330*/  @!P4 IADD3 R12, -R12, RZ, RZ ;  /* 0x000000ff0c0cc210 */ /* 0x000fe20007ffe1ff */
[C---:B------:R-:W-:Y:S01]  /*1340*/  IMAD R2, R240.reuse, c[0x0][0x22c], RZ ;  /* 0x00008b00f0027a24 */ /* 0x040fe200078e02ff */
[----:B------:R-:W-:Y:S01]  /*1350*/  @!P5 LOP3.LUT R12, RZ, c[0x0][0x1c8], RZ, 0x33, !PT ;  /* 0x00007200ff0cda12 */ /* 0x000fe200078e33ff */
[----:B------:R-:W-:Y:S01]  /*1360*/  @P3 IMAD R6, R240, c[0x0][0x234], R3 ;  /* 0x00008d00f0063a24 */ /* 0x000fe200078e0203 */
[----:B------:R-:W-:Y:S01]  /*1370*/  SEL R14, R7, RZ, P2 ;  /* 0x000000ff070e7207 */ /* 0x000fe20001000000 */
[----:B------:R-:W-:Y:S01]  /*1380*/  @!P3 IMAD R6, R8, c[0x0][0x214], RZ ;  /* 0x000085000806ba24 */ /* 0x000fe200078e02ff */
[----:B------:R-:W-:-:S02]  /*1390*/  SHF.R.S32.HI R8, RZ, 0x1f, R2 ;  /* 0x0000001fff087819 */ /* 0x000fc40000011402 */
        /* <DEDUP_REMOVED lines=10> */
.L_x_1460:
[----:B------:R-:W-:-:S04]  /*1440*/  IMAD R0, R30, c[0x0][0x1c0], R240 ;  /* 0x000070001e007a24 */ /* 0x000fc800078e02f0 */
[----:B------:R-:W-:Y:S02]  /*1450*/  IMAD R0, R0, c[0x0][0x224], RZ ;  /* 0x0000890000007a24 */ /* 0x000fe400078e02ff */
.L_x_1461:
[----:B------:R-:W2:Y:S01]  /*1460*/  S2R R28, SR_TID.X ;  /* 0x00000000001c7919 */ /* 0x000ea20000002100 */
[----:B------:R-:W-:Y:S01]  /*1470*/  IMAD R29, R29, c[0x0][0x1c0], RZ ;  /* 0x000070001d1d7a24 */ /* 0x000fe200078e02ff */
[----:B------:R-:W-:Y:S01]  /*1480*/  SHF.R.S32.HI R223, RZ, 0x1f, R222 ;  /* 0x0000001fffdf7819 */ /* 0x000fe200000114de */
[----:B------:R-:W-:Y:S01]  /*1490*/  IMAD.MOV.U32 R221, RZ, RZ, 0x4 ;  /* 0x00000004ffdd7424 */ /* 0x000fe200078e00ff */
[----:B------:R-:W-:Y:S01]  /*14a0*/  IADD3 R220, R9, R6, RZ ;  /* 0x0000000609dc7210 */ /* 0x000fe20007ffe0ff */
[----:B------:R-:W-:Y:S01]  /*14b0*/  IMAD.SHL.U32 R3, R29, 0x40, RZ ;  /* 0x000000401d037824 */ /* 0x000fe200078e00ff */
[----:B------:R-:W-:Y:S01]  /*14c0*/  BSSY B1, `(.L_x_1457) ;  /* 0x0000804000017945 */ /* 0x000fe20003800000 */
[----:B------:R-:W-:-:S03]  /*14d0*/  IMAD.IADD R243, R237, 0x1, R235 ;  /* 0x00000001edf37824 */ /* 0x000fc600078e02eb */
[----:B------:R-:W-:Y:S01]  /*14e0*/  IADD3 R5, P3, P1, R4, R3, R2 ;  /* 0x0000000304057210 */ /* 0x000fe2000797e002 */
[----:B------:R-:W-:Y:S01]  /*14f0*/  IMAD.IADD R4, R9, 0x1, R0 ;  /* 0x0000000109047824 */ /* 0x000fe200078e0200 */
[----:B------:R-:W-:Y:S01]  /*1500*/  SHF.R.S32.HI R3, RZ, 0x1f, R3 ;  /* 0x0000001fff037819 */ /* 0x000fe20000011403 */
[----:B------:R-:W-:Y:S01]  /*1510*/  IMAD R0, R17, c[0x0][0x370], RZ ;  /* 0x0000dc0011007a24 */ /* 0x000fe200078e02ff */
[----:B------:R-:W-:Y:S01]  /*1520*/  IADD3 R2, P4, R222, R10, RZ ;  /* 0x0000000ade027210 */ /* 0x000fe20007f9e0ff */
[----:B------:R-:W-:Y:S01]  /*1530*/  IMAD R10, R241, c[0x0][0x1a8], RZ ;  /* 0x00006a00f10a7a24 */ /* 0x000fe200078e02ff */
[----:B------:R-:W-:Y:S01]  /*1540*/  IADD3.X R8, R7, R3, R8, P3, P1 ;  /* 0x0000000307087210 */ /* 0x000fe20001fe2408 */
[----:B------:R-:W-:-:S04]  /*1550*/  IMAD.WIDE R6, R4, R221, c[0x0][0x3c8] ;  /* 0x0000f20004067625 */ /* 0x000fc800078e02dd */
[----:B------:R-:W-:Y:S01]  /*1560*/  IMAD.X R3, R223, 0x1, R15, P4 ;  /* 0x00000001df037824 */ /* 0x000fe200020e060f */
[----:B------:R-:W-:Y:S01]  /*1570*/  IADD3 R15, P3, P1, R18, R5, R16 ;  /* 0x00000005120f7210 */ /* 0x000fe2000797e010 */
[C---:B------:R-:W-:Y:S01]  /*1580*/  IMAD R0, R9.reuse, c[0x0][0x374], R0 ;  /* 0x0000dd0009007a24 */ /* 0x040fe200078e0200 */
[----:B--2---:R-:W-:Y:S01]  /*1590*/  SHF.R.S32.HI R18, RZ, 0x1f, R28 ;  /* 0x0000001fff127819 */ /* 0x004fe2000001141c */
[----:B------:R-:W-:Y:S01]  /*15a0*/  IMAD.WIDE.U32 R2, R9, c[0x0][0x370], R2 ;  /* 0x0000dc0009027a25 */ /* 0x000fe200078e0002 */
[----:B------:R-:W-:Y:S02]  /*15b0*/  IADD3 R4, P4, R238, R9, RZ ;  /* 0x00000009ee047210 */ /* 0x000fe40007f9e0ff */
[----:B------:R-:W-:Y:S01]  /*15c0*/  SHF.R.S32.HI R16, RZ, 0x1f, R238 ;  /* 0x0000001fff107819 */ /* 0x000fe200000114ee */
[----:B------:R-:W-:Y:S01]  /*15d0*/  IMAD.MOV.U32 R231, RZ, RZ, R7 ;  /* 0x000000ffffe77224 */ /* 0x000fe200078e0007 */
[----:B------:R-:W-:Y:S01]  /*15e0*/  LEA.HI R7, R18, R28, RZ, 0x5 ;  /* 0x0000001c12077211 */ /* 0x000fe200078f28ff */
[----:B------:R-:W-:Y:S01]  /*15f0*/  IMAD.IADD R3, R3, 0x1, R0 ;  /* 0x0000000103037824 */ /* 0x000fe200078e0200 */
[----:B------:R-:W-:Y:S01]  /*1600*/  IADD3.X R11, R14, R8, R11, P3, P1 ;  /* 0x000000080e0b7210 */ /* 0x000fe20001fe240b */
[----:B------:R-:W-:Y:S01]  /*1610*/  IMAD.MOV.U32 R232, RZ, RZ, R6 ;  /* 0x000000ffffe87224 */ /* 0x000fe200078e0006 */
[----:B------:R-:W-:Y:S01]  /*1620*/  LOP3.LUT R0, R7, 0xffffffe0, RZ, 0xc0, !PT ;  /* 0xffffffe007007812 */ /* 0x000fe200078ec0ff */
[----:B------:R-:W-:Y:S01]  /*1630*/  IMAD R8, R241, c[0x0][0x378], RZ ;  /* 0x0000de00f1087a24 */ /* 0x000fe200078e02ff */
[----:B------:R-:W-:Y:S01]  /*1640*/  SHF.R.S32.HI R7, RZ, 0x5, R7 ;  /* 0x00000005ff077819 */ /* 0x000fe20000011407 */
[----:B------:R-:W-:Y:S01]  /*1650*/  IMAD.WIDE.U32 R2, R240, c[0x0][0x378], R2 ;  /* 0x0000de00f0027a25 */ /* 0x000fe200078e0002 */
[----:B------:R-:W-:-:S02]  /*1660*/  IADD3 R6, R243, -c[0x0][0x2e8], -R218 ;  /* 0x8000ba00f3067a10 */ /* 0x000fc40007ffe8da */
[----:B------:R-:W-:Y:S01]  /*1670*/  IADD3.X R5, R16, R17, RZ, P4, !PT ;  /* 0x0000001110057210 */ /* 0x000fe200027fe4ff */
[----:B------:R-:W-:Y:S02]  /*1680*/  IMAD.IADD R14, R28, 0x1, -R0 ;  /* 0x000000011c0e7824 */ /* 0x000fe400078e0a00 */
[----:B------:R-:W-:Y:S02]  /*1690*/  IMAD R8, R240, c[0x0][0x37c], R8 ;  /* 0x0000df00f0087a24 */ /* 0x000fe400078e0208 */
[----:B------:R-:W-:Y:S01]  /*16a0*/  IMAD R0, R7, R29, R14 ;  /* 0x0000001d07007224 */ /* 0x000fe200078e020e */
[----:B------:R-:W-:Y:S01]  /*16b0*/  SHF.R.S32.HI R7, RZ, 0x1f, R6 ;  /* 0x0000001fff077819 */ /* 0x000fe20000011406 */
[----:B------:R-:W-:Y:S02]  /*16c0*/  IMAD R5, R5, c[0x0][0x190], RZ ;  /* 0x0000640005057a24 */ /* 0x000fe400078e02ff */
[----:B------:R-:W-:Y:S01]  /*16d0*/  IMAD.IADD R3, R3, 0x1, R8 ;  /* 0x0000000103037824 */ /* 0x000fe200078e0208 */
[----:B------:R-:W-:Y:S01]  /*16e0*/  LEA.HI R6, R7, R6, RZ, 0x6 ;  /* 0x0000000607067211 */ /* 0x000fe200078f30ff */
[----:B------:R-:W-:Y:S01]  /*16f0*/  IMAD R13, R4, c[0x0][0x194], R5 ;  /* 0x00006500040d7a24 */ /* 0x000fe200078e0205 */
[----:B------:R-:W-:Y:S01]  /*1700*/  IADD3 R9, P1, R0, R15, RZ ;  /* 0x0000000f00097210 */ /* 0x000fe20007f3e0ff */
[----:B------:R-:W-:Y:S01]  /*1710*/  IMAD.WIDE.U32 R4, R4, c[0x0][0x190], R222 ;  /* 0x0000640004047a25 */ /* 0x000fe200078e00de */
[----:B------:R-:W-:-:S02]  /*1720*/  SHF.R.S32.HI R6, RZ, 0x6, R6 ;  /* 0x00000006ff067819 */ /* 0x000fc40000011406 */
[----:B------:R-:W-:Y:S01]  /*1730*/  LEA.HI.X.SX32 R7, R0, R11, 0x1, P1 ;  /* 0x0000000b00077211 */ /* 0x000fe200008f0eff */
[----:B------:R-:W-:Y:S01]  /*1740*/  IMAD R0, R16, c[0x0][0x370], RZ ;  /* 0x0000dc0010007a24 */ /* 0x000fe200078e02ff */
[----:B------:R-:W-:Y:S01]  /*1750*/  IMNMX R236, RZ, R6, !PT ;  /* 0x00000006ffec7217 */ /* 0x000fe20007800200 */
[----:B------:R-:W-:Y:S01]  /*1760*/  IMAD R10, R240, c[0x0][0x1ac], R10 ;  /* 0x00006b00f00a7a24 */ /* 0x000fe200078e020a */
[----:B------:R-:W-:Y:S01]  /*1770*/  IADD3 R4, P3, R25, R4, RZ ;  /* 0x0000000419047210 */ /* 0x000fe20007f7e0ff */
[C---:B------:R-:W-:Y:S01]  /*1780*/  IMAD R0, R238.reuse, c[0x0][0x374], R0 ;  /* 0x0000dd00ee007a24 */ /* 0x040fe200078e0200 */
[----:B------:R-:W-:Y:S01]  /*1790*/  ISETP.GT.AND P5, PT, R211, R236, PT ;  /* 0x000000ecd300720c */ /* 0x000fe20003fa4270 */
[----:B------:R-:W-:Y:S01]  /*17a0*/  IMAD.WIDE.U32 R2, R238, c[0x0][0x370], R2 ;  /* 0x0000dc00ee027a25 */ /* 0x000fe200078e0002 */
[----:B------:R-:W-:Y:S02]  /*17b0*/  IADD3.X R5, R20, R5, R13, P3, !PT ;  /* 0x0000000514057210 */ /* 0x000fe40001ffe40d */
[----:B------:R-:W-:Y:S01]  /*17c0*/  LEA R204, P1, R9, c[0x0][0x350], 0x2 ;  /* 0x0000d40009cc7a11 */ /* 0x000fe200078210ff */
[----:B------:R-:W-:Y:S01]  /*17d0*/  IMAD.IADD R0, R3, 0x1, R0 ;  /* 0x0000000103007824 */ /* 0x000fe200078e0200 */
[----:B------:R-:W-:Y:S01]  /*17e0*/  LEA R212, P3, R2, c[0x0][0x330], 0x1 ;  /* 0x0000cc0002d47a11 */ /* 0x000fe200078608ff */
[----:B------:R-:W-:Y:S01]  /*17f0*/  IMAD.WIDE.U32 R4, R240, c[0x0][0x1a8], R4 ;  /* 0x00006a00f0047a25 */ /* 0x000fe200078e0004 */
[----:B------:R-:W-:-:S02]  /*1800*/  LEA.HI.X R205, R9, c[0x0][0x354], R7, 0x2, P1 ;  /* 0x0000d50009cd7a11 */ /* 0x000fc400008f1407 */
[----:B------:R-:W-:Y:S01]  /*1810*/  LEA.HI.X R213, R2, c[0x0][0x334], R0, 0x1, P3 ;  /* 0x0000cd0002d57a11 */ /* 0x000fe200018f0c00 */
[----:B------:R-:W-:Y:S01]  /*1820*/  IMAD.WIDE R220, R220, R221, c[0x0][0x200] ;  /* 0x00008000dcdc7625 */ /* 0x000fe200078e02dd */
[----:B------:R-:W-:Y:S02]  /*1830*/  IADD3 R11, R5, R10, RZ ;  /* 0x0000000a050b7210 */ /* 0x000fe40007ffe0ff */
[C---:B------:R-:W-:Y:S02]  /*1840*/  LEA R214, P4, R4.reuse, c[0x0][0x160], 0x1 ;  /* 0x0000580004d67a11 */ /* 0x040fe400078808ff */
[----:B------:R-:W-:Y:S02]  /*1850*/  IADD3 R211, R211, -0x1, RZ ;  /* 0xffffffffd3d37810 */ /* 0x000fe40007ffe0ff */
        /* <DEDUP_REMOVED lines=17> */
.L_x_1463:
        /* <DEDUP_REMOVED lines=15> */
.L_x_1464:
        /* <DEDUP_REMOVED lines=27> */
.L_x_1466:
[----:B------:R-:W-:Y:S05]  /*1c10*/  BSYNC B0 ;  /* 0x0000000000007941 */ /* 0x000fea0003800000 */
.L_x_1465:
        /* <DEDUP_REMOVED lines=8> */
[----:B--2---:R-:W-:Y:S01]  /*1ca0*/  IMAD.X R2, RZ, RZ, R16, P0 ;  /* 0x000000ffff027224 */ /* 0x004fe200000e0610 */
        /* <DEDUP_REMOVED lines=10> */
.L_x_1468:
[----:B------:R-:W-:Y:S05]  /*1d50*/  BSYNC B0 ;  /* 0x0000000000007941 */ /* 0x000fea0003800000 */
.L_x_1467:
[----:B--2---:R-:W-:Y:S01]  /*1d60*/  IMAD.WIDE.U32 R2, R237, c[0x0][0x3a8], R222 ;  /* 0x0000ea00ed027a25 */ /* 0x004fe200078e00de */
        /* <DEDUP_REMOVED lines=24> */
.L_x_1470:
[----:B------:R-:W-:Y:S05]  /*1ef0*/  BSYNC B0 ;  /* 0x0000000000007941 */ /* 0x000fea0003800000 */
.L_x_1469:
[----:B------:R-:W-:Y:S05]  /*1f00*/  @P3 BRA `(.L_x_1471) ;  /* 0x000075f000003947 */ /* 0x000fea0003800000 */
[----:B------:R-:W-:Y:S01]  /*1f10*/  IADD3 R0, P0, R238, 0x20, RZ ;  /* 0x00000020ee007810 */ /* 0x000fe20007f1e0ff */
[----:B------:R-:W-:Y:S01]  /*1f20*/  IMAD.MOV.U32 R5, RZ, RZ, R8 ;  /* 0x000000ffff057224 */ /* 0x000fe200078e0008 */
[----:B------:R-:W-:-:S03]  /*1f30*/  ISETP.GE.AND P1, PT, R222, c[0x0][0x220], PT ;  /* 0x00008800de007a0c */ /* 0x000fc60003f26270 */
        /* <DEDUP_REMOVED lines=14> */
.L_x_1462:
        /* <DEDUP_REMOVED lines=31> */
.L_x_1473:
[----:B------:R-:W-:Y:S05]  /*2210*/  BSYNC B0 ;  /* 0x0000000000007941 */ /* 0x000fea0003800000 */
.L_x_1472:
        /* <DEDUP_REMOVED lines=39> */
.L_x_1475:
[----:B------:R-:W-:Y:S05]  /*2490*/  BSYNC B0 ;  /* 0x0000000000007941 */ /* 0x000fea0003800000 */
.L_x_1474:
        /* <DEDUP_REMOVED lines=19> */
.L_x_1477:
        /* <DEDUP_REMOVED lines=28> */
.L_x_1478:
[----:B------:R-:W-:Y:S05]  /*2790*/  BSYNC B0 ;  /* 0x0000000000007941 */ /* 0x000fea0003800000 */
.L_x_1476:
        /* <DEDUP_REMOVED lines=17> */
.L_x_1480:
        /* <DEDUP_REMOVED lines=38> */
.L_x_1481:
[----:B------:R-:W-:Y:S05]  /*2b10*/  BSYNC B0 ;  /* 0x0000000000007941 */ /* 0x000fea0003800000 */
.L_x_1479:
        /* <DEDUP_REMOVED lines=55> */
.L_x_1483:
[----:B--2---:R-:W-:Y:S05]  /*2e90*/  BSYNC B0 ;  /* 0x0000000000007941 */ /* 0x004fea0003800000 */
.L_x_1482:
        /* <DEDUP_REMOVED lines=38> */
.L_x_1485:
[----:B------:R-:W-:Y:S05]  /*3100*/  BSYNC B0 ;  /* 0x0000000000007941 */ /* 0x000fea0003800000 */
.L_x_1484:
        /* <DEDUP_REMOVED lines=45> */
.L_x_1487:
[----:B------:R-:W-:Y:S05]  /*33e0*/  BSYNC B0 ;  /* 0x0000000000007941 */ /* 0x000fea0003800000 */
.L_x_1486:
        /* <DEDUP_REMOVED lines=36> */
.L_x_1489:
[----:B------:R-:W-:Y:S05]  /*3630*/  BSYNC B0 ;  /* 0x0000000000007941 */ /* 0x000fea0003800000 */
.L_x_1488:
[----:B------:R-:W-:Y:S01]  /*3640*/  ISETP.NE.U32.AND P5, PT, RZ, c[0x0][0x318], PT ;  /* 0x0000c600ff007a0c */ /* 0x000fe20003fa5070 */
[----:B------:R-:W-:Y:S01]  /*3650*/  IMAD.MOV.U32 R216, RZ, RZ, c[0x0][0x308] ;  /* 0x0000c200ffd87624 */ /* 0x000fe200078e00ff */
[----:B------:R-:W0:Y:S01]  /*3660*/  LDGDEPBAR ;  /* 0x00000000000079af */ /* 0x000e220000000000 */
[----:B------:R-:W-:Y:S01]  /*3670*/  IMAD.MOV.U32 R217, RZ, RZ, c[0x0][0x30c] ;  /* 0x0000c300ffd97624 */ /* 0x000fe200078e00ff */
[----:B------:R-:W-:-:S13]  /*3680*/  ISETP.NE.AND.EX P5, PT, RZ, c[0x0][0x31c], PT, P5 ;  /* 0x0000c700ff007a0c */ /* 0x000fda0003fa5350 */
[----:B------:R-:W-:Y:S02]  /*3690*/  @P5 IMAD R0, R27, c[0x0][0x320], RZ ;  /* 0x0000c8001b005a24 */ /* 0x000fe400078e02ff */
[----:B-1----:R-:W-:-:S04]  /*36a0*/  @P5 IMAD.WIDE.U32 R2, R30, c[0x0][0x320], R240 ;  /* 0x0000c8001e025a25 */ /* 0x002fc800078e00f0 */
[----:B------:R-:W-:Y:S01]  /*36b0*/  @P5 IMAD R0, R30, c[0x0][0x324], R0 ;  /* 0x0000c9001e005a24 */ /* 0x000fe200078e0200 */
[----:B------:R-:W-:-:S03]  /*36c0*/  @P5 LEA R4, P1, R2, c[0x0][0x318], 0x2 ;  /* 0x0000c60002045a11 */ /* 0x000fc600078210ff */
[----:B------:R-:W-:-:S05]  /*36d0*/  @P5 IMAD.IADD R0, R3, 0x1, R0 ;  /* 0x0000000103005824 */ /* 0x000fca00078e0200 */
[----:B------:R-:W-:Y:S02]  /*36e0*/  @P5 LEA.HI.X R5, R2, c[0x0][0x31c], R0, 0x2, P1 ;  /* 0x0000c70002055a11 */ /* 0x000fe400008f1400 */
[----:B--2---:R1:W2:Y:S04]  /*36f0*/  LDG.E.64 R2, [R216.64+0x8] ;  /* 0x00000806d8027981 */ /* 0x0042a8000c1e1b00 */
[----:B----4-:R3:W4:Y:S04]  /*3700*/  @P5 LDG.E R6, [R4.64] ;  /* 0x0000000604065981 */ /* 0x010728000c1e1900 */
[----:B-1----:R-:W4:Y:S01]  /*3710*/  LDG.E.64 R216, [R216.64] ;  /* 0x00000006d8d87981 */ /* 0x002f22000c1e1b00 */
[CC--:B------:R-:W-:Y:S01]  /*3720*/  LEA.HI R0, R18.reuse, R28.reuse, RZ, 0x4 ;  /* 0x0000001c12007211 */ /* 0x0c0fe200078f20ff */
[----:B------:R-:W4:Y:S01]  /*3730*/  @P5 MUFU.RCP R9, c[0x0][0x238] ;  /* 0x00008e0000095b08 */ /* 0x000f220000001000 */
[----:B------:R-:W-:Y:S01]  /*3740*/  LEA.HI R7, R18, R28, RZ, 0x7 ;  /* 0x0000001c12077211 */ /* 0x000fe200078f38ff */
[----:B------:R-:W1:Y:S01]  /*3750*/  S2R R10, SR_TID.X ;  /* 0x00000000000a7919 */ /* 0x000e620000002100 */
[----:B------:R-:W-:Y:S01]  /*3760*/  LOP3.LUT R0, R0, 0xfffffff0, RZ, 0xc0, !PT ;  /* 0xfffffff000007812 */ /* 0x000fe200078ec0ff */
[----:B---3--:R-:W-:Y:S01]  /*3770*/  IMAD R5, R30, c[0x0][0x1c0], R240 ;  /* 0x000070001e057a24 */ /* 0x008fe200078e02f0 */
[----:B------:R-:W-:Y:S01]  /*3780*/  SHF.R.S32.HI R8, RZ, 0x7, R7 ;  /* 0x00000007ff087819 */ /* 0x000fe20000011407 */
[----:B------:R-:W-:Y:S01]  /*3790*/  IMAD.MOV.U32 R196, RZ, RZ, 0x40 ;  /* 0x00000040ffc47424 */ /* 0x000fe200078e00ff */
[----:B------:R-:W-:Y:S01]  /*37a0*/  CS2R R142, SRZ ;  /* 0x00000000008e7805 */ /* 0x000fe2000001ff00 */
[----:B------:R-:W-:Y:S01]  /*37b0*/  IMAD.IADD R0, R28, 0x1, -R0 ;  /* 0x000000011c007824 */ /* 0x000fe200078e0a00 */
[----:B------:R-:W-:Y:S01]  /*37c0*/  CS2R R140, SRZ ;  /* 0x00000000008c7805 */ /* 0x000fe2000001ff00 */
[----:B------:R-:W-:Y:S01]  /*37d0*/  IMAD.SHL.U32 R7, R8, 0x20, RZ ;  /* 0x0000002008077824 */ /* 0x000fe200078e00ff */
[----:B------:R-:W-:Y:S01]  /*37e0*/  CS2R R146, SRZ ;  /* 0x0000000000927805 */ /* 0x000fe2000001ff00 */
[----:B------:R-:W-:Y:S01]  /*37f0*/  IMAD R8, R68, 0x2, R8 ;  /* 0x0000000244087824 */ /* 0x000fe200078e0208 */
[----:B------:R-:W-:Y:S01]  /*3800*/  SHF.R.S32.HI R4, RZ, 0x1f, R0 ;  /* 0x0000001fff047819 */ /* 0x000fe20000011400 */
[----:B------:R-:W-:Y:S01]  /*3810*/  IMAD.MOV.U32 R207, RZ, RZ, RZ ;  /* 0x000000ffffcf7224 */ /* 0x000fe200078e00ff */
[----:B------:R-:W-:Y:S01]  /*3820*/  CS2R R144, SRZ ;  /* 0x0000000000907805 */ /* 0x000fe2000001ff00 */
[----:B------:R-:W-:Y:S01]  /*3830*/  IMAD.MOV.U32 R224, RZ, RZ, c[0x0][0x2e4] ;  /* 0x0000b900ffe07624 */ /* 0x000fe200078e00ff */
[----:B------:R-:W-:Y:S01]  /*3840*/  LEA.HI R4, R4, R0, RZ, 0x3 ;  /* 0x0000000004047211 */ /* 0x000fe200078f18ff */
[----:B------:R-:W-:Y:S01]  /*3850*/  IMAD.MOV.U32 R210, RZ, RZ, R206 ;  /* 0x000000ffffd27224 */ /* 0x000fe200078e00ce */
[----:B------:R-:W-:Y:S01]  /*3860*/  CS2R R138, SRZ ;  /* 0x00000000008a7805 */ /* 0x000fe2000001ff00 */
[----:B------:R-:W-:Y:S01]  /*3870*/  CS2R R136, SRZ ;  /* 0x0000000000887805 */ /* 0x000fe2000001ff00 */
[----:B------:R-:W-:Y:S01]  /*3880*/  LOP3.LUT R4, R4, 0xfffffff8, RZ, 0xc0, !PT ;  /* 0xfffffff804047812 */ /* 0x000fe200078ec0ff */
[----:B------:R-:W-:Y:S01]  /*3890*/  CS2R R134, SRZ ;  /* 0x0000000000867805 */ /* 0x000fe2000001ff00 */
[----:B------:R-:W-:Y:S01]  /*38a0*/  CS2R R132, SRZ ;  /* 0x0000000000847805 */ /* 0x000fe2000001ff00 */
[----:B------:R-:W-:Y:S01]  /*38b0*/  CS2R R126, SRZ ;  /* 0x00000000007e7805 */ /* 0x000fe2000001ff00 */
[----:B------:R-:W-:Y:S01]  /*38c0*/  CS2R R124, SRZ ;  /* 0x00000000007c7805 */ /* 0x000fe2000001ff00 */
[----:B------:R-:W-:Y:S01]  /*38d0*/  IMAD.IADD R4, R0, 0x1, -R4 ;  /* 0x0000000100047824 */ /* 0x000fe200078e0a04 */
[----:B------:R-:W-:Y:S01]  /*38e0*/  CS2R R130, SRZ ;  /* 0x0000000000827805 */ /* 0x000fe2000001ff00 */
[----:B------:R-:W-:Y:S01]  /*38f0*/  IMAD.SHL.U32 R0, R5, 0x20, RZ ;  /* 0x0000002005007824 */ /* 0x000fe200078e00ff */
[----:B------:R-:W-:Y:S01]  /*3900*/  SHF.R.S32.HI R5, RZ, 0x1f, R14 ;  /* 0x0000001fff057819 */ /* 0x000fe2000001140e */
[----:B-1----:R-:W-:Y:S01]  /*3910*/  IMAD.SHL.U32 R10, R10, 0x2, RZ ;  /* 0x000000020a0a7824 */ /* 0x002fe200078e00ff */
        /* <DEDUP_REMOVED lines=39> */
[----:B--2---:R-:W-:-:S02]  /*3b90*/  IADD3 R14, P4, P3, R0, R2, R14 ;  /* 0x00000002000e7210 */ /* 0x004fc40007b9e00e */
[----:B------:R-:W-:Y:S02]  /*3ba0*/  SHF.R.S32.HI R0, RZ, 0x1f, R0 ;  /* 0x0000001fff007819 */ /* 0x000fe40000011400 */
[----:B------:R-:W-:Y:S01]  /*3bb0*/  R2P PR, R4, 0x6 ;  /* 0x0000000604007804 */ /* 0x000fe20000000000 */
[----:B------:R-:W-:Y:S01]  /*3bc0*/  IMAD.WIDE.U32 R244, R14, -0x2daee0ad, RZ ;  /* 0xd2511f530ef47825 */ /* 0x000fe200078e00ff */
[----:B------:R-:W-:Y:S02]  /*3bd0*/  IADD3.X R251, R0, R3, R5, P4, P3 ;  /* 0x0000000300fb7210 */ /* 0x000fe400027e6405 */
[----:B------:R-:W-:Y:S01]  /*3be0*/  IADD3 R0, R203, 0x3000, RZ ;  /* 0x00003000cb007810 */ /* 0x000fe20007ffe0ff */
[----:B----4-:R-:W-:Y:S01]  /*3bf0*/  @P5 FMUL.FTZ R207, R6, R9 ;  /* 0x0000000906cf5220 */ /* 0x010fe20000410000 */
[----:B------:R-:W-:Y:S02]  /*3c00*/  IADD3 R2, R202, 0x3000, RZ ;  /* 0x00003000ca027810 */ /* 0x000fe40007ffe0ff */
[----:B------:R-:W-:-:S02]  /*3c10*/  SEL R197, R197, 0xffffffe0, !P1 ;  /* 0xffffffe0c5c57807 */ /* 0x000fc40004800000 */
[----:B------:R-:W-:Y:S02]  /*3c20*/  SEL R188, R0, R203, !P0 ;  /* 0x000000cb00bc7207 */ /* 0x000fe40004000000 */
[----:B------:R-:W-:Y:S01]  /*3c30*/  SEL R2, R2, R202, !P0 ;  /* 0x000000ca02027207 */ /* 0x000fe20004000000 */
[----:B------:R-:W-:Y:S01]  /*3c40*/  IMAD.IADD R199, R198, 0x1, R197 ;  /* 0x00000001c6c77824 */ /* 0x000fe200078e02c5 */
[----:B------:R-:W-:Y:S01]  /*3c50*/  IADD3 R0, -R235, R219, -R209 ;  /* 0x000000dbeb007210 */ /* 0x000fe20007ffe9d1 */
[----:B------:R-:W-:Y:S01]  /*3c60*/  IMAD.SHL.U32 R188, R188, 0x2, RZ ;  /* 0x00000002bcbc7824 */ /* 0x000fe200078e00ff */
[----:B------:R-:W-:Y:S01]  /*3c70*/  SEL R196, R196, 0xffffffc0, !P2 ;  /* 0xffffffc0c4c47807 */ /* 0x000fe20005000000 */
[----:B------:R-:W-:Y:S01]  /*3c80*/  IMAD.SHL.U32 R195, R2, 0x2, RZ ;  /* 0x0000000202c37824 */ /* 0x000fe200078e00ff */
[----:B------:R-:W-:Y:S01]  /*3c90*/  IADD3 R3, -R218, 0x40, R243 ;  /* 0x00000040da037810 */ /* 0x000fe20007ffe1f3 */
[----:B------:R-:W-:Y:S01]  /*3ca0*/  IMAD.IADD R249, R0, 0x1, R218 ;  /* 0x0000000100f97824 */ /* 0x000fe200078e02da */
[----:B------:R-:W-:Y:S01]  /*3cb0*/  LOP3.LUT R8, R217, R8, RZ, 0x3c, !PT ;  /* 0x00000008d9087212 */ /* 0x000fe200078e3cff */
[----:B------:R-:W-:Y:S01]  /*3cc0*/  IMAD.IADD R200, R198, 0x1, R196 ;  /* 0x00000001c6c87824 */ /* 0x000fe200078e02c4 */
[----:B------:R-:W-:Y:S01]  /*3cd0*/  IADD3 R250, R3, -c[0x0][0x2e8], RZ ;  /* 0x8000ba0003fa7a10 */ /* 0x000fe20007ffe0ff */
[----:B------:R-:W-:Y:S01]  /*3ce0*/  IMAD.IADD R201, R196, 0x1, R199 ;  /* 0x00000001c4c97824 */ /* 0x000fe200078e02c7 */
[----:B------:R-:W-:-:S02]  /*3cf0*/  LOP3.LUT R248, R8, R245, RZ, 0x3c, !PT ;  /* 0x000000f508f87212 */ /* 0x000fc400078e3cff */
.L_x_1494:
        /* <DEDUP_REMOVED lines=24> */
[----:B------:R-:W-:Y:S01]  /*3e80*/  IMAD.MOV.U32 R80, RZ, RZ, R232 ;  /* 0x000000ffff507224 */ /* 0x000fe200078e00e8 */
[----:B------:R-:W-:Y:S01]  /*3e90*/  HMMA.16816.F32 R16, R72, R82, R16 ;  /* 0x000000524810723c */ /* 0x000fe20000001810 */
[----:B------:R-:W3:Y:S03]  /*3ea0*/  LDSM.16.M88.4 R72, [R190+0x12800] ;  /* 0x01280000be48783b */ /* 0x000ee60000000200 */
[----:B------:R-:W-:Y:S01]  /*3eb0*/  IMAD.MOV.U32 R81, RZ, RZ, R231 ;  /* 0x000000ffff517224 */ /* 0x000fe200078e00e7 */
[C---:B------:R-:W-:Y:S03]  /*3ec0*/  LEA R80, P0, R219.reuse, R80, 0x2 ;  /* 0x00000050db507211 */ /* 0x040fe600078010ff */
[C---:B------:R-:W-:Y:S05]  /*3ed0*/  HMMA.16816.F32 R4, R84.reuse, R88, R4 ;  /* 0x000000585404723c */ /* 0x040fea0000001804 */
[----:B------:R-:W-:Y:S03]  /*3ee0*/  LEA.HI.X.SX32 R81, R219, R81, 0x2, P0 ;  /* 0x00000051db517211 */ /* 0x000fe600000f16ff */
[C---:B------:R-:W-:Y:S01]  /*3ef0*/  HMMA.16816.F32 R8, R84.reuse, R90, R8 ;  /* 0x0000005a5408723c */ /* 0x040fe20000001808 */
[----:B------:R-:W-:Y:S06]  /*3f00*/  LDSM.16.M88.4 R88, [R192+0x14000] ;  /* 0x01400000c058783b */ /* 0x000fec0000000200 */
[----:B-----5:R4:W5:Y:S01]  /*3f10*/  LDG.E R98, [R80.64] ;  /* 0x0000000650627981 */ /* 0x020962000c1e1900 */
[C---:B-1----:R-:W-:Y:S05]  /*3f20*/  HMMA.16816.F32 R12, R84.reuse, R68, R12 ;  /* 0x00000044540c723c */ /* 0x042fea000000180c */
[----:B------:R4:W5:Y:S03]  /*3f30*/  LDG.E R97, [R80.64+0x20] ;  /* 0x0000200650617981 */ /* 0x000966000c1e1900 */
[----:B------:R-:W-:Y:S03]  /*3f40*/  HMMA.16816.F32 R16, R84, R70, R16 ;  /* 0x000000465410723c */ /* 0x000fe60000001810 */
[----:B------:R-:W-:Y:S05]  /*3f50*/  LDSM.16.M88.4 R68, [R192+0x14800] ;  /* 0x01480000c044783b */ /* 0x000fea0000000200 */
[C---:B--2---:R-:W-:Y:S01]  /*3f60*/  HMMA.16816.F32 R4, R76.reuse, R92, R4 ;  /* 0x0000005c4c04723c */ /* 0x044fe20000001804 */
[----:B------:R-:W-:Y:S07]  /*3f70*/  LDSM.16.M88.4 R84, [R0+0x2000] ;  /* 0x002000000054783b */ /* 0x000fee0000000200 */
[C---:B------:R-:W-:Y:S01]  /*3f80*/  HMMA.16816.F32 R8, R76.reuse, R94, R8 ;  /* 0x0000005e4c08723c */ /* 0x040fe20000001808 */
[----:B------:R-:W-:Y:S06]  /*3f90*/  LDSM.16.M88.4 R92, [R189+0x14000] ;  /* 0x01400000bd5c783b */ /* 0x000fec0000000200 */
[----:B----4-:R-:W1:Y:S01]  /*3fa0*/  LDSM.16.M88.4 R80, [R195+0x2000] ;  /* 0x00200000c350783b */ /* 0x010e620000000200 */
[C---:B---3--:R-:W-:Y:S08]  /*3fb0*/  HMMA.16816.F32 R12, R76.reuse, R72, R12 ;  /* 0x000000484c0c723c */ /* 0x048ff0000000180c */
[----:B------:R-:W-:Y:S01]  /*3fc0*/  HMMA.16816.F32 R16, R76, R74, R16 ;  /* 0x0000004a4c10723c */ /* 0x000fe20000001810 */
[----:B------:R-:W2:Y:S06]  /*3fd0*/  LDSM.16.M88.4 R72, [R189+0x14800] ;  /* 0x01480000bd48783b */ /* 0x000eac0000000200 */
[----:B------:R-:W-:Y:S01]  /*3fe0*/  LDSM.16.M88.4 R76, [R2+0x2000] ;  /* 0x00200000024c783b */ /* 0x000fe20000000200 */
[C---:B-1----:R-:W-:Y:S08]  /*3ff0*/  HMMA.16816.F32 R4, R80.reuse, R88, R4 ;  /* 0x000000585004723c */ /* 0x042ff00000001804 */
[C---:B------:R-:W-:Y:S01]  /*4000*/  HMMA.16816.F32 R8, R80.reuse, R90, R8 ;  /* 0x0000005a5008723c */ /* 0x040fe20000001808 */
[----:B------:R-:W1:Y:S07]  /*4010*/  LDSM.16.M88.4 R88, [R191+0x14000] ;  /* 0x01400000bf58783b */ /* 0x000e6e0000000200 */
[C---:B------:R-:W-:Y:S08]  /*4020*/  HMMA.16816.F32 R12, R80.reuse, R68, R12 ;  /* 0x00000044500c723c */ /* 0x040ff0000000180c */
[----:B------:R-:W-:Y:S01]  /*4030*/  HMMA.16816.F32 R16, R80, R70, R16 ;  /* 0x000000465010723c */ /* 0x000fe20000001810 */
[----:B------:R-:W3:Y:S06]  /*4040*/  LDSM.16.M88.4 R68, [R191+0x14800] ;  /* 0x01480000bf44783b */ /* 0x000eec0000000200 */
[----:B------:R-:W-:Y:S01]  /*4050*/  LDSM.16.M88.4 R80, [R3+0x2000] ;  /* 0x002000000350783b */ /* 0x000fe20000000200 */
[C---:B------:R-:W-:Y:S08]  /*4060*/  HMMA.16816.F32 R4, R84.reuse, R92, R4 ;  /* 0x0000005c5404723c */ /* 0x040ff00000001804 */
[C---:B------:R-:W-:Y:S01]  /*4070*/  HMMA.16816.F32 R8, R84.reuse, R94, R8 ;  /* 0x0000005e5408723c */ /* 0x040fe20000001808 */
[----:B------:R-:W4:Y:S07]  /*4080*/  LDSM.16.M88.4 R92, [R190+0x14000] ;  /* 0x01400000be5c783b */ /* 0x000f2e0000000200 */
[C---:B--2---:R-:W-:Y:S08]  /*4090*/  HMMA.16816.F32 R12, R84.reuse, R72, R12 ;  /* 0x00000048540c723c */ /* 0x044ff0000000180c */
[----:B------:R-:W-:Y:S01]  /*40a0*/  HMMA.16816.F32 R16, R84, R74, R16 ;  /* 0x0000004a5410723c */ /* 0x000fe20000001810 */
[----:B------:R-:W2:Y:S06]  /*40b0*/  LDSM.16.M88.4 R72, [R190+0x14800] ;  /* 0x01480000be48783b */ /* 0x000eac0000000200 */
[----:B------:R-:W-:Y:S01]  /*40c0*/  LDSM.16.M88.4 R84, [R195+0x4000] ;  /* 0x00400000c354783b */ /* 0x000fe20000000200 */
[C---:B-1----:R-:W-:Y:S08]  /*40d0*/  HMMA.16816.F32 R4, R76.reuse, R88, R4 ;  /* 0x000000584c04723c */ /* 0x042ff00000001804 */
[C---:B------:R-:W-:Y:S01]  /*40e0*/  HMMA.16816.F32 R8, R76.reuse, R90, R8 ;  /* 0x0000005a4c08723c */ /* 0x040fe20000001808 */
[----:B------:R-:W1:Y:S07]  /*40f0*/  LDSM.16.M88.4 R88, [R192+0x16000] ;  /* 0x01600000c058783b */ /* 0x000e6e0000000200 */
[C---:B---3--:R-:W-:Y:S08]  /*4100*/  HMMA.16816.F32 R12, R76.reuse, R68, R12 ;  /* 0x000000444c0c723c */ /* 0x048ff0000000180c */
[----:B------:R-:W-:Y:S01]  /*4110*/  HMMA.16816.F32 R16, R76, R70, R16 ;  /* 0x000000464c10723c */ /* 0x000fe20000001810 */
[----:B------:R-:W3:Y:S06]  /*4120*/  LDSM.16.M88.4 R68, [R192+0x16800] ;  /* 0x01680000c044783b */ /* 0x000eec0000000200 */
[----:B------:R1:W-:Y:S01]  /*4130*/  LDSM.16.M88.4 R76, [R0+0x4000] ;  /* 0x00400000004c783b */ /* 0x0003e20000000200 */
[C---:B----4-:R-:W-:Y:S08]  /*4140*/  HMMA.16816.F32 R4, R80.reuse, R92, R4 ;  /* 0x0000005c5004723c */ /* 0x050ff00000001804 */
[C---:B------:R-:W-:Y:S01]  /*4150*/  HMMA.16816.F32 R8, R80.reuse, R94, R8 ;  /* 0x0000005e5008723c */ /* 0x040fe20000001808 */
[----:B------:R-:W4:Y:S07]  /*4160*/  LDSM.16.M88.4 R92, [R189+0x16000] ;  /* 0x01600000bd5c783b */ /* 0x000f2e0000000200 */
[C---:B--2---:R-:W-:Y:S08]  /*4170*/  HMMA.16816.F32 R12, R80.reuse, R72, R12 ;  /* 0x00000048500c723c */ /* 0x044ff0000000180c */
[----:B------:R-:W-:Y:S01]  /*4180*/  HMMA.16816.F32 R16, R80, R74, R16 ;  /* 0x0000004a5010723c */ /* 0x000fe20000001810 */
[----:B------:R-:W2:Y:S06]  /*4190*/  LDSM.16.M88.4 R72, [R189+0x16800] ;  /* 0x01680000bd48783b */ /* 0x000eac0000000200 */
[----:B------:R-:W-:Y:S01]  /*41a0*/  LDSM.16.M88.4 R80, [R191+0x16000] ;  /* 0x01600000bf50783b */ /* 0x000fe20000000200 */
[C---:B-1----:R-:W-:Y:S08]  /*41b0*/  HMMA.16816.F32 R4, R84.reuse, R88, R4 ;  /* 0x000000585404723c */ /* 0x042ff00000001804 */
[C---:B------:R-:W-:Y:S07]  /*41c0*/  HMMA.16816.F32 R8, R84.reuse, R90, R8 ;  /* 0x0000005a5408723c */ /* 0x040fee0000001808 */
[----:B------:R-:W-:Y:S01]  /*41d0*/  IMAD.SHL.U32 R90, R211, 0x40, RZ ;  /* 0x00000040d35a7824 */ /* 0x000fe200078e00ff */
[C---:B---3--:R-:W-:Y:S04]  /*41e0*/  HMMA.16816.F32 R12, R84.reuse, R68, R12 ;  /* 0x00000044540c723c */ /* 0x048fe8000000180c */
[----:B------:R-:W-:Y:S04]  /*41f0*/  IMAD.IADD R0, R249, 0x1, R90 ;  /* 0x00000001f9007824 */ /* 0x000fe800078e025a */
[----:B------:R-:W-:Y:S01]  /*4200*/  HMMA.16816.F32 R16, R84, R70, R16 ;  /* 0x000000465410723c */ /* 0x000fe20000001810 */
[----:B------:R1:W3:Y:S03]  /*4210*/  LDSM.16.M88.4 R68, [R2+0x4000] ;  /* 0x004000000244783b */ /* 0x0002e60000000200 */
[C---:B------:R-:W-:Y:S02]  /*4220*/  IADD3 R89, R0.reuse, 0x8, RZ ;  /* 0x0000000800597810 */ /* 0x040fe40007ffe0ff */
[C---:B------:R-:W-:Y:S01]  /*4230*/  IADD3 R88, R0.reuse, -0x1, RZ ;  /* 0xffffffff00587810 */ /* 0x040fe20007ffe0ff */
[----:B------:R-:W3:Y:S01]  /*4240*/  LDSM.16.M88.4 R84, [R191+0x16800] ;  /* 0x01680000bf54783b */ /* 0x000ee20000000200 */
[C---:B----4-:R-:W-:Y:S05]  /*4250*/  HMMA.16816.F32 R4, R76.reuse, R92, R4 ;  /* 0x0000005c4c04723c */ /* 0x050fea0000001804 */
[----:B------:R-:W-:Y:S03]  /*4260*/  ISETP.GE.AND P1, PT, R89, RZ, PT ;  /* 0x000000ff5900720c */ /* 0x000fe60003f26270 */
[C---:B------:R-:W-:Y:S08]  /*4270*/  HMMA.16816.F32 R8, R76.reuse, R94, R8 ;  /* 0x0000005e4c08723c */ /* 0x040ff00000001808 */
[C---:B--2---:R-:W-:Y:S04]  /*4280*/  HMMA.16816.F32 R12, R76.reuse, R72, R12 ;  /* 0x000000484c0c723c */ /* 0x044fe8000000180c */
[----:B-1----:R-:W-:Y:S02]  /*4290*/  IABS R2, R0 ;  /* 0x0000000000027213 */ /* 0x002fe40000000000 */
[----:B------:R-:W-:Y:S02]  /*42a0*/  @!P1 IADD3 R89, -R0, -0x8, RZ ;  /* 0xfffffff800599810 */ /* 0x000fe40007ffe1ff */
[----:B------:R-:W-:Y:S01]  /*42b0*/  HMMA.16816.F32 R16, R76, R74, R16 ;  /* 0x0000004a4c10723c */ /* 0x000fe20000001810 */
[----:B------:R-:W-:Y:S01]  /*42c0*/  LDSM.16.M88.4 R76, [R190+0x16000] ;  /* 0x01600000be4c783b */ /* 0x000fe20000000200 */
[----:B------:R-:W1:Y:S01]  /*42d0*/  I2F R91, R89 ;  /* 0x00000059005b7306 */ /* 0x000e620000201400 */
[----:B------:R-:W-:Y:S01]  /*42e0*/  ISETP.GE.AND P1, PT, R88, RZ, PT ;  /* 0x000000ff5800720c */ /* 0x000fe20003f26270 */
[----:B------:R-:W-:Y:S01]  /*42f0*/  IMAD.MOV.U32 R72, RZ, RZ, R2 ;  /* 0x000000ffff487224 */ /* 0x000fe200078e0002 */
[----:B------:R-:W-:Y:S03]  /*4300*/  IADD3 R2, R0, 0x7, RZ ;  /* 0x0000000700027810 */ /* 0x000fe60007ffe0ff */
[C---:B---3--:R-:W-:Y:S04]  /*4310*/  HMMA.16816.F32 R4, R68.reuse, R80, R4 ;  /* 0x000000504404723c */ /* 0x048fe80000001804 */
[----:B------:R2:W-:Y:S01]  /*4320*/  I2F R92, R72 ;  /* 0x00000048005c7306 */ /* 0x0005e20000201400 */
[----:B------:R-:W-:Y:S03]  /*4330*/  ISETP.GE.AND P0, PT, R2, RZ, PT ;  /* 0x000000ff0200720c */ /* 0x000fe60003f06270 */
[C---:B------:R-:W-:Y:S01]  /*4340*/  @!P1 IADD3 R88, -R0.reuse, 0x1, RZ ;  /* 0x0000000100589810 */ /* 0x040fe20007ffe1ff */
[C---:B------:R-:W-:Y:S01]  /*4350*/  HMMA.16816.F32 R8, R68.reuse, R82, R8 ;  /* 0x000000524408723c */ /* 0x040fe20000001808 */
[----:B------:R-:W-:Y:S04]  /*4360*/  LDSM.16.M88.4 R80, [R190+0x16800] ;  /* 0x01680000be50783b */ /* 0x000fe80000000200 */
[----:B------:R-:W-:Y:S03]  /*4370*/  I2F R88, R88 ;  /* 0x0000005800587306 */ /* 0x000fe60000201400 */
[C---:B------:R-:W-:Y:S04]  /*4380*/  HMMA.16816.F32 R12, R68.reuse, R84, R12 ;  /* 0x00000054440c723c */ /* 0x040fe8000000180c */
[C---:B------:R-:W-:Y:S03]  /*4390*/  @!P0 IADD3 R2, -R0.reuse, -0x7, RZ ;  /* 0xfffffff900028810 */ /* 0x040fe60007ffe1ff */
[C---:B------:R-:W-:Y:S01]  /*43a0*/  IADD3 R84, R0.reuse, -0x10, RZ ;  /* 0xfffffff000547810 */ /* 0x040fe20007ffe0ff */
[----:B------:R3:W4:Y:S01]  /*43b0*/  I2F R89, R2 ;  /* 0x0000000200597306 */ /* 0x0007220000201400 */
[----:B------:R-:W-:Y:S01]  /*43c0*/  HMMA.16816.F32 R16, R68, R86, R16 ;  /* 0x000000564410723c */ /* 0x000fe20000001810 */
[----:B--2---:R2:W1:Y:S06]  /*43d0*/  LDSM.16.M88.4 R72, [R3+0x4000] ;  /* 0x004000000348783b */ /* 0x00446c0000000200 */
[C---:B------:R-:W-:Y:S02]  /*43e0*/  IADD3 R68, R0.reuse, -0x19, RZ ;  /* 0xffffffe700447810 */ /* 0x040fe40007ffe0ff */
[C---:B---3--:R-:W-:Y:S03]  /*43f0*/  IADD3 R2, R0.reuse, -0x9, RZ ;  /* 0xfffffff700027810 */ /* 0x048fe60007ffe0ff */
[----:B--2---:R-:W-:Y:S02]  /*4400*/  IADD3 R3, R0, -0x8, RZ ;  /* 0xfffffff800037810 */ /* 0x004fe40007ffe0ff */
[----:B------:R-:W-:Y:S02]  /*4410*/  ISETP.GE.AND P1, PT, R2, RZ, PT ;  /* 0x000000ff0200720c */ /* 0x000fe40003f26270 */
[----:B------:R-:W-:Y:S11]  /*4420*/  ISETP.GE.AND P0, PT, R3, RZ, PT ;  /* 0x000000ff0300720c */ /* 0x000ff60003f06270 */
[C---:B------:R-:W-:Y:S02]  /*4430*/  @!P1 IADD3 R2, -R0.reuse, 0x9, RZ ;  /* 0x0000000900029810 */ /* 0x040fe40007ffe1ff */
[----:B------:R-:W-:Y:S01]  /*4440*/  @!P0 IADD3 R3, -R0, 0x8, RZ ;  /* 0x0000000800038810 */ /* 0x000fe20007ffe1ff */
[C---:B-1----:R-:W-:Y:S01]  /*4450*/  HMMA.16816.F32 R4, R72.reuse, R76, R4 ;  /* 0x0000004c4804723c */ /* 0x042fe20000001804 */
[----:B------:R1:W-:Y:S04]  /*4460*/  I2F R69, R2 ;  /* 0x0000000200457306 */ /* 0x0003e80000201400 */
[----:B------:R-:W-:Y:S03]  /*4470*/  ISETP.GE.AND P0, PT, R84, RZ, PT ;  /* 0x000000ff5400720c */ /* 0x000fe60003f06270 */
[C---:B------:R-:W-:Y:S03]  /*4480*/  HMMA.16816.F32 R8, R72.reuse, R78, R8 ;  /* 0x0000004e4808723c */ /* 0x040fe60000001808 */
[----:B------:R2:W3:Y:S05]  /*4490*/  I2F R85, R3 ;  /* 0x0000000300557306 */ /* 0x0004ea0000201400 */
[C---:B------:R-:W-:Y:S04]  /*44a0*/  HMMA.16816.F32 R12, R72.reuse, R80, R12 ;  /* 0x00000050480c723c */ /* 0x040fe8000000180c */
[----:B------:R-:W-:Y:S02]  /*44b0*/  @!P0 IADD3 R84, -R0, 0x10, RZ ;  /* 0x0000001000548810 */ /* 0x000fe40007ffe1ff */
[----:B------:R-:W-:Y:S02]  /*44c0*/  ISETP.GE.AND P0, PT, R68, RZ, PT ;  /* 0x000000ff4400720c */ /* 0x000fe40003f06270 */
[-C--:B------:R-:W-:Y:S01]  /*44d0*/  FFMA.FTZ R6, R91, -R207.reuse, R6 ;  /* 0x800000cf5b067223 */ /* 0x080fe20000010006 */
[----:B-1----:R-:W-:Y:S01]  /*44e0*/  IADD3 R2, R0, -0x18, RZ ;  /* 0xffffffe800027810 */ /* 0x002fe20007ffe0ff */
[----:B------:R-:W1:Y:S01]  /*44f0*/  I2F R84, R84 ;  /* 0x0000005400547306 */ /* 0x000e620000201400 */
[----:B------:R-:W-:Y:S03]  /*4500*/  HMMA.16816.F32 R16, R72, R82, R16 ;  /* 0x000000524810723c */ /* 0x000fe60000001810 */
[-C--:B----4-:R-:W-:Y:S01]  /*4510*/  FFMA.FTZ R7, R89, -R207.reuse, R7 ;  /* 0x800000cf59077223 */ /* 0x090fe20000010007 */
[----:B------:R-:W-:Y:S01]  /*4520*/  ISETP.GE.AND P1, PT, R2, RZ, PT ;  /* 0x000000ff0200720c */ /* 0x000fe20003f26270 */
[-C--:B------:R-:W-:Y:S02]  /*4530*/  FFMA.FTZ R5, R88, -R207.reuse, R5 ;  /* 0x800000cf58057223 */ /* 0x080fe40000010005 */
[-C--:B------:R-:W-:Y:S01]  /*4540*/  FFMA.FTZ R4, R92, -R207.reuse, R4 ;  /* 0x800000cf5c047223 */ /* 0x080fe20000010004 */
[----:B--2---:R-:W-:Y:S01]  /*4550*/  IADD3 R3, R0, -0x11, RZ ;  /* 0xffffffef00037810 */ /* 0x004fe20007ffe0ff */
[-C--:B------:R-:W-:Y:S03]  /*4560*/  FFMA.FTZ R11, R88, -R207.reuse, R11 ;  /* 0x800000cf580b7223 */ /* 0x080fe6000001000b */
[----:B------:R-:W-:Y:S01]  /*4570*/  ISETP.GE.AND P2, PT, R3, RZ, PT ;  /* 0x000000ff0300720c */ /* 0x000fe20003f46270 */
[-C--:B------:R-:W-:Y:S01]  /*4580*/  FFMA.FTZ R10, R92, -R207.reuse, R10 ;  /* 0x800000cf5c0a7223 */ /* 0x080fe2000001000a */
[----:B------:R-:W-:Y:S01]  /*4590*/  @!P0 IADD3 R68, -R0, 0x19, RZ ;  /* 0x0000001900448810 */ /* 0x000fe20007ffe1ff */
[-C--:B---3--:R-:W-:Y:S01]  /*45a0*/  FFMA.FTZ R8, R85, -R207.reuse, R8 ;  /* 0x800000cf55087223 */ /* 0x088fe20000010008 */
[----:B------:R-:W-:Y:S01]  /*45b0*/  ISETP.GE.AND P0, PT, R90, R250, PT ;  /* 0x000000fa5a00720c */ /* 0x000fe20003f06270 */
[-C--:B------:R-:W-:Y:S01]  /*45c0*/  FFMA.FTZ R9, R69, -R207.reuse, R9 ;  /* 0x800000cf45097223 */ /* 0x080fe20000010009 */
[----:B------:R-:W-:Y:S01]  /*45d0*/  @!P1 IADD3 R2, -R0, 0x18, RZ ;  /* 0x0000001800029810 */ /* 0x000fe20007ffe1ff */
[-C--:B------:R-:W-:Y:S01]  /*45e0*/  FFMA.FTZ R14, R85, -R207.reuse, R14 ;  /* 0x800000cf550e7223 */ /* 0x080fe2000001000e */
[----:B------:R-:W2:Y:S01]  /*45f0*/  I2F R68, R68 ;  /* 0x0000004400447306 */ /* 0x000ea20000201400 */
[-C--:B------:R-:W-:Y:S02]  /*4600*/  FFMA.FTZ R15, R69, -R207.reuse, R15 ;  /* 0x800000cf450f7223 */ /* 0x080fe4000001000f */
[-C--:B-1----:R-:W-:Y:S02]  /*4610*/  FFMA.FTZ R12, R84, -R207.reuse, R12 ;  /* 0x800000cf540c7223 */ /* 0x082fe4000001000c */
[----:B------:R-:W-:Y:S01]  /*4620*/  @!P2 IADD3 R3, -R0, 0x11, RZ ;  /* 0x000000110003a810 */ /* 0x000fe20007ffe1ff */
[-C--:B------:R-:W-:Y:S04]  /*4630*/  FFMA.FTZ R18, R84, -R207.reuse, R18 ;  /* 0x800000cf54127223 */ /* 0x080fe80000010012 */
[----:B------:R-:W1:Y:S10]  /*4640*/  I2F R2, R2 ;  /* 0x0000000200027306 */ /* 0x000e740000201400 */
[----:B------:R-:W3:Y:S01]  /*4650*/  I2F R3, R3 ;  /* 0x0000000300037306 */ /* 0x000ee20000201400 */
[-C--:B--2---:R-:W-:Y:S02]  /*4660*/  FFMA.FTZ R17, R68, -R207.reuse, R17 ;  /* 0x800000cf44117223 */ /* 0x084fe40000010011 */
[----:B------:R-:W-:Y:S02]  /*4670*/  IMAD.MOV.U32 R68, RZ, RZ, c[0x0][0x2e4] ;  /* 0x0000b900ff447624 */ /* 0x000fe400078e00ff */
[-C--:B-1----:R-:W-:Y:S02]  /*4680*/  FFMA.FTZ R16, R2, -R207.reuse, R16 ;  /* 0x800000cf02107223 */ /* 0x082fe40000010010 */
[CC--:B---3--:R-:W-:Y:S02]  /*4690*/  FFMA.FTZ R13, R3.reuse, -R207.reuse, R13 ;  /* 0x800000cf030d7223 */ /* 0x0c8fe4000001000d */
[----:B------:R-:W-:Y:S01]  /*46a0*/  FFMA.FTZ R19, R3, -R207, R19 ;  /* 0x800000cf03137223 */ /* 0x000fe20000010013 */
[----:B------:R-:W-:-:S05]  /*46b0*/  @!P0 BRA `(.L_x_1490) ;  /* 0x0000008000008947 */ /* 0x000fca0003800000 */
        /* <DEDUP_REMOVED lines=8> */
.L_x_1490:
[--C-:B------:R-:W-:Y:S01]  /*4740*/  IADD3 R3, R218, 0x1, -R235.reuse ;  /* 0x00000001da037810 */ /* 0x100fe20007ffe8eb */
[----:B------:R-:W-:Y:S01]  /*4750*/  IMAD.IADD R0, R219, 0x1, R90 ;  /* 0x00000001db007824 */ /* 0x000fe200078e025a */
[----:B------:R-:W-:Y:S01]  /*4760*/  IADD3 R69, -R68, R218, -R235 ;  /* 0x000000da44457210 */ /* 0x000fe20007ffe9eb */
        /* <DEDUP_REMOVED lines=20> */
[-C--:B------:R-:W-:Y:S02]  /*48b0*/  ISETP.GE.OR P6, PT, R75, R3.reuse, !P6 ;  /* 0x000000034b00720c */ /* 0x080fe400077c6670 */
        /* <DEDUP_REMOVED lines=45> */
.L_x_1491:
[C---:B------:R-:W-:Y:S01]  /*4b90*/  FMUL.FTZ R2, R225.reuse, 1.4426950216293334961 ;  /* 0x3fb8aa3be1027820 */ /* 0x040fe20000410000 */
[----:B------:R-:W-:Y:S01]  /*4ba0*/  FSETP.NEU.FTZ.AND P0, PT, R225, -INF , PT ;  /* 0xff800000e100780b */ /* 0x000fe20003f1d000 */
[----:B------:R-:W-:Y:S01]  /*4bb0*/  FMUL.FTZ R0, R226, 1.4426950216293334961 ;  /* 0x3fb8aa3be2007820 */ /* 0x000fe20000410000 */
[----:B------:R-:W-:Y:S01]  /*4bc0*/  IADD3 R72, R216, -0x61c88647, RZ ;  /* 0x9e3779b9d8487810 */ /* 0x000fe20007ffe0ff */
[----:B------:R-:W-:Y:S01]  /*4bd0*/  IMAD R68, R211, 0x4, R252 ;  /* 0x00000004d3447824 */ /* 0x000fe200078e02fc */
[----:B------:R-:W-:Y:S01]  /*4be0*/  FSEL R2, R2, RZ, P0 ;  /* 0x000000ff02027208 */ /* 0x000fe20000000000 */
[----:B------:R-:W-:Y:S01]  /*4bf0*/  IMAD.WIDE.U32 R74, R248, -0x326172a9, RZ ;  /* 0xcd9e8d57f84a7825 */ /* 0x000fe200078e00ff */
[----:B------:R-:W-:Y:S01]  /*4c00*/  FSETP.NEU.FTZ.AND P0, PT, R226, -INF , PT ;  /* 0xff800000e200780b */ /* 0x000fe20003f1d000 */
[----:B------:R-:W-:Y:S01]  /*4c10*/  ULDC.U8 UR4, c[0x0][0x2d8] ;  /* 0x0000b60000047ab9 */ /* 0x000fe20000000000 */
[----:B------:R-:W-:Y:S01]  /*4c20*/  IADD3 R70, R217, 0x76cf5d0a, RZ ;  /* 0x76cf5d0ad9467810 */ /* 0x000fe20007ffe0ff */
[----:B------:R-:W-:Y:S01]  /*4c30*/  FFMA.FTZ R4, R4, c[0x0][0x23c], -R2 ;  /* 0x00008f0004047a23 */ /* 0x000fe20000010802 */
[----:B------:R-:W-:Y:S01]  /*4c40*/  FSEL R0, R0, RZ, P0 ;  /* 0x000000ff00007208 */ /* 0x000fe20000000000 */
[----:B------:R-:W-:Y:S02]  /*4c50*/  IMAD.WIDE.U32 R68, R68, -0x326172a9, RZ ;  /* 0xcd9e8d5744447825 */ /* 0x000fe400078e00ff */
[----:B------:R1:W-:Y:S02]  /*4c60*/  MUFU.EX2 R157, R4 ;  /* 0x00000004009d7308 */ /* 0x0003e40000000800 */
[----:B------:R-:W-:Y:S01]  /*4c70*/  FFMA.FTZ R7, R7, c[0x0][0x23c], -R0 ;  /* 0x00008f0007077a23 */ /* 0x000fe20000010800 */
[----:B------:R-:W-:Y:S01]  /*4c80*/  LOP3.LUT R72, R75, R68, R72, 0x96, !PT ;  /* 0x000000444b487212 */ /* 0x000fe200078e9648 */
[----:B------:R-:W-:Y:S01]  /*4c90*/  FFMA.FTZ R3, R6, c[0x0][0x23c], -R0 ;  /* 0x00008f0006037a23 */ /* 0x000fe20000010800 */
[----:B------:R-:W-:Y:S01]  /*4ca0*/  LOP3.LUT R6, R69, R251, R216, 0x96, !PT ;  /* 0x000000fb45067212 */ /* 0x000fe200078e96d8 */
[--C-:B------:R-:W-:Y:S01]  /*4cb0*/  FFMA.FTZ R5, R5, c[0x0][0x23c], -R2.reuse ;  /* 0x00008f0005057a23 */ /* 0x100fe20000010802 */
[----:B------:R-:W-:Y:S01]  /*4cc0*/  IADD3 R68, R216, -0x255992d5, RZ ;  /* 0xdaa66d2bd8447810 */ /* 0x000fe20007ffe0ff */
[--C-:B------:R-:W-:Y:S02]  /*4cd0*/  FFMA.FTZ R8, R8, c[0x0][0x23c], -R2.reuse ;  /* 0x00008f0008087a23 */ /* 0x100fe40000010802 */
[----:B------:R2:W-:Y:S01]  /*4ce0*/  MUFU.EX2 R159, R7 ;  /* 0x00000007009f7308 */ /* 0x0005e20000000800 */
[----:B------:R-:W-:Y:S04]  /*4cf0*/  IMAD.WIDE.U32 R72, R72, -0x2daee0ad, RZ ;  /* 0xd2511f5348487825 */ /* 0x000fe800078e00ff */
[--C-:B------:R-:W-:Y:S02]  /*4d00*/  FFMA.FTZ R9, R9, c[0x0][0x23c], -R2.reuse ;  /* 0x00008f0009097a23 */ /* 0x100fe40000010802 */
[--C-:B------:R-:W-:Y:S02]  /*4d10*/  FFMA.FTZ R16, R16, c[0x0][0x23c], -R2.reuse ;  /* 0x00008f0010107a23 */ /* 0x100fe40000010802 */
[----:B------:R-:W-:Y:S01]  /*4d20*/  FFMA.FTZ R12, R12, c[0x0][0x23c], -R2 ;  /* 0x00008f000c0c7a23 */ /* 0x000fe20000010802 */
[----:B------:R3:W-:Y:S01]  /*4d30*/  MUFU.EX2 R156, R3 ;  /* 0x00000003009c7308 */ /* 0x0007e20000000800 */
[--C-:B------:R-:W-:Y:S02]  /*4d40*/  FFMA.FTZ R11, R11, c[0x0][0x23c], -R0.reuse ;  /* 0x00008f000b0b7a23 */ /* 0x100fe40000010800 */
[--C-:B------:R-:W-:Y:S01]  /*4d50*/  FFMA.FTZ R10, R10, c[0x0][0x23c], -R0.reuse ;  /* 0x00008f000a0a7a23 */ /* 0x100fe20000010800 */
[----:B-1----:R-:W-:Y:S01]  /*4d60*/  IADD3 R4, R216, 0x3c6ef372, RZ ;  /* 0x3c6ef372d8047810 */ /* 0x002fe20007ffe0ff */
[--C-:B------:R-:W-:Y:S02]  /*4d70*/  FFMA.FTZ R19, R19, c[0x0][0x23c], -R0.reuse ;  /* 0x00008f0013137a23 */ /* 0x100fe40000010800 */
[--C-:B------:R-:W-:Y:S02]  /*4d80*/  FFMA.FTZ R15, R15, c[0x0][0x23c], -R0.reuse ;  /* 0x00008f000f0f7a23 */ /* 0x100fe40000010800 */
[--C-:B------:R-:W-:Y:S01]  /*4d90*/  FFMA.FTZ R14, R14, c[0x0][0x23c], -R0.reuse ;  /* 0x00008f000e0e7a23 */ /* 0x100fe20000010800 */
[----:B------:R1:W-:Y:S01]  /*4da0*/  MUFU.EX2 R153, R5 ;  /* 0x0000000500997308 */ /* 0x0003e20000000800 */
[----:B------:R-:W-:Y:S02]  /*4db0*/  FFMA.FTZ R0, R18, c[0x0][0x23c], -R0 ;  /* 0x00008f0012007a23 */ /* 0x000fe40000010800 */
[----:B------:R-:W-:Y:S02]  /*4dc0*/  IMAD.MOV.U32 R242, RZ, RZ, c[0x0][0x22c] ;  /* 0x00008b00fff27624 */ /* 0x000fe400078e00ff */
[----:B--2---:R-:W-:Y:S04]  /*4dd0*/  IMAD.WIDE.U32 R6, R6, -0x2daee0ad, RZ ;  /* 0xd2511f5306067825 */ /* 0x004fe800078e00ff */
[----:B------:R-:W-:Y:S01]  /*4de0*/  IMAD R242, R242, c[0x0][0x1c0], RZ ;  /* 0x00007000f2f27a24 */ /* 0x000fe200078e02ff */
[----:B------:R2:W-:Y:S01]  /*4df0*/  MUFU.EX2 R160, R8 ;  /* 0x0000000800a07308 */ /* 0x0005e20000000800 */
[----:B------:R-:W-:Y:S02]  /*4e00*/  LOP3.LUT R70, R73, R6, R70, 0x96, !PT ;  /* 0x0000000649467212 */ /* 0x000fe400078e9646 */
[----:B---3--:R-:W-:Y:S03]  /*4e10*/  IADD3 R3, R217, -0x4498517b, RZ ;  /* 0xbb67ae85d9037810 */ /* 0x008fe60007ffe0ff */
[----:B------:R-:W-:Y:S01]  /*4e20*/  IMAD.WIDE.U32 R70, R70, -0x326172a9, RZ ;  /* 0xcd9e8d5746467825 */ /* 0x000fe200078e00ff */
[----:B------:R-:W-:Y:S03]  /*4e30*/  LOP3.LUT R7, R7, R244, R3, 0x96, !PT ;  /* 0x000000f407077212 */ /* 0x000fe600078e9603 */
[----:B------:R3:W-:Y:S01]  /*4e40*/  MUFU.EX2 R158, R9 ;  /* 0x00000009009e7308 */ /* 0x0007e20000000800 */
[----:B------:R-:W-:Y:S01]  /*4e50*/  IADD3 R3, R217, 0x32370b8f, RZ ;  /* 0x32370b8fd9037810 */ /* 0x000fe20007ffe0ff */
[----:B------:R-:W-:Y:S05]  /*4e60*/  IMAD.WIDE.U32 R6, R7, -0x326172a9, RZ ;  /* 0xcd9e8d5707067825 */ /* 0x000fea00078e00ff */
[----:B------:R-:W-:Y:S02]  /*4e70*/  LOP3.LUT R4, R7, R74, R4, 0x96, !PT ;  /* 0x0000004a07047212 */ /* 0x000fe400078e9604 */
[----:B------:R-:W-:Y:S01]  /*4e80*/  LOP3.LUT R68, R71, R6, R68, 0x96, !PT ;  /* 0x0000000647447212 */ /* 0x000fe200078e9644 */
[----:B------:R4:W-:Y:S01]  /*4e90*/  MUFU.EX2 R162, R16 ;  /* 0x0000001000a27308 */ /* 0x0009e20000000800 */
[----:B------:R-:W-:Y:S01]  /*4ea0*/  IADD3 R6, R216, 0x78dde6e4, RZ ;  /* 0x78dde6e4d8067810 */ /* 0x000fe20007ffe0ff */
[----:B-1----:R-:W-:Y:S01]  /*4eb0*/  IMAD.WIDE.U32 R4, R4, -0x2daee0ad, RZ ;  /* 0xd2511f5304047825 */ /* 0x002fe200078e00ff */
[----:B--2---:R-:W-:Y:S03]  /*4ec0*/  IADD3 R8, R217, -0x126145ec, RZ ;  /* 0xed9eba14d9087810 */ /* 0x004fe60007ffe0ff */
[----:B------:R-:W-:Y:S01]  /*4ed0*/  IMAD.WIDE.U32 R68, R68, -0x2daee0ad, RZ ;  /* 0xd2511f5344447825 */ /* 0x000fe200078e00ff */
[----:B------:R-:W-:Y:S02]  /*4ee0*/  LOP3.LUT R5, R5, R72, R3, 0x96, !PT ;  /* 0x0000004805057212 */ /* 0x000fe400078e9603 */
[----:B------:R-:W-:Y:S01]  /*4ef0*/  IADD3 R3, R216, 0x1715609d, RZ ;  /* 0x1715609dd8037810 */ /* 0x000fe20007ffe0ff */
[----:B------:R1:W-:Y:S01]  /*4f00*/  MUFU.EX2 R151, R12 ;  /* 0x0000000c00977308 */ /* 0x0003e20000000800 */
[----:B------:R-:W-:Y:S01]  /*4f10*/  LOP3.LUT R8, R69, R4, R8, 0x96, !PT ;  /* 0x0000000445087212 */ /* 0x000fe200078e9608 */
[----:B------:R-:W-:Y:S04]  /*4f20*/  IMAD.WIDE.U32 R4, R5, -0x326172a9, RZ ;  /* 0xcd9e8d5705047825 */ /* 0x000fe800078e00ff */
[----:B---3--:R-:W-:Y:S01]  /*4f30*/  IMAD.WIDE.U32 R8, R8, -0x326172a9, RZ ;  /* 0xcd9e8d5708087825 */ /* 0x008fe200078e00ff */
[----:B------:R-:W-:Y:S03]  /*4f40*/  LOP3.LUT R6, R5, R70, R6, 0x96, !PT ;  /* 0x0000004605067212 */ /* 0x000fe600078e9606 */
[----:B------:R-:W-:Y:S01]  /*4f50*/  MUFU.EX2 R161, R11 ;  /* 0x0000000b00a17308 */ /* 0x000fe20000000800 */
[----:B------:R-:W-:Y:S01]  /*4f60*/  LOP3.LUT R4, R9, R4, R3, 0x96, !PT ;  /* 0x0000000409047212 */ /* 0x000fe200078e9603 */
[----:B------:R-:W-:Y:S01]  /*4f70*/  IMAD.WIDE.U32 R6, R6, -0x2daee0ad, RZ ;  /* 0xd2511f5306067825 */ /* 0x000fe200078e00ff */
[C---:B------:R-:W-:Y:S02]  /*4f80*/  IADD3 R3, R217.reuse, -0x56f99767, RZ ;  /* 0xa9066899d9037810 */ /* 0x040fe40007ffe0ff */
[----:B------:R-:W-:Y:S01]  /*4f90*/  IADD3 R9, R217, 0x646e171e, RZ ;  /* 0x646e171ed9097810 */ /* 0x000fe20007ffe0ff */
[----:B------:R-:W-:Y:S01]  /*4fa0*/  IMAD.WIDE.U32 R4, R4, -0x2daee0ad, RZ ;  /* 0xd2511f5304047825 */ /* 0x000fe200078e00ff */
[----:B------:R-:W-:Y:S03]  /*4fb0*/  LOP3.LUT R68, R7, R68, R3, 0x96, !PT ;  /* 0x0000004407447212 */ /* 0x000fe600078e9603 */
[----:B------:R2:W-:Y:S01]  /*4fc0*/  MUFU.EX2 R154, R10 ;  /* 0x0000000a009a7308 */ /* 0x0005e20000000800 */
[--C-:B----4-:R-:W-:Y:S01]  /*4fd0*/  FFMA.FTZ R16, R13, c[0x0][0x23c], -R2.reuse ;  /* 0x00008f000d107a23 */ /* 0x110fe20000010802 */
[----:B------:R-:W-:Y:S01]  /*4fe0*/  LOP3.LUT R6, R5, R6, R9, 0x96, !PT ;  /* 0x0000000605067212 */ /* 0x000fe200078e9609 */
[----:B------:R-:W-:Y:S01]  /*4ff0*/  FFMA.FTZ R2, R17, c[0x0][0x23c], -R2 ;  /* 0x00008f0011027a23 */ /* 0x000fe20000010802 */
[C---:B------:R-:W-:Y:S02]  /*5000*/  LOP3.LUT R7, R4.reuse, 0xff, RZ, 0xc0, !PT ;  /* 0x000000ff04077812 */ /* 0x040fe400078ec0ff */
[--C-:B------:R-:W-:Y:S02]  /*5010*/  SHF.R.U32.HI R3, RZ, 0x18, R4.reuse ;  /* 0x00000018ff037819 */ /* 0x100fe40000011604 */
[----:B-1----:R-:W-:Y:S02]  /*5020*/  SHF.R.U32.HI R12, RZ, 0x10, R4 ;  /* 0x00000010ff0c7819 */ /* 0x002fe40000011604 */
[----:B------:R-:W-:Y:S01]  /*5030*/  LOP3.LUT R13, R4, 0xffff, RZ, 0xc0, !PT ;  /* 0x0000ffff040d7812 */ /* 0x000fe200078ec0ff */
[----:B------:R-:W-:Y:S01]  /*5040*/  IMAD.WIDE.U32 R4, R68, -0x326172a9, RZ ;  /* 0xcd9e8d5744047825 */ /* 0x000fe200078e00ff */
[----:B------:R-:W-:Y:S01]  /*5050*/  IADD3 R9, R216, -0x4ab325aa, RZ ;  /* 0xb54cda56d8097810 */ /* 0x000fe20007ffe0ff */
[----:B------:R1:W-:Y:S01]  /*5060*/  MUFU.EX2 R148, R2 ;  /* 0x0000000200947308 */ /* 0x0003e20000000800 */
[----:B------:R-:W-:Y:S02]  /*5070*/  ISETP.LE.U32.AND P2, PT, R7, UR4, PT ;  /* 0x0000000407007c0c */ /* 0x000fe4000bf43070 */
[----:B------:R-:W-:Y:S02]  /*5080*/  ISETP.LE.U32.AND P0, PT, R3, UR4, PT ;  /* 0x0000000403007c0c */ /* 0x000fe4000bf03070 */
[----:B------:R-:W-:Y:S02]  /*5090*/  LOP3.LUT R3, R5, R8, R9, 0x96, !PT ;  /* 0x0000000805037212 */ /* 0x000fe400078e9609 */
[----:B------:R-:W-:Y:S02]  /*50a0*/  LOP3.LUT R8, R4, 0xff, RZ, 0xc0, !PT ;  /* 0x000000ff04087812 */ /* 0x000fe400078ec0ff */
[--C-:B------:R-:W-:Y:S01]  /*50b0*/  SHF.R.U32.HI R9, RZ, 0x18, R4.reuse ;  /* 0x00000018ff097819 */ /* 0x100fe20000011604 */
[----:B------:R-:W-:Y:S01]  /*50c0*/  MUFU.EX2 R99, R0 ;  /* 0x0000000000637308 */ /* 0x000fe20000000800 */
[----:B------:R-:W-:Y:S02]  /*50d0*/  ISETP.LE.U32.AND P6, PT, R8, UR4, PT ;  /* 0x0000000408007c0c */ /* 0x000fe4000bfc3070 */
[----:B------:R-:W-:Y:S02]  /*50e0*/  LOP3.LUT R7, R6, 0xff, RZ, 0xc0, !PT ;  /* 0x000000ff06077812 */ /* 0x000fe400078ec0ff */
[----:B--2---:R-:W-:Y:S02]  /*50f0*/  LOP3.LUT R10, R4, 0xffff, RZ, 0xc0, !PT ;  /* 0x0000ffff040a7812 */ /* 0x004fe400078ec0ff */
[----:B------:R-:W-:Y:S02]  /*5100*/  SHF.R.U32.HI R11, RZ, 0x10, R4 ;  /* 0x00000010ff0b7819 */ /* 0x000fe40000011604 */
[----:B------:R-:W-:Y:S01]  /*5110*/  SHF.R.U32.HI R4, RZ, 0x18, R6 ;  /* 0x00000018ff047819 */ /* 0x000fe20000011606 */
[----:B------:R-:W-:Y:S01]  /*5120*/  MUFU.EX2 R150, R16 ;  /* 0x0000001000967308 */ /* 0x000fe20000000800 */
[----:B------:R-:W-:Y:S02]  /*5130*/  ISETP.LE.U32.AND P1, PT, R9, UR4, PT ;  /* 0x0000000409007c0c */ /* 0x000fe4000bf23070 */
[----:B------:R-:W-:Y:S02]  /*5140*/  ISETP.LE.U32.AND P5, PT, R7, UR4, PT ;  /* 0x0000000407007c0c */ /* 0x000fe4000bfa3070 */
[----:B------:R-:W-:Y:S02]  /*5150*/  LOP3.LUT R7, R3, 0xff, RZ, 0xc0, !PT ;  /* 0x000000ff03077812 */ /* 0x000fe400078ec0ff */
[----:B------:R-:W-:Y:S02]  /*5160*/  ISETP.LE.U32.AND P3, PT, R4, UR4, PT ;  /* 0x0000000404007c0c */ /* 0x000fe4000bf63070 */
[--C-:B------:R-:W-:Y:S01]  /*5170*/  SHF.R.U32.HI R4, RZ, 0x18, R3.reuse ;  /* 0x00000018ff047819 */ /* 0x100fe20000011603 */
[----:B------:R-:W-:Y:S01]  /*5180*/  MUFU.EX2 R152, R15 ;  /* 0x0000000f00987308 */ /* 0x000fe20000000800 */
[----:B------:R-:W-:Y:S02]  /*5190*/  SHF.R.U32.HI R5, RZ, 0x10, R3 ;  /* 0x00000010ff057819 */ /* 0x000fe40000011603 */
[----:B------:R-:W-:Y:S02]  /*51a0*/  ISETP.LE.U32.AND P4, PT, R4, UR4, PT ;  /* 0x0000000404007c0c */ /* 0x000fe4000bf83070 */
[----:B------:R-:W-:Y:S02]  /*51b0*/  LOP3.LUT R4, R5, 0xff, RZ, 0xc0, !PT ;  /* 0x000000ff05047812 */ /* 0x000fe400078ec0ff */
[----:B------:R-:W-:Y:S02]  /*51c0*/  LOP3.LUT R5, R3, 0xffff, RZ, 0xc0, !PT ;  /* 0x0000ffff03057812 */ /* 0x000fe400078ec0ff */
[----:B------:R-:W-:Y:S01]  /*51d0*/  LOP3.LUT R3, R12, 0xff, RZ, 0xc0, !PT ;  /* 0x000000ff0c037812 */ /* 0x000fe200078ec0ff */
[----:B------:R-:W-:Y:S01]  /*51e0*/  MUFU.EX2 R149, R14 ;  /* 0x0000000e00957308 */ /* 0x000fe20000000800 */
[----:B------:R-:W-:Y:S02]  /*51f0*/  SHF.R.U32.HI R5, RZ, 0x8, R5 ;  /* 0x00000008ff057819 */ /* 0x000fe40000011605 */
[----:B-1----:R-:W-:Y:S07]  /*5200*/  LOP3.LUT R2, R11, 0xff, RZ, 0xc0, !PT ;  /* 0x000000ff0b027812 */ /* 0x002fee00078ec0ff */
[----:B------:R-:W1:Y:S02]  /*5210*/  MUFU.EX2 R155, R19 ;  /* 0x00000013009b7308 */ /* 0x000e640000000800 */
[----:B-1----:R-:W-:Y:S02]  /*5220*/  @!P0 FADD.FTZ R155, -R155, -RZ ;  /* 0x800000ff9b9b8221 */ /* 0x002fe40000010100 */
[----:B------:R-:W-:Y:S01]  /*5230*/  @!P2 FADD.FTZ R162, -R162, -RZ ;  /* 0x800000ffa2a2a221 */ /* 0x000fe20000010100 */
[----:B------:R-:W-:Y:S01]  /*5240*/  ISETP.LE.U32.AND P2, PT, R7, UR4, PT ;  /* 0x0000000407007c0c */ /* 0x000fe2000bf43070 */
[----:B------:R-:W-:Y:S01]  /*5250*/  @!P6 FADD.FTZ R160, -R160, -RZ ;  /* 0x800000ffa0a0e221 */ /* 0x000fe20000010100 */
[----:B------:R-:W-:Y:S01]  /*5260*/  ISETP.LE.U32.AND P6, PT, R4, UR4, PT ;  /* 0x0000000404007c0c */ /* 0x000fe2000bfc3070 */
[----:B------:R-:W-:Y:S01]  /*5270*/  @!P1 FADD.FTZ R161, -R161, -RZ ;  /* 0x800000ffa1a19221 */ /* 0x000fe20000010100 */
[----:B------:R-:W-:Y:S01]  /*5280*/  SHF.R.U32.HI R4, RZ, 0x8, R10 ;  /* 0x00000008ff047819 */ /* 0x000fe2000001160a */
[----:B------:R-:W-:Y:S01]  /*5290*/  @!P4 FADD.FTZ R159, -R159, -RZ ;  /* 0x800000ff9f9fc221 */ /* 0x000fe20000010100 */
[----:B------:R-:W-:Y:S01]  /*52a0*/  ISETP.LE.U32.AND P1, PT, R3, UR4, PT ;  /* 0x0000000403007c0c */ /* 0x000fe2000bf23070 */
[----:B------:R-:W-:Y:S01]  /*52b0*/  @!P5 FADD.FTZ R151, -R151, -RZ ;  /* 0x800000ff9797d221 */ /* 0x000fe20000010100 */
[----:B------:R-:W-:Y:S01]  /*52c0*/  LOP3.LUT R3, R4, 0xffff, RZ, 0xc0, !PT ;  /* 0x0000ffff04037812 */ /* 0x000fe200078ec0ff */
[----:B------:R-:W-:Y:S01]  /*52d0*/  @!P3 FADD.FTZ R152, -R152, -RZ ;  /* 0x800000ff9898b221 */ /* 0x000fe20000010100 */
[----:B------:R-:W-:Y:S02]  /*52e0*/  LOP3.LUT R4, R5, 0xffff, RZ, 0xc0, !PT ;  /* 0x0000ffff05047812 */ /* 0x000fe400078ec0ff */
[----:B------:R-:W-:Y:S01]  /*52f0*/  ISETP.LE.U32.AND P4, PT, R3, UR4, PT ;  /* 0x0000000403007c0c */ /* 0x000fe2000bf83070 */
[----:B------:R-:W-:Y:S01]  /*5300*/  @!P2 FADD.FTZ R157, -R157, -RZ ;  /* 0x800000ff9d9da221 */ /* 0x000fe20000010100 */
[----:B------:R-:W-:Y:S01]  /*5310*/  ISETP.LE.U32.AND P2, PT, R4, UR4, PT ;  /* 0x0000000404007c0c */ /* 0x000fe2000bf43070 */
[----:B------:R-:W-:Y:S01]  /*5320*/  @!P6 FADD.FTZ R156, -R156, -RZ ;  /* 0x800000ff9c9ce221 */ /* 0x000fe20000010100 */
[----:B------:R-:W-:Y:S02]  /*5330*/  ISETP.LE.U32.AND P6, PT, R2, UR4, PT ;  /* 0x0000000402007c0c */ /* 0x000fe4000bfc3070 */
[----:B------:R-:W-:Y:S01]  /*5340*/  SHF.R.U32.HI R3, RZ, 0x10, R6 ;  /* 0x00000010ff037819 */ /* 0x000fe20000011606 */
[----:B------:R-:W-:Y:S01]  /*5350*/  @!P1 FADD.FTZ R99, -R99, -RZ ;  /* 0x800000ff63639221 */ /* 0x000fe20000010100 */
[----:B------:R-:W-:Y:S02]  /*5360*/  LOP3.LUT R6, R6, 0xffff, RZ, 0xc0, !PT ;  /* 0x0000ffff06067812 */ /* 0x000fe400078ec0ff */
[----:B------:R-:W-:Y:S02]  /*5370*/  SHF.R.U32.HI R2, RZ, 0x8, R13 ;  /* 0x00000008ff027819 */ /* 0x000fe4000001160d */
[----:B------:R-:W-:Y:S01]  /*5380*/  SHF.R.U32.HI R6, RZ, 0x8, R6 ;  /* 0x00000008ff067819 */ /* 0x000fe20000011606 */
[----:B------:R-:W-:Y:S01]  /*5390*/  @!P4 FADD.FTZ R158, -R158, -RZ ;  /* 0x800000ff9e9ec221 */ /* 0x000fe20000010100 */
[----:B------:R-:W-:Y:S01]  /*53a0*/  LOP3.LUT R3, R3, 0xff, RZ, 0xc0, !PT ;  /* 0x000000ff03037812 */ /* 0x000fe200078ec0ff */
[----:B------:R-:W-:Y:S01]  /*53b0*/  @!P2 FADD.FTZ R153, -R153, -RZ ;  /* 0x800000ff9999a221 */ /* 0x000fe20000010100 */
[----:B------:R-:W-:Y:S01]  /*53c0*/  LOP3.LUT R0, R2, 0xffff, RZ, 0xc0, !PT ;  /* 0x0000ffff02007812 */ /* 0x000fe200078ec0ff */
[----:B------:R-:W-:Y:S01]  /*53d0*/  @!P6 FADD.FTZ R154, -R154, -RZ ;  /* 0x800000ff9a9ae221 */ /* 0x000fe20000010100 */
[----:B------:R-:W-:Y:S02]  /*53e0*/  LOP3.LUT R2, R6, 0xffff, RZ, 0xc0, !PT ;  /* 0x0000ffff06027812 */ /* 0x000fe400078ec0ff */
[----:B------:R-:W-:Y:S02]  /*53f0*/  ISETP.LE.U32.AND P4, PT, R3, UR4, PT ;  /* 0x0000000403007c0c */ /* 0x000fe4000bf83070 */
[----:B------:R-:W-:Y:S02]  /*5400*/  F2FP.RELU.PACK_AB R3, R153, R157 ;  /* 0x0000009d9903723e */ /* 0x000fe400000008ff */
[----:B------:R-:W-:Y:S02]  /*5410*/  ISETP.LE.U32.AND P6, PT, R2, UR4, PT ;  /* 0x0000000402007c0c */ /* 0x000fe4000bfc3070 */
[----:B------:R-:W-:Y:S01]  /*5420*/  F2FP.RELU.PACK_AB R2, R159, R156 ;  /* 0x0000009c9f02723e */ /* 0x000fe200000008ff */
[----:B------:R1:W-:Y:S01]  /*5430*/  STS [R227+0x20000], R3 ;  /* 0x02000003e3007388 */ /* 0x0003e20000000800 */
[----:B------:R-:W-:Y:S02]  /*5440*/  ISETP.LE.U32.AND P2, PT, R0, UR4, PT ;  /* 0x0000000400007c0c */ /* 0x000fe4000bf43070 */
[----:B------:R-:W-:Y:S01]  /*5450*/  F2FP.RELU.PACK_AB R0, R158, R160 ;  /* 0x000000a09e00723e */ /* 0x000fe200000008ff */
[----:B------:R2:W-:Y:S01]  /*5460*/  STS [R227+0x20400], R2 ;  /* 0x02040002e3007388 */ /* 0x0005e20000000800 */
[----:B------:R-:W-:Y:S01]  /*5470*/  FSETP.GE.FTZ.AND P1, PT, R156, RZ, PT ;  /* 0x000000ff9c00720b */ /* 0x000fe20003f36000 */
[----:B------:R-:W-:Y:S01]  /*5480*/  @!P4 FADD.FTZ R149, -R149, -RZ ;  /* 0x800000ff9595c221 */ /* 0x000fe20000010100 */
[----:B------:R-:W-:Y:S01]  /*5490*/  FSETP.GE.FTZ.AND P3, PT, R157, RZ, PT ;  /* 0x000000ff9d00720b */ /* 0x000fe20003f76000 */
[----:B------:R3:W-:Y:S01]  /*54a0*/  STS [R230+0x20000], R0 ;  /* 0x02000000e6007388 */ /* 0x0007e20000000800 */
[----:B------:R-:W-:Y:S01]  /*54b0*/  FSETP.GE.FTZ.AND P4, PT, R158, RZ, PT ;  /* 0x000000ff9e00720b */ /* 0x000fe20003f96000 */
[----:B------:R-:W-:Y:S01]  /*54c0*/  @!P6 FADD.FTZ R150, -R150, -RZ ;  /* 0x800000ff9696e221 */ /* 0x000fe20000010100 */
[----:B------:R-:W-:Y:S02]  /*54d0*/  F2FP.RELU.PACK_AB R4, R152, R149 ;  /* 0x000000959804723e */ /* 0x000fe400000008ff */
[----:B------:R-:W-:Y:S01]  /*54e0*/  ISETP.GT.AND P6, PT, R211, R236, PT ;  /* 0x000000ecd300720c */ /* 0x000fe20003fc4270 */
[----:B------:R-:W-:Y:S01]  /*54f0*/  @!P2 FADD.FTZ R148, -R148, -RZ ;  /* 0x800000ff9494a221 */ /* 0x000fe20000010100 */
[----:B------:R-:W-:Y:S02]  /*5500*/  F2FP.RELU.PACK_AB R5, R150, R151 ;  /* 0x000000979605723e */ /* 0x000fe400000008ff */
[----:B------:R-:W-:Y:S02]  /*5510*/  FSETP.GE.FTZ.AND P2, PT, R153, RZ, PT ;  /* 0x000000ff9900720b */ /* 0x000fe40003f56000 */
[----:B-1----:R-:W-:Y:S02]  /*5520*/  F2FP.RELU.PACK_AB R3, R148, R162 ;  /* 0x000000a29403723e */ /* 0x002fe400000008ff */
[----:B--2---:R-:W-:Y:S02]  /*5530*/  F2FP.RELU.PACK_AB R2, R155, R99 ;  /* 0x000000639b02723e */ /* 0x004fe400000008ff */
[----:B---3--:R-:W-:Y:S05]  /*5540*/  F2FP.RELU.PACK_AB R0, R161, R154 ;  /* 0x0000009aa100723e */ /* 0x008fea00000008ff */
[----:B------:R1:W-:Y:S04]  /*5550*/  STS [R230+0x20400], R0 ;  /* 0x02040000e6007388 */ /* 0x0003e80000000800 */
[----:B------:R-:W-:Y:S04]  /*5560*/  STS [R228+0x20000], R5 ;  /* 0x02000005e4007388 */ /* 0x000fe80000000800 */
[----:B------:R-:W-:Y:S04]  /*5570*/  STS [R228+0x20400], R4 ;  /* 0x02040004e4007388 */ /* 0x000fe80000000800 */
[----:B------:R2:W-:Y:S04]  /*5580*/  STS [R229+0x20000], R3 ;  /* 0x02000003e5007388 */ /* 0x0005e80000000800 */
[----:B------:R3:W-:Y:S04]  /*5590*/  STS [R229+0x20400], R2 ;  /* 0x02040002e5007388 */ /* 0x0007e80000000800 */
[----:B------:R-:W-:Y:S01]  /*55a0*/  LDSM.16.M88.4 R8, [R192+0x18000] ;  /* 0x01800000c008783b */ /* 0x000fe20000000200 */
[----:B-1----:R-:W-:Y:S07]  /*55b0*/  IMAD.SHL.U32 R0, R202, 0x2, RZ ;  /* 0x00000002ca007824 */ /* 0x002fee00078e00ff */
[----:B------:R-:W-:Y:S08]  /*55c0*/  LDSM.16.M88.4 R68, [R192+0x18800] ;  /* 0x01880000c044783b */ /* 0x000ff00000000200 */
[----:B------:R-:W1:Y:S01]  /*55d0*/  LDSM.16.M88.4 R16, [R0+0xc000] ;  /* 0x00c000000010783b */ /* 0x000e620000000200 */
[C-C-:B--2---:R-:W-:Y:S02]  /*55e0*/  IMAD.IADD R3, R196.reuse, 0x1, R0.reuse ;  /* 0x00000001c4037824 */ /* 0x144fe400078e0200 */
[----:B---3--:R-:W-:Y:S05]  /*55f0*/  IMAD.IADD R2, R197, 0x1, R0 ;  /* 0x00000001c5027824 */ /* 0x008fea00078e0200 */
[----:B------:R-:W-:Y:S01]  /*5600*/  LDSM.16.M88.4 R76, [R189+0x18000] ;  /* 0x01800000bd4c783b */ /* 0x000fe20000000200 */
[----:B------:R-:W-:Y:S07]  /*5610*/  IMAD.IADD R96, R196, 0x1, R2 ;  /* 0x00000001c4607824 */ /* 0x000fee00078e0202 */
[----:B------:R-:W2:Y:S08]  /*5620*/  LDSM.16.M88.4 R72, [R2+0xc000] ;  /* 0x00c000000248783b */ /* 0x000eb00000000200 */
[----:B------:R-:W3:Y:S08]  /*5630*/  LDSM.16.M88.4 R80, [R189+0x18800] ;  /* 0x01880000bd50783b */ /* 0x000ef00000000200 */
[----:B------:R-:W-:Y:S01]  /*5640*/  LDSM.16.M88.4 R84, [R3+0xc000] ;  /* 0x00c000000354783b */ /* 0x000fe20000000200 */
[C---:B-1----:R-:W-:Y:S07]  /*5650*/  HMMA.16816.F32 R4, R16.reuse, R8, RZ ;  /* 0x000000081004723c */ /* 0x042fee00000018ff */
[----:B------:R-:W1:Y:S01]  /*5660*/  LDSM.16.M88.4 R88, [R191+0x18000] ;  /* 0x01800000bf58783b */ /* 0x000e620000000200 */
[C---:B------:R-:W-:Y:S07]  /*5670*/  HMMA.16816.F32 R8, R16.reuse, R10, RZ ;  /* 0x0000000a1008723c */ /* 0x040fee00000018ff */
[----:B------:R-:W-:Y:S01]  /*5680*/  LDSM.16.M88.4 R92, [R190+0x18000] ;  /* 0x01800000be5c783b */ /* 0x000fe20000000200 */
[C---:B------:R-:W-:Y:S08]  /*5690*/  HMMA.16816.F32 R12, R16.reuse, R68, RZ ;  /* 0x00000044100c723c */ /* 0x040ff000000018ff */
[----:B------:R-:W-:Y:S01]  /*56a0*/  HMMA.16816.F32 R16, R16, R70, RZ ;  /* 0x000000461010723c */ /* 0x000fe200000018ff */
[----:B------:R-:W4:Y:S07]  /*56b0*/  LDSM.16.M88.4 R68, [R191+0x18800] ;  /* 0x01880000bf44783b */ /* 0x000f2e0000000200 */
[C---:B--2---:R-:W-:Y:S08]  /*56c0*/  HMMA.16816.F32 R4, R72.reuse, R76, R4 ;  /* 0x0000004c4804723c */ /* 0x044ff00000001804 */
        /* <DEDUP_REMOVED lines=40> */
[----:B-1----:R-:W-:Y:S04]  /*5950*/  IMAD.U32 R0, R242, -0x40, RZ ;  /* 0xffffffc0f2007824 */ /* 0x002fe800078e00ff */
[C---:B--2---:R-:W-:Y:S01]  /*5960*/  HMMA.16816.F32 R4, R80.reuse, R92, R4 ;  /* 0x0000005c5004723c */ /* 0x044fe20000001804 */
[----:B------:R-:W-:Y:S04]  /*5970*/  LDSM.16.M88.4 R76, [R2+0x10000] ;  /* 0x01000000024c783b */ /* 0x000fe80000000200 */
[C---:B------:R-:W-:Y:S03]  /*5980*/  LEA R204, P0, R0.reuse, R204, 0x2 ;  /* 0x000000cc00cc7211 */ /* 0x040fe600078010ff */
[C---:B------:R-:W-:Y:S01]  /*5990*/  HMMA.16816.F32 R8, R80.reuse, R94, R8 ;  /* 0x0000005e5008723c */ /* 0x040fe20000001808 */
[----:B------:R-:W1:Y:S03]  /*59a0*/  LDSM.16.M88.4 R92, [R189+0x1c000] ;  /* 0x01c00000bd5c783b */ /* 0x000e660000000200 */
[----:B------:R-:W-:Y:S02]  /*59b0*/  LEA.HI.X.SX32 R205, R0, R205, 0x2, P0 ;  /* 0x000000cd00cd7211 */ /* 0x000fe400000f16ff */
[----:B------:R-:W-:Y:S02]  /*59c0*/  FSETP.GE.FTZ.AND P0, PT, R159, RZ, PT ;  /* 0x000000ff9f00720b */ /* 0x000fe40003f16000 */
[C---:B---3--:R-:W-:Y:S08]  /*59d0*/  HMMA.16816.F32 R12, R80.reuse, R72, R12 ;  /* 0x00000048500c723c */ /* 0x048ff0000000180c */
[----:B------:R-:W-:Y:S01]  /*59e0*/  HMMA.16816.F32 R16, R80, R74, R16 ;  /* 0x0000004a5010723c */ /* 0x000fe20000001810 */
[----:B------:R-:W2:Y:S07]  /*59f0*/  LDSM.16.M88.4 R72, [R189+0x1c800] ;  /* 0x01c80000bd48783b */ /* 0x000eae0000000200 */
[C---:B------:R-:W-:Y:S01]  /*5a00*/  HMMA.16816.F32 R4, R84.reuse, R88, R4 ;  /* 0x000000585404723c */ /* 0x040fe20000001804 */
[----:B------:R-:W-:Y:S07]  /*5a10*/  LDSM.16.M88.4 R80, [R3+0x10000] ;  /* 0x010000000350783b */ /* 0x000fee0000000200 */
[C---:B------:R-:W-:Y:S01]  /*5a20*/  HMMA.16816.F32 R8, R84.reuse, R90, R8 ;  /* 0x0000005a5408723c */ /* 0x040fe20000001808 */
[----:B------:R-:W3:Y:S07]  /*5a30*/  LDSM.16.M88.4 R88, [R191+0x1c000] ;  /* 0x01c00000bf58783b */ /* 0x000eee0000000200 */
[C---:B----4-:R-:W-:Y:S08]  /*5a40*/  HMMA.16816.F32 R12, R84.reuse, R68, R12 ;  /* 0x00000044540c723c */ /* 0x050ff0000000180c */
[----:B------:R-:W-:Y:S01]  /*5a50*/  HMMA.16816.F32 R16, R84, R70, R16 ;  /* 0x000000465410723c */ /* 0x000fe20000001810 */
[----:B------:R-:W4:Y:S07]  /*5a60*/  LDSM.16.M88.4 R68, [R191+0x1c800] ;  /* 0x01c80000bf44783b */ /* 0x000f2e0000000200 */
[C---:B-1----:R-:W-:Y:S01]  /*5a70*/  HMMA.16816.F32 R4, R76.reuse, R92, R4 ;  /* 0x0000005c4c04723c */ /* 0x042fe20000001804 */
[----:B------:R-:W-:Y:S07]  /*5a80*/  LDSM.16.M88.4 R84, [R96+0x10000] ;  /* 0x010000006054783b */ /* 0x000fee0000000200 */
[C---:B------:R-:W-:Y:S01]  /*5a90*/  HMMA.16816.F32 R8, R76.reuse, R94, R8 ;  /* 0x0000005e4c08723c */ /* 0x040fe20000001808 */
[----:B------:R-:W1:Y:S07]  /*5aa0*/  LDSM.16.M88.4 R92, [R190+0x1c000] ;  /* 0x01c00000be5c783b */ /* 0x000e6e0000000200 */
[C---:B--2---:R-:W-:Y:S08]  /*5ab0*/  HMMA.16816.F32 R12, R76.reuse, R72, R12 ;  /* 0x000000484c0c723c */ /* 0x044ff0000000180c */
[----:B------:R-:W-:Y:S01]  /*5ac0*/  HMMA.16816.F32 R16, R76, R74, R16 ;  /* 0x0000004a4c10723c */ /* 0x000fe20000001810 */
[----:B------:R-:W2:Y:S07]  /*5ad0*/  LDSM.16.M88.4 R72, [R190+0x1c800] ;  /* 0x01c80000be48783b */ /* 0x000eae0000000200 */
[C---:B---3--:R-:W-:Y:S08]  /*5ae0*/  HMMA.16816.F32 R4, R80.reuse, R88, R4 ;  /* 0x000000585004723c */ /* 0x048ff00000001804 */
[C---:B------:R-:W-:Y:S08]  /*5af0*/  HMMA.16816.F32 R8, R80.reuse, R90, R8 ;  /* 0x0000005a5008723c */ /* 0x040ff00000001808 */
[C---:B----4-:R-:W-:Y:S08]  /*5b00*/  HMMA.16816.F32 R12, R80.reuse, R68, R12 ;  /* 0x00000044500c723c */ /* 0x050ff0000000180c */
[----:B------:R-:W-:Y:S08]  /*5b10*/  HMMA.16816.F32 R16, R80, R70, R16 ;  /* 0x000000465010723c */ /* 0x000ff00000001810 */
[C---:B-1----:R-:W-:Y:S08]  /*5b20*/  HMMA.16816.F32 R4, R84.reuse, R92, R4 ;  /* 0x0000005c5404723c */ /* 0x042ff00000001804 */
[C---:B------:R-:W-:Y:S08]  /*5b30*/  HMMA.16816.F32 R8, R84.reuse, R94, R8 ;  /* 0x0000005e5408723c */ /* 0x040ff00000001808 */
[C---:B--2---:R-:W-:Y:S08]  /*5b40*/  HMMA.16816.F32 R12, R84.reuse, R72, R12 ;  /* 0x00000048540c723c */ /* 0x044ff0000000180c */
[C---:B-----5:R-:W-:Y:S01]  /*5b50*/  FADD.FTZ R0, -R97.reuse, R7 ;  /* 0x0000000761007221 */ /* 0x060fe20000010100 */
[----:B------:R-:W-:Y:S03]  /*5b60*/  HMMA.16816.F32 R16, R84, R74, R16 ;  /* 0x0000004a5410723c */ /* 0x000fe60000001810 */
[----:B------:R-:W-:Y:S01]  /*5b70*/  FADD.FTZ R3, -R98, R5 ;  /* 0x0000000562037221 */ /* 0x000fe20000010100 */
[-C--:B------:R-:W-:Y:S01]  /*5b80*/  FSEL R0, R0, R97.reuse, P0 ;  /* 0x0000006100007208 */ /* 0x080fe20000000000 */
[----:B------:R-:W-:Y:S01]  /*5b90*/  FADD.FTZ R2, -R97, R6 ;  /* 0x0000000661027221 */ /* 0x000fe20000010100 */
[----:B------:R-:W-:Y:S01]  /*5ba0*/  FSETP.GE.FTZ.AND P0, PT, R160, RZ, PT ;  /* 0x000000ffa000720b */ /* 0x000fe20003f16000 */
[C---:B------:R-:W-:Y:S01]  /*5bb0*/  FADD.FTZ R8, -R98.reuse, R8 ;  /* 0x0000000862087221 */ /* 0x040fe20000010100 */
[----:B------:R-:W-:Y:S01]  /*5bc0*/  FSEL R3, R3, R98, P2 ;  /* 0x0000006203037208 */ /* 0x000fe20001000000 */
[----:B------:R-:W-:Y:S01]  /*5bd0*/  FADD.FTZ R4, -R98, R4 ;  /* 0x0000000462047221 */ /* 0x000fe20000010100 */
[----:B------:R-:W-:Y:S02]  /*5be0*/  FSETP.GE.FTZ.AND P2, PT, R150, RZ, PT ;  /* 0x000000ff9600720b */ /* 0x000fe40003f56000 */
[C---:B------:R-:W-:Y:S01]  /*5bf0*/  FADD.FTZ R10, -R97.reuse, R10 ;  /* 0x0000000a610a7221 */ /* 0x040fe20000010100 */
[----:B------:R-:W-:Y:S01]  /*5c00*/  FSEL R2, R2, R97, P1 ;  /* 0x0000006102027208 */ /* 0x000fe20000800000 */
[----:B------:R-:W-:Y:S01]  /*5c10*/  FADD.FTZ R11, -R97, R11 ;  /* 0x0000000b610b7221 */ /* 0x000fe20000010100 */
[----:B------:R-:W-:Y:S01]  /*5c20*/  FSETP.GE.FTZ.AND P1, PT, R154, RZ, PT ;  /* 0x000000ff9a00720b */ /* 0x000fe20003f36000 */
[----:B------:R-:W-:Y:S01]  /*5c30*/  FMUL.FTZ R74, R159, R0 ;  /* 0x000000009f4a7220 */ /* 0x000fe20000410000 */
[-C--:B------:R-:W-:Y:S01]  /*5c40*/  FSEL R0, R8, R98.reuse, P0 ;  /* 0x0000006208007208 */ /* 0x080fe20000000000 */
[----:B------:R-:W-:Y:S01]  /*5c50*/  FMUL.FTZ R76, R153, R3 ;  /* 0x00000003994c7220 */ /* 0x000fe20000410000 */
[----:B------:R-:W-:Y:S01]  /*5c60*/  FSETP.GE.FTZ.AND P0, PT, R161, RZ, PT ;  /* 0x000000ffa100720b */ /* 0x000fe20003f16000 */
[----:B------:R-:W-:Y:S01]  /*5c70*/  FADD.FTZ R3, -R98, R13 ;  /* 0x0000000d62037221 */ /* 0x000fe20000010100 */
[----:B------:R-:W-:Y:S01]  /*5c80*/  FSEL R4, R4, R98, P3 ;  /* 0x0000006204047208 */ /* 0x000fe20001800000 */
[----:B------:R-:W-:Y:S01]  /*5c90*/  FMUL.FTZ R75, R156, R2 ;  /* 0x000000029c4b7220 */ /* 0x000fe20000410000 */
[-C--:B------:R-:W-:Y:S01]  /*5ca0*/  FSEL R2, R10, R97.reuse, P1 ;  /* 0x000000610a027208 */ /* 0x080fe20000800000 */
[----:B------:R-:W-:Y:S01]  /*5cb0*/  FMUL.FTZ R73, R160, R0 ;  /* 0x00000000a0497220 */ /* 0x000fe20000410000 */
[----:B------:R-:W-:Y:S01]  /*5cc0*/  FSEL R0, R11, R97, P0 ;  /* 0x000000610b007208 */ /* 0x000fe20000000000 */
[----:B------:R-:W-:Y:S01]  /*5cd0*/  FMUL.FTZ R77, R157, R4 ;  /* 0x000000049d4d7220 */ /* 0x000fe20000410000 */
[----:B------:R-:W-:Y:S01]  /*5ce0*/  FSETP.GE.FTZ.AND P1, PT, R148, RZ, PT ;  /* 0x000000ff9400720b */ /* 0x000fe20003f36000 */
[C---:B------:R-:W-:Y:S01]  /*5cf0*/  FADD.FTZ R4, -R98.reuse, R12 ;  /* 0x0000000c62047221 */ /* 0x040fe20000010100 */
[----:B------:R-:W-:Y:S01]  /*5d00*/  FSETP.GE.FTZ.AND P0, PT, R155, RZ, PT ;  /* 0x000000ff9b00720b */ /* 0x000fe20003f16000 */
[----:B------:R-:W-:Y:S01]  /*5d10*/  FADD.FTZ R5, -R98, R9 ;  /* 0x0000000962057221 */ /* 0x000fe20000010100 */
        /* <DEDUP_REMOVED lines=8> */
[----:B------:R-:W-:Y:S01]  /*5da0*/  FSEL R5, R5, R98, P4 ;  /* 0x0000006205057208 */ /* 0x000fe20002000000 */
[----:B------:R-:W-:Y:S01]  /*5db0*/  FADD.FTZ R2, -R98, R16 ;  /* 0x0000001062027221 */ /* 0x000fe20000010100 */
[----:B------:R-:W-:Y:S01]  /*5dc0*/  FSETP.GE.FTZ.AND P3, PT, R149, RZ, PT ;  /* 0x000000ff9500720b */ /* 0x000fe20003f76000 */
[----:B------:R-:W-:Y:S01]  /*5dd0*/  FADD.FTZ R0, -R97, R18 ;  /* 0x0000001261007221 */ /* 0x000fe20000010100 */
        /* <DEDUP_REMOVED lines=35> */
[CC--:B------:R-:W-:Y:S01]  /*6010*/  @!P1 LEA R6, P0, R0.reuse, R214.reuse, 0x1 ;  /* 0x000000d600069211 */ /* 0x0c0fe200078008ff */
        /* <DEDUP_REMOVED lines=57> */
.L_x_1492:
[----:B-1----:R-:W-:Y:S01]  /*63b0*/  F2FP.PACK_AB R6, R76, R77 ;  /* 0x0000004d4c06723e */ /* 0x002fe200000000ff */
        /* <DEDUP_REMOVED lines=108> */
[----:B------:R-:W-:Y:S02]  /*6a80*/  IMAD.MOV.U32 R212, RZ, RZ, R2 ;  /* 0x000000ffffd47224 */ /* 0x000fe400078e0002 */
[----:B------:R-:W-:Y:S01]  /*6a90*/  @!PT LDS RZ, [RZ] ;  /* 0x00000000fffff984 */ /* 0x000fe20000000800 */
[----:B------:R-:W-:Y:S01]  /*6aa0*/  @!PT LDS RZ, [RZ] ;  /* 0x00000000fffff984 */ /* 0x000fe20000000800 */
[----:B------:R-:W-:Y:S01]  /*6ab0*/  @!PT LDS RZ, [RZ] ;  /* 0x00000000fffff984 */ /* 0x000fe20000000800 */
[----:B------:R1:W-:Y:S01]  /*6ac0*/  @!P2 LDGSTS.E.BYPASS.LTC128B.128 [R208+0xe000], [R2.64+0x80] ;  /* 0x0e00008002d0afae */ /* 0x0003e2000b901d46 */
[CCC-:B------:R-:W-:Y:S02]  /*6ad0*/  @!P2 LEA.HI.X R7, R0.reuse, R213.reuse, R5.reuse, 0x1, P4 ;  /* 0x000000d50007a211 */ /* 0x1c0fe400020f0c05 */
[----:B------:R-:W-:Y:S01]  /*6ae0*/  @!P1 LEA.HI.X R5, R0, R213, R5, 0x1, P0 ;  /* 0x000000d500059211 */ /* 0x000fe200000f0c05 */
[----:B------:R1:W-:Y:S01]  /*6af0*/  @P1 STS.128 [R208+0x10000], RZ ;  /* 0x010000ffd0001388 */ /* 0x0003e20000000c00 */
[----:B------:R-:W-:Y:S03]  /*6b00*/  IMAD.MOV.U32 R213, RZ, RZ, R3 ;  /* 0x000000ffffd57224 */ /* 0x000fe600078e0003 */
        /* <DEDUP_REMOVED lines=20> */
.L_x_1493:
[----:B------:R-:W-:Y:S01]  /*6c50*/  LDSM.16.M88.4 R96, [R198] ;  /* 0x00000000c660783b */ /* 0x000fe20000000200 */
[----:B-1----:R-:W-:Y:S03]  /*6c60*/  @P6 IADD3 R2, P0, R220, -0x100, RZ ;  /* 0xffffff00dc026810 */ /* 0x002fe60007f1e0ff */
[----:B------:R-:W1:Y:S01]  /*6c70*/  LDSM.16.MT88.4 R16, [R184+0x12000] ;  /* 0x01200000b810783b */ /* 0x000e620000004200 */
[----:B------:R-:W-:Y:S01]  /*6c80*/  @P6 IADD3.X R0, R221, -0x1, RZ, P0, !PT ;  /* 0xffffffffdd006810 */ /* 0x000fe200007fe4ff */
[----:B------:R-:W-:Y:S02]  /*6c90*/  @P6 IMAD.MOV.U32 R220, RZ, RZ, R2 ;  /* 0x000000ffffdc6224 */ /* 0x000fe400078e0002 */
[----:B------:R-:W2:Y:S02]  /*6ca0*/  LDSM.16.M88.4 R92, [R198+0x1000] ;  /* 0x00100000c65c783b */ /* 0x000ea40000000200 */
[----:B------:R-:W-:Y:S02]  /*6cb0*/  @P6 IMAD.MOV.U32 R221, RZ, RZ, R0 ;  /* 0x000000ffffdd6224 */ /* 0x000fe400078e0000 */
[----:B------:R-:W3:Y:S01]  /*6cc0*/  LDSM.16.MT88.4 R80, [R184+0x14000] ;  /* 0x01400000b850783b */ /* 0x000ee20000004200 */
[C---:B------:R-:W-:Y:S02]  /*6cd0*/  IMAD R0, R242.reuse, 0x18, RZ ;  /* 0x00000018f2007824 */ /* 0x040fe400078e02ff */
[----:B------:R-:W-:Y:S01]  /*6ce0*/  @P6 IMAD.WIDE R2, R219, 0x4, R220 ;  /* 0x00000004db026825 */ /* 0x000fe200078e02dc */
[----:B------:R-:W4:Y:S04]  /*6cf0*/  LDSM.16.MT88.4 R148, [R184+0x16000] ;  /* 0x01600000b894783b */ /* 0x000f280000004200 */
[----:B------:R-:W-:Y:S04]  /*6d00*/  LDSM.16.M88.4 R152, [R199] ;  /* 0x00000000c798783b */ /* 0x000fe80000000200 */
[----:B------:R-:W3:Y:S04]  /*6d10*/  LDSM.16.MT88.4 R156, [R184+0x12800] ;  /* 0x01280000b89c783b */ /* 0x000ee80000004200 */
[----:B------:R-:W3:Y:S04]  /*6d20*/  LDSM.16.M88.4 R160, [R199+0x1000] ;  /* 0x00100000c7a0783b */ /* 0x000ee80000000200 */
[----:B------:R-:W3:Y:S04]  /*6d30*/  LDSM.16.MT88.4 R164, [R184+0x14800] ;  /* 0x01480000b8a4783b */ /* 0x000ee80000004200 */
[----:B------:R-:W-:Y:S04]  /*6d40*/  LDSM.16.M88.4 R168, [R200] ;  /* 0x00000000c8a8783b */ /* 0x000fe80000000200 */
[----:B------:R-:W-:Y:S01]  /*6d50*/  LDSM.16.MT88.4 R172, [R184+0x13000] ;  /* 0x01300000b8ac783b */ /* 0x000fe20000004200 */
[-C--:B-1----:R-:W-:Y:S03]  /*6d60*/  HMMA.16816.F32 R4, R96, R16.reuse, RZ ;  /* 0x000000106004723c */ /* 0x082fe600000018ff */
[----:B------:R-:W-:Y:S04]  /*6d70*/  LDSM.16.MT88.4 R176, [R184+0x15000] ;  /* 0x01500000b8b0783b */ /* 0x000fe80000004200 */
[----:B------:R-:W-:Y:S01]  /*6d80*/  LDSM.16.MT88.4 R180, [R184+0x15800] ;  /* 0x01580000b8b4783b */ /* 0x000fe20000004200 */
[C---:B--2---:R-:W-:Y:S03]  /*6d90*/  HMMA.16816.F32 R8, R92.reuse, R16, RZ ;  /* 0x000000105c08723c */ /* 0x044fe600000018ff */
[----:B------:R1:W5:Y:S04]  /*6da0*/  @P6 LDG.E R225, [R2.64] ;  /* 0x0000000602e16981 */ /* 0x000368000c1e1900 */
[----:B------:R1:W5:Y:S01]  /*6db0*/  @P6 LDG.E R226, [R2.64+0x20] ;  /* 0x0000200602e26981 */ /* 0x000362000c1e1900 */
        /* <DEDUP_REMOVED lines=10> */
[----:B------:R-:W2:Y:S07]  /*6e60*/  LDSM.16.MT88.4 R148, [R184+0x16800] ;  /* 0x01680000b894783b */ /* 0x000eae0000004200 */
[-C--:B------:R-:W-:Y:S08]  /*6e70*/  HMMA.16816.F32 R4, R152, R156.reuse, R4 ;  /* 0x0000009c9804723c */ /* 0x080ff00000001804 */
[C---:B------:R-:W-:Y:S08]  /*6e80*/  HMMA.16816.F32 R8, R160.reuse, R156, R8 ;  /* 0x0000009ca008723c */ /* 0x040ff00000001808 */
[-C--:B------:R-:W-:Y:S08]  /*6e90*/  HMMA.16816.F32 R12, R160, R158.reuse, R12 ;  /* 0x0000009ea00c723c */ /* 0x080ff0000000180c */
[C---:B------:R-:W-:Y:S01]  /*6ea0*/  HMMA.16816.F32 R16, R152.reuse, R158, R16 ;  /* 0x0000009e9810723c */ /* 0x040fe20000001810 */
[----:B------:R-:W3:Y:S07]  /*6eb0*/  LDSM.16.M88.4 R156, [R200+0x1000] ;  /* 0x00100000c89c783b */ /* 0x000eee0000000200 */
[-C--:B------:R-:W-:Y:S08]  /*6ec0*/  HMMA.16816.F32 R68, R152, R164.reuse, R68 ;  /* 0x000000a49844723c */ /* 0x080ff00000001844 */
[C---:B------:R-:W-:Y:S08]  /*6ed0*/  HMMA.16816.F32 R72, R160.reuse, R164, R72 ;  /* 0x000000a4a048723c */ /* 0x040ff00000001848 */
[-C--:B------:R-:W-:Y:S08]  /*6ee0*/  HMMA.16816.F32 R76, R160, R166.reuse, R76 ;  /* 0x000000a6a04c723c */ /* 0x080ff0000000184c */
[C---:B------:R-:W-:Y:S01]  /*6ef0*/  HMMA.16816.F32 R80, R152.reuse, R166, R80 ;  /* 0x000000a69850723c */ /* 0x040fe20000001850 */
[----:B------:R-:W4:Y:S07]  /*6f00*/  LDSM.16.MT88.4 R164, [R184+0x17000] ;  /* 0x01700000b8a4783b */ /* 0x000f2e0000004200 */
[-C--:B--2---:R-:W-:Y:S08]  /*6f10*/  HMMA.16816.F32 R84, R152, R148.reuse, R84 ;  /* 0x000000949854723c */ /* 0x084ff00000001854 */
[C---:B------:R-:W-:Y:S08]  /*6f20*/  HMMA.16816.F32 R88, R160.reuse, R148, R88 ;  /* 0x00000094a058723c */ /* 0x040ff00000001858 */
[-C--:B------:R-:W-:Y:S01]  /*6f30*/  HMMA.16816.F32 R92, R160, R150.reuse, R92 ;  /* 0x00000096a05c723c */ /* 0x080fe2000000185c */
[----:B------:R-:W-:Y:S07]  /*6f40*/  LDSM.16.M88.4 R160, [R201+0x1000] ;  /* 0x00100000c9a0783b */ /* 0x000fee0000000200 */
[----:B------:R-:W-:Y:S01]  /*6f50*/  HMMA.16816.F32 R96, R152, R150, R96 ;  /* 0x000000969860723c */ /* 0x000fe20000001860 */
[----:B------:R-:W-:Y:S04]  /*6f60*/  LDSM.16.M88.4 R148, [R201] ;  /* 0x00000000c994783b */ /* 0x000fe80000000200 */
[----:B------:R-:W2:Y:S03]  /*6f70*/  LDSM.16.MT88.4 R152, [R184+0x13800] ;  /* 0x01380000b898783b */ /* 0x000ea60000004200 */
[-C--:B------:R-:W-:Y:S01]  /*6f80*/  HMMA.16816.F32 R4, R168, R172.reuse, R4 ;  /* 0x000000aca804723c */ /* 0x080fe20000001804 */
[----:B------:R-:W1:Y:S07]  /*6f90*/  LDSM.16.MT88.4 R184, [R184+0x17800] ;  /* 0x01780000b8b8783b */ /* 0x000e6e0000004200 */
[C---:B---3--:R-:W-:Y:S08]  /*6fa0*/  HMMA.16816.F32 R8, R156.reuse, R172, R8 ;  /* 0x000000ac9c08723c */ /* 0x048ff00000001808 */
[-C--:B------:R-:W-:Y:S08]  /*6fb0*/  HMMA.16816.F32 R12, R156, R174.reuse, R12 ;  /* 0x000000ae9c0c723c */ /* 0x080ff0000000180c */
        /* <DEDUP_REMOVED lines=9> */
[-C--:B--2---:R-:W-:Y:S08]  /*7050*/  HMMA.16816.F32 R4, R148, R152.reuse, R4 ;  /* 0x000000989404723c */ /* 0x084ff00000001804 */
[C---:B------:R-:W-:Y:S07]  /*7060*/  HMMA.16816.F32 R8, R160.reuse, R152, R8 ;  /* 0x00000098a008723c */ /* 0x040fee0000001808 */
[----:B------:R-:W-:Y:S01]  /*7070*/  IMAD.SHL.U32 R152, R242, 0x8, RZ ;  /* 0x00000008f2987824 */ /* 0x000fe200078e00ff */
[-C--:B------:R-:W-:Y:S04]  /*7080*/  HMMA.16816.F32 R12, R160, R154.reuse, R12 ;  /* 0x0000009aa00c723c */ /* 0x080fe8000000180c */
[-C--:B-1----:R-:W-:Y:S01]  /*7090*/  LEA R2, P0, R152, R204.reuse, 0x2 ;  /* 0x000000cc98027211 */ /* 0x082fe200078010ff */
[----:B------:R-:W-:Y:S02]  /*70a0*/  IMAD.SHL.U32 R153, R242, 0x10, RZ ;  /* 0x00000010f2997824 */ /* 0x000fe400078e00ff */
[----:B------:R1:W-:Y:S01]  /*70b0*/  RED.E.ADD.F32.FTZ.RN.STRONG.GPU [R204.64], R4 ;  /* 0x00000004cc00798e */ /* 0x0003e2000c10e786 */
[C---:B------:R-:W-:Y:S04]  /*70c0*/  HMMA.16816.F32 R16, R148.reuse, R154, R16 ;  /* 0x0000009a9410723c */ /* 0x040fe80000001810 */
[-C--:B------:R-:W-:Y:S03]  /*70d0*/  LEA.HI.X.SX32 R3, R152, R205.reuse, 0x2, P0 ;  /* 0x000000cd98037211 */ /* 0x080fe600000f16ff */
[----:B------:R-:W-:Y:S01]  /*70e0*/  IMAD R154, R242, 0x28, RZ ;  /* 0x00000028f29a7824 */ /* 0x000fe200078e02ff */
[-C--:B------:R-:W-:Y:S01]  /*70f0*/  HMMA.16816.F32 R68, R148, R180.reuse, R68 ;  /* 0x000000b49444723c */ /* 0x080fe20000001844 */
[----:B------:R2:W-:Y:S07]  /*7100*/  RED.E.ADD.F32.FTZ.RN.STRONG.GPU [R2.64], R5 ;  /* 0x000000050200798e */ /* 0x0005ee000c10e786 */
[C---:B------:R-:W-:Y:S08]  /*7110*/  HMMA.16816.F32 R72, R160.reuse, R180, R72 ;  /* 0x000000b4a048723c */ /* 0x040ff00000001848 */
[-C--:B------:R-:W-:Y:S04]  /*7120*/  HMMA.16816.F32 R76, R160, R182.reuse, R76 ;  /* 0x000000b6a04c723c */ /* 0x080fe8000000184c */
[CC--:B-1----:R-:W-:Y:S04]  /*7130*/  LEA R4, P0, R0.reuse, R204.reuse, 0x2 ;  /* 0x000000cc00047211 */ /* 0x0c2fe800078010ff */
[C---:B------:R-:W-:Y:S04]  /*7140*/  HMMA.16816.F32 R80, R148.reuse, R182, R80 ;  /* 0x000000b69450723c */ /* 0x040fe80000001850 */
[-C--:B--2---:R-:W-:Y:S01]  /*7150*/  LEA.HI.X.SX32 R5, R0, R205.reuse, 0x2, P0 ;  /* 0x000000cd00057211 */ /* 0x084fe200000f16ff */
[C---:B------:R-:W-:Y:S03]  /*7160*/  IMAD R0, R242.reuse, 0x38, RZ ;  /* 0x00000038f2007824 */ /* 0x040fe600078e02ff */
[-C--:B------:R-:W-:Y:S08]  /*7170*/  HMMA.16816.F32 R84, R148, R184.reuse, R84 ;  /* 0x000000b89454723c */ /* 0x080ff00000001854 */
[C---:B------:R-:W-:Y:S08]  /*7180*/  HMMA.16816.F32 R88, R160.reuse, R184, R88 ;  /* 0x000000b8a058723c */ /* 0x040ff00000001858 */
[-C--:B------:R-:W-:Y:S08]  /*7190*/  HMMA.16816.F32 R92, R160, R186.reuse, R92 ;  /* 0x000000baa05c723c */ /* 0x080ff0000000185c */
[----:B------:R-:W-:Y:S07]  /*71a0*/  HMMA.16816.F32 R96, R148, R186, R96 ;  /* 0x000000ba9460723c */ /* 0x000fee0000001860 */
[CC--:B------:R-:W-:Y:S01]  /*71b0*/  LEA R150, P1, R153.reuse, R204.reuse, 0x2 ;  /* 0x000000cc99967211 */ /* 0x0c0fe200078210ff */
[----:B------:R-:W-:Y:S04]  /*71c0*/  IMAD.SHL.U32 R149, R242, 0x20, RZ ;  /* 0x00000020f2957824 */ /* 0x000fe800078e00ff */
[-C--:B------:R-:W-:Y:S02]  /*71d0*/  LEA.HI.X.SX32 R151, R153, R205.reuse, 0x2, P1 ;  /* 0x000000cd99977211 */ /* 0x080fe400008f16ff */
[CC--:B------:R-:W-:Y:S03]  /*71e0*/  LEA R148, P1, R149.reuse, R204.reuse, 0x2 ;  /* 0x000000cc95947211 */ /* 0x0c0fe600078210ff */
[----:B------:R1:W-:Y:S01]  /*71f0*/  RED.E.ADD.F32.FTZ.RN.STRONG.GPU [R150.64], R6 ;  /* 0x000000069600798e */ /* 0x0003e2000c10e786 */
[-C--:B------:R-:W-:Y:S03]  /*7200*/  LEA.HI.X.SX32 R149, R149, R205.reuse, 0x2, P1 ;  /* 0x000000cd95957211 */ /* 0x080fe600008f16ff */
[----:B------:R2:W-:Y:S04]  /*7210*/  RED.E.ADD.F32.FTZ.RN.STRONG.GPU [R4.64], R7 ;  /* 0x000000070400798e */ /* 0x0005e8000c10e786 */
[----:B------:R3:W-:Y:S01]  /*7220*/  RED.E.ADD.F32.FTZ.RN.STRONG.GPU [R148.64], R8 ;  /* 0x000000089400798e */ /* 0x0007e2000c10e786 */
[-C--:B-1----:R-:W-:Y:S01]  /*7230*/  LEA R6, P0, R154, R204.reuse, 0x2 ;  /* 0x000000cc9a067211 */ /* 0x082fe200078010ff */
[----:B------:R-:W-:Y:S03]  /*7240*/  IMAD R150, R242, 0x30, RZ ;  /* 0x00000030f2967824 */ /* 0x000fe600078e02ff */
[-C--:B--2---:R-:W-:Y:S02]  /*7250*/  LEA.HI.X.SX32 R7, R154, R205.reuse, 0x2, P0 ;  /* 0x000000cd9a077211 */ /* 0x084fe400000f16ff */
[-C--:B------:R-:W-:Y:S02]  /*7260*/  LEA R4, P1, R150, R204.reuse, 0x2 ;  /* 0x000000cc96047211 */ /* 0x080fe400078210ff */
[-C--:B---3--:R-:W-:Y:S01]  /*7270*/  LEA R8, P0, R0, R204.reuse, 0x2 ;  /* 0x000000cc00087211 */ /* 0x088fe200078010ff */
[----:B------:R1:W-:Y:S01]  /*7280*/  RED.E.ADD.F32.FTZ.RN.STRONG.GPU [R6.64], R9 ;  /* 0x000000090600798e */ /* 0x0003e2000c10e786 */
[-C--:B------:R-:W-:Y:S05]  /*7290*/  LEA.HI.X.SX32 R5, R150, R205.reuse, 0x2, P1 ;  /* 0x000000cd96057211 */ /* 0x080fea00008f16ff */
[----:B------:R2:W-:Y:S01]  /*72a0*/  RED.E.ADD.F32.FTZ.RN.STRONG.GPU [R4.64], R10 ;  /* 0x0000000a0400798e */ /* 0x0005e2000c10e786 */
[-C--:B-1----:R-:W-:Y:S02]  /*72b0*/  LEA.HI.X.SX32 R9, R0, R205.reuse, 0x2, P0 ;  /* 0x000000cd00097211 */ /* 0x082fe400000f16ff */
[----:B------:R-:W-:Y:S03]  /*72c0*/  IADD3 R7, R153, 0x20, RZ ;  /* 0x0000002099077810 */ /* 0x000fe60007ffe0ff */
[----:B------:R1:W-:Y:S01]  /*72d0*/  RED.E.ADD.F32.FTZ.RN.STRONG.GPU [R8.64], R11 ;  /* 0x0000000b0800798e */ /* 0x0003e2000c10e786 */
[CC--:B------:R-:W-:Y:S01]  /*72e0*/  LEA R6, P0, R7.reuse, R204.reuse, 0x2 ;  /* 0x000000cc07067211 */ /* 0x0c0fe200078010ff */
[C---:B------:R-:W-:Y:S02]  /*72f0*/  IMAD.IADD R0, R152.reuse, 0x1, R7 ;  /* 0x0000000198007824 */ /* 0x040fe400078e0207 */
[----:B------:R-:W-:Y:S01]  /*7300*/  RED.E.ADD.F32.FTZ.RN.STRONG.GPU [R204.64+0x80], R16 ;  /* 0x00008010cc00798e */ /* 0x000fe2000c10e786 */
[-C--:B------:R-:W-:Y:S01]  /*7310*/  LEA.HI.X.SX32 R7, R7, R205.reuse, 0x2, P0 ;  /* 0x000000cd07077211 */ /* 0x080fe200000f16ff */
[----:B--2---:R-:W-:Y:S01]  /*7320*/  IMAD.IADD R5, R152, 0x1, R0 ;  /* 0x0000000198057824 */ /* 0x004fe200078e0200 */
[-C--:B------:R-:W-:Y:S01]  /*7330*/  LEA R148, P0, R0, R204.reuse, 0x2 ;  /* 0x000000cc00947211 */ /* 0x080fe200078010ff */
[----:B------:R-:W-:Y:S02]  /*7340*/  RED.E.ADD.F32.FTZ.RN.STRONG.GPU [R2.64+0x80], R17 ;  /* 0x000080110200798e */ /* 0x000fe4000c10e786 */
[----:B------:R-:W-:Y:S01]  /*7350*/  IMAD.IADD R4, R152, 0x1, R5 ;  /* 0x0000000198047824 */ /* 0x000fe200078e0205 */
[-C--:B------:R-:W-:Y:S01]  /*7360*/  LEA.HI.X.SX32 R149, R0, R205.reuse, 0x2, P0 ;  /* 0x000000cd00957211 */ /* 0x080fe200000f16ff */
[----:B------:R2:W-:Y:S02]  /*7370*/  RED.E.ADD.F32.FTZ.RN.STRONG.GPU [R6.64], R18 ;  /* 0x000000120600798e */ /* 0x0005e4000c10e786 */
[----:B------:R-:W-:Y:S01]  /*7380*/  IMAD.IADD R0, R152, 0x1, R4 ;  /* 0x0000000198007824 */ /* 0x000fe200078e0204 */
[CC--:B------:R-:W-:Y:S01]  /*7390*/  LEA R10, P0, R4.reuse, R204.reuse, 0x2 ;  /* 0x000000cc040a7211 */ /* 0x0c0fe200078010ff */
[----:B------:R-:W-:Y:S04]  /*73a0*/  RED.E.ADD.F32.FTZ.RN.STRONG.GPU [R148.64], R19 ;  /* 0x000000139400798e */ /* 0x000fe8000c10e786 */
[----:B------:R-:W-:Y:S01]  /*73b0*/  LDSM.16.MT88.4 R16, [R188+0x2000] ;  /* 0x00200000bc10783b */ /* 0x000fe20000004200 */
[CC--:B-1----:R-:W-:Y:S02]  /*73c0*/  LEA R8, P1, R5.reuse, R204.reuse, 0x2 ;  /* 0x000000cc05087211 */ /* 0x0c2fe400078210ff */
[-C--:B------:R-:W-:Y:S02]  /*73d0*/  LEA.HI.X.SX32 R11, R4, R205.reuse, 0x2, P0 ;  /* 0x000000cd040b7211 */ /* 0x080fe400000f16ff */
[-C--:B------:R-:W-:Y:S01]  /*73e0*/  LEA.HI.X.SX32 R9, R5, R205.reuse, 0x2, P1 ;  /* 0x000000cd05097211 */ /* 0x080fe200008f16ff */
[----:B------:R-:W-:Y:S04]  /*73f0*/  IMAD.IADD R5, R152, 0x1, R0 ;  /* 0x0000000198057824 */ /* 0x000fe800078e0200 */
[----:B------:R1:W-:Y:S01]  /*7400*/  RED.E.ADD.F32.FTZ.RN.STRONG.GPU [R8.64], R12 ;  /* 0x0000000c0800798e */ /* 0x0003e2000c10e786 */
[CC--:B--2---:R-:W-:Y:S03]  /*7410*/  LEA R6, P0, R0.reuse, R204.reuse, 0x2 ;  /* 0x000000cc00067211 */ /* 0x0c4fe600078010ff */
[----:B------:R-:W-:Y:S01]  /*7420*/  RED.E.ADD.F32.FTZ.RN.STRONG.GPU [R10.64], R13 ;  /* 0x0000000d0a00798e */ /* 0x000fe2000c10e786 */
[-C--:B------:R-:W-:Y:S02]  /*7430*/  LEA.HI.X.SX32 R7, R0, R205.reuse, 0x2, P0 ;  /* 0x000000cd00077211 */ /* 0x080fe400000f16ff */
        /* <DEDUP_REMOVED lines=15> */
[CC--:B------:R-:W-:Y:S01]  /*7530*/  LEA R8, P1, R5.reuse, R204.reuse, 0x2 ;  /* 0x000000cc05087211 */ /* 0x0c0fe200078210ff */
[----:B------:R-:W-:Y:S01]  /*7540*/  IMAD.IADD R0, R152, 0x1, R4 ;  /* 0x0000000198007824 */ /* 0x000fe200078e0204 */
[-C--:B------:R-:W-:Y:S01]  /*7550*/  LEA R10, P0, R4, R204.reuse, 0x2 ;  /* 0x000000cc040a7211 */ /* 0x080fe200078010ff */
[----:B------:R-:W-:Y:S01]  /*7560*/  RED.E.ADD.F32.FTZ.RN.STRONG.GPU [R12.64], R71 ;  /* 0x000000470c00798e */ /* 0x000fe2000c10e786 */
[-C--:B------:R-:W-:Y:S01]  /*7570*/  LEA.HI.X.SX32 R9, R5, R205.reuse, 0x2, P1 ;  /* 0x000000cd05097211 */ /* 0x080fe200008f16ff */
[----:B------:R-:W-:Y:S01]  /*7580*/  IMAD.IADD R5, R152, 0x1, R0 ;  /* 0x0000000198057824 */ /* 0x000fe200078e0200 */
[-C--:B------:R-:W-:Y:S01]  /*7590*/  LEA.HI.X.SX32 R11, R4, R205.reuse, 0x2, P0 ;  /* 0x000000cd040b7211 */ /* 0x080fe200000f16ff */
        /* <DEDUP_REMOVED lines=35> */
[-C--:B------:R-:W-:Y:S02]  /*77d0*/  LEA.HI.X.SX32 R5, R5, R205.reuse, 0x2, P0 ;  /* 0x000000cd05057211 */ /* 0x080fe400000f16ff */
[----:B--2---:R-:W-:Y:S03]  /*77e0*/  IADD3 R8, R153, 0x80, RZ ;  /* 0x0000008099087810 */ /* 0x004fe60007ffe0ff */
[----:B------:R2:W-:Y:S04]  /*77f0*/  RED.E.ADD.F32.FTZ.RN.STRONG.GPU [R4.64], R79 ;  /* 0x0000004f0400798e */ /* 0x0005e8000c10e786 */
[----:B------:R-:W-:Y:S01]  /*7800*/  RED.E.ADD.F32.FTZ.RN.STRONG.GPU [R204.64+0x200], R84 ;  /* 0x00020054cc00798e */ /* 0x000fe2000c10e786 */
[----:B------:R-:W-:Y:S03]  /*7810*/  IMAD.IADD R0, R152, 0x1, R8 ;  /* 0x0000000198007824 */ /* 0x000fe600078e0208 */
[----:B------:R-:W-:Y:S04]  /*7820*/  RED.E.ADD.F32.FTZ.RN.STRONG.GPU [R2.64+0x200], R85 ;  /* 0x000200550200798e */ /* 0x000fe8000c10e786 */
[----:B------:R-:W-:Y:S01]  /*7830*/  LDSM.16.MT88.4 R76, [R188+0x800] ;  /* 0x00080000bc4c783b */ /* 0x000fe20000004200 */
[CC--:B-1----:R-:W-:Y:S04]  /*7840*/  LEA R6, P0, R8.reuse, R204.reuse, 0x2 ;  /* 0x000000cc08067211 */ /* 0x0c2fe800078010ff */
[-C--:B------:R-:W-:Y:S02]  /*7850*/  LEA.HI.X.SX32 R7, R8, R205.reuse, 0x2, P0 ;  /* 0x000000cd08077211 */ /* 0x080fe400000f16ff */
[-C--:B------:R-:W-:Y:S01]  /*7860*/  LEA R10, P0, R0, R204.reuse, 0x2 ;  /* 0x000000cc000a7211 */ /* 0x080fe200078010ff */
[----:B--2---:R-:W-:Y:S02]  /*7870*/  IMAD.IADD R5, R152, 0x1, R0 ;  /* 0x0000000198057824 */ /* 0x004fe400078e0200 */
[----:B------:R1:W-:Y:S01]  /*7880*/  RED.E.ADD.F32.FTZ.RN.STRONG.GPU [R6.64], R86 ;  /* 0x000000560600798e */ /* 0x0003e2000c10e786 */
[-C--:B------:R-:W-:Y:S01]  /*7890*/  LEA.HI.X.SX32 R11, R0, R205.reuse, 0x2, P0 ;  /* 0x000000cd000b7211 */ /* 0x080fe200000f16ff */
[----:B------:R-:W-:Y:S04]  /*78a0*/  IMAD.IADD R4, R152, 0x1, R5 ;  /* 0x0000000198047824 */ /* 0x000fe800078e0205 */
[----:B------:R2:W-:Y:S01]  /*78b0*/  RED.E.ADD.F32.FTZ.RN.STRONG.GPU [R10.64], R87 ;  /* 0x000000570a00798e */ /* 0x0005e2000c10e786 */
[-C--:B------:R-:W-:Y:S01]  /*78c0*/  LEA R8, P0, R4, R204.reuse, 0x2 ;  /* 0x000000cc04087211 */ /* 0x080fe200078010ff */
[----:B------:R-:W-:Y:S02]  /*78d0*/  IMAD.IADD R0, R152, 0x1, R4 ;  /* 0x0000000198007824 */ /* 0x000fe400078e0204 */
[----:B------:R-:W-:Y:S01]  /*78e0*/  LDSM.16.MT88.4 R84, [R188+0x2800] ;  /* 0x00280000bc54783b */ /* 0x000fe20000004200 */
[-C--:B------:R-:W-:Y:S02]  /*78f0*/  LEA.HI.X.SX32 R9, R4, R205.reuse, 0x2, P0 ;  /* 0x000000cd04097211 */ /* 0x080fe400000f16ff */
[-C--:B------:R-:W-:Y:S02]  /*7900*/  LEA R4, P0, R0, R204.reuse, 0x2 ;  /* 0x000000cc00047211 */ /* 0x080fe400078010ff */
[CC--:B-1----:R-:W-:Y:S04]  /*7910*/  LEA R6, P1, R5.reuse, R204.reuse, 0x2 ;  /* 0x000000cc05067211 */ /* 0x0c2fe800078210ff */
[-C--:B------:R-:W-:Y:S01]  /*7920*/  LEA.HI.X.SX32 R7, R5, R205.reuse, 0x2, P1 ;  /* 0x000000cd05077211 */ /* 0x080fe200008f16ff */
[----:B--2---:R-:W-:Y:S01]  /*7930*/  IMAD.IADD R10, R152, 0x1, R0 ;  /* 0x00000001980a7824 */ /* 0x004fe200078e0200 */
[-C--:B------:R-:W-:Y:S03]  /*7940*/  LEA.HI.X.SX32 R5, R0, R205.reuse, 0x2, P0 ;  /* 0x000000cd00057211 */ /* 0x080fe600000f16ff */
[----:B------:R1:W-:Y:S01]  /*7950*/  RED.E.ADD.F32.FTZ.RN.STRONG.GPU [R6.64], R88 ;  /* 0x000000580600798e */ /* 0x0003e2000c10e786 */
[----:B------:R-:W-:Y:S03]  /*7960*/  IADD3 R0, R153, 0xa0, RZ ;  /* 0x000000a099007810 */ /* 0x000fe60007ffe0ff */
[----:B------:R2:W-:Y:S04]  /*7970*/  RED.E.ADD.F32.FTZ.RN.STRONG.GPU [R8.64], R89 ;  /* 0x000000590800798e */ /* 0x0005e8000c10e786 */
[----:B------:R3:W-:Y:S01]  /*7980*/  RED.E.ADD.F32.FTZ.RN.STRONG.GPU [R4.64], R90 ;  /* 0x0000005a0400798e */ /* 0x0007e2000c10e786 */
        /* <DEDUP_REMOVED lines=12> */
[----:B------:R-:W-:Y:S04]  /*7a50*/  LDSM.16.MT88.4 R12, [R193+0x1e000] ;  /* 0x01e00000c10c783b */ /* 0x000fe80000004200 */
[----:B------:R-:W-:Y:S01]  /*7a60*/  LDSM.16.MT88.4 R88, [R193+0x1f800] ;  /* 0x01f80000c158783b */ /* 0x000fe20000004200 */
[C---:B-1----:R-:W-:Y:S04]  /*7a70*/  IMAD.IADD R6, R152.reuse, 0x1, R5 ;  /* 0x0000000198067824 */ /* 0x042fe800078e0205 */
[----:B------:R-:W-:Y:S01]  /*7a80*/  IMAD.IADD R4, R152, 0x1, R6 ;  /* 0x0000000198047824 */ /* 0x000fe200078e0206 */
[-C--:B------:R-:W-:Y:S03]  /*7a90*/  LEA R10, P0, R6, R204.reuse, 0x2 ;  /* 0x000000cc060a7211 */ /* 0x080fe600078010ff */
[----:B------:R-:W-:Y:S01]  /*7aa0*/  IMAD.IADD R0, R152, 0x1, R4 ;  /* 0x0000000198007824 */ /* 0x000fe200078e0204 */
[-C--:B------:R-:W-:Y:S02]  /*7ab0*/  LEA.HI.X.SX32 R11, R6, R205.reuse, 0x2, P0 ;  /* 0x000000cd060b7211 */ /* 0x080fe400000f16ff */
[-C--:B--2---:R-:W-:Y:S01]  /*7ac0*/  LEA R8, P2, R4, R204.reuse, 0x2 ;  /* 0x000000cc04087211 */ /* 0x084fe200078410ff */
[----:B------:R-:W-:Y:S01]  /*7ad0*/  IMAD.IADD R3, R152, 0x1, R0 ;  /* 0x0000000198037824 */ /* 0x000fe200078e0200 */
[-C--:B------:R-:W-:Y:S01]  /*7ae0*/  LEA R6, P1, R0, R204.reuse, 0x2 ;  /* 0x000000cc00067211 */ /* 0x080fe200078210ff */
[----:B------:R-:W-:Y:S01]  /*7af0*/  RED.E.ADD.F32.FTZ.RN.STRONG.GPU [R10.64], R92 ;  /* 0x0000005c0a00798e */ /* 0x000fe2000c10e786 */
[-C--:B------:R-:W-:Y:S02]  /*7b00*/  LEA.HI.X.SX32 R9, R4, R205.reuse, 0x2, P2 ;  /* 0x000000cd04097211 */ /* 0x080fe400010f16ff */
[-C--:B------:R-:W-:Y:S02]  /*7b10*/  LEA.HI.X.SX32 R7, R0, R205.reuse, 0x2, P1 ;  /* 0x000000cd00077211 */ /* 0x080fe400008f16ff */
[----:B------:R-:W-:Y:S01]  /*7b20*/  LEA R2, P0, R3, R204, 0x2 ;  /* 0x000000cc03027211 */ /* 0x000fe200078010ff */
[----:B------:R-:W-:Y:S01]  /*7b30*/  RED.E.ADD.F32.FTZ.RN.STRONG.GPU [R8.64], R93 ;  /* 0x0000005d0800798e */ /* 0x000fe2000c10e786 */
[----:B------:R-:W-:Y:S02]  /*7b40*/  LOP3.LUT R0, R211, 0x1, RZ, 0xc0, !PT ;  /* 0x00000001d3007812 */ /* 0x000fe400078ec0ff */
[----:B------:R-:W-:Y:S01]  /*7b50*/  LEA.HI.X.SX32 R3, R3, R205, 0x2, P0 ;  /* 0x000000cd03037211 */ /* 0x000fe200000f16ff */
[----:B------:R-:W-:Y:S01]  /*7b60*/  LDSM.16.MT88.4 R8, [R188] ;  /* 0x00000000bc08783b */ /* 0x000fe20000004200 */
[----:B------:R-:W-:Y:S02]  /*7b70*/  ISETP.NE.U32.AND P0, PT, R0, 0x1, PT ;  /* 0x000000010000780c */ /* 0x000fe40003f05070 */
[----:B------:R-:W-:Y:S01]  /*7b80*/  ISETP.GT.AND P2, PT, R211, R236, PT ;  /* 0x000000ecd300720c */ /* 0x000fe20003f44270 */
[----:B------:R-:W-:Y:S01]  /*7b90*/  RED.E.ADD.F32.FTZ.RN.STRONG.GPU [R6.64], R94 ;  /* 0x0000005e0600798e */ /* 0x000fe2000c10e786 */
[----:B------:R-:W-:Y:S02]  /*7ba0*/  IADD3 R0, R188, -0x6000, RZ ;  /* 0xffffa000bc007810 */ /* 0x000fe40007ffe0ff */
[----:B------:R-:W-:Y:S01]  /*7bb0*/  @P6 IADD3 R232, P1, R232, -0x100, RZ ;  /* 0xffffff00e8e86810 */ /* 0x000fe20007f3e0ff */
[----:B------:R-:W1:Y:S03]  /*7bc0*/  LDSM.16.MT88.4 R4, [R194+0x1e000] ;  /* 0x01e00000c204783b */ /* 0x000e660000004200 */
[----:B------:R-:W-:Y:S01]  /*7bd0*/  @P6 IADD3.X R231, R231, -0x1, RZ, P1, !PT ;  /* 0xffffffffe7e76810 */ /* 0x000fe20000ffe4ff */
[----:B------:R2:W-:Y:S02]  /*7be0*/  RED.E.ADD.F32.FTZ.RN.STRONG.GPU [R2.64], R95 ;  /* 0x0000005f0200798e */ /* 0x0005e4000c10e786 */
[----:B------:R-:W-:Y:S02]  /*7bf0*/  @P0 IADD3 R0, R188, 0x6000, RZ ;  /* 0x00006000bc000810 */ /* 0x000fe40007ffe0ff */
        /* <DEDUP_REMOVED lines=274> */
.L_x_1495:
        /* <DEDUP_REMOVED lines=15> */
.L_x_1496:
[----:B------:R-:W2:Y:S01]  /*8e10*/  LDL R8, [R1+0x4] ;  /* 0x0000040001087983 */ /* 0x000ea20000100800 */
[----:B------:R-:W-:Y:S01]  /*8e20*/  SHF.R.S32.HI R24, RZ, 0x1f, R237 ;  /* 0x0000001fff187819 */ /* 0x000fe200000114ed */
[----:B------:R-:W-:Y:S01]  /*8e30*/  BSSY B0, `(.L_x_1497) ;  /* 0x000002c000007945 */ /* 0x000fe20003800000 */
[----:B------:R-:W-:Y:S01]  /*8e40*/  SHF.R.S32.HI R5, RZ, 0x1f, R222 ;  /* 0x0000001fff057819 */ /* 0x000fe200000114de */
[----:B------:R-:W-:Y:S01]  /*8e50*/  BAR.SYNC.DEFER_BLOCKING 0x0 ;  /* 0x0000000000007b1d */ /* 0x000fe20000010000 */
[----:B------:R-:W-:Y:S01]  /*8e60*/  MOV R4, R222 ;  /* 0x000000de00047202 */ /* 0x000fe20000000f00 */
[----:B------:R-:W-:Y:S01]  /*8e70*/  IMAD R0, R24, c[0x0][0x3a0], RZ ;  /* 0x0000e80018007a24 */ /* 0x000fe200078e02ff */
[----:B------:R-:W-:Y:S02]  /*8e80*/  SHF.R.S32.HI R26, RZ, 0x1f, R240 ;  /* 0x0000001fff1a7819 */ /* 0x000fe400000114f0 */
[----:B------:R-:W-:Y:S01]  /*8e90*/  SHF.R.S32.HI R64, RZ, 0x1f, R238 ;  /* 0x0000001fff407819 */ /* 0x000fe200000114ee */
[----:B------:R-:W-:-:S04]  /*8ea0*/  IMAD.WIDE.U32 R2, R237, c[0x0][0x3a0], R4 ;  /* 0x0000e800ed027a25 */ /* 0x000fc800078e0004 */
[----:B------:R-:W-:Y:S01]  /*8eb0*/  IMAD R0, R237, c[0x0][0x3a4], R0 ;  /* 0x0000e900ed007a24 */ /* 0x000fe200078e0200 */
[----:B------:R-:W-:-:S04]  /*8ec0*/  IADD3 R2, P0, R6, R2, RZ ;  /* 0x0000000206027210 */ /* 0x000fc80007f1e0ff */
[----:B------:R-:W-:Y:S01]  /*8ed0*/  IADD3.X R3, R7, R3, R0, P0, !PT ;  /* 0x0000000307037210 */ /* 0x000fe200007fe400 */
[----:B------:R-:W-:-:S04]  /*8ee0*/  IMAD R0, R26, c[0x0][0x3b8], RZ ;  /* 0x0000ee001a007a24 */ /* 0x000fc800078e02ff */
[C---:B------:R-:W-:Y:S02]  /*8ef0*/  IMAD R0, R240.reuse, c[0x0][0x3bc], R0 ;  /* 0x0000ef00f0007a24 */ /* 0x040fe400078e0200 */
        /* <DEDUP_REMOVED lines=11> */
[----:B--2---:R-:W-:-:S05]  /*8fb0*/  IMAD R11, R8, -0x40, R218 ;  /* 0xffffffc0080b7824 */ /* 0x004fca00078e02da */
[----:B------:R-:W-:-:S13]  /*8fc0*/  ISETP.GE.AND P4, PT, R238, R11, PT ;  /* 0x0000000bee00720c */ /* 0x000fda0003f86270 */
[----:B------:R-:W-:Y:S05]  /*8fd0*/  @P4 BRA `(.L_x_1498) ;  /* 0x0000011000004947 */ /* 0x000fea0003800000 */
[----:B-1-34-:R-:W-:Y:S01]  /*8fe0*/  ISETP.GE.AND P2, PT, R222, c[0x0][0x220], PT ;  /* 0x00008800de007a0c */ /* 0x01afe20003f46270 */
        /* <DEDUP_REMOVED lines=16> */
.L_x_1498:
[----:B-1-34-:R-:W-:Y:S05]  /*90f0*/  BSYNC B0 ;  /* 0x0000000000007941 */ /* 0x01afea0003800000 */
.L_x_1497:
        /* <DEDUP_REMOVED lines=20> */
.L_x_1500:
[----:B------:R-:W-:Y:S05]  /*9240*/  BSYNC B0 ;  /* 0x0000000000007941 */ /* 0x000fea0003800000 */
.L_x_1499:
        /* <DEDUP_REMOVED lines=25> */
.L_x_1502:
[----:B------:R-:W-:Y:S05]  /*93e0*/  BSYNC B0 ;  /* 0x0000000000007941 */ /* 0x000fea0003800000 */
.L_x_1501:
[----:B------:R-:W-:Y:S05]  /*93f0*/  @P3 BRA `(.L_x_1471) ;  /* 0x0000010000003947 */ /* 0x000fea0003800000 */
[----:B------:R-:W-:Y:S02]  /*9400*/  IADD3 R0, P0, R238, 0x20, RZ ;  /* 0x00000020ee007810 */ /* 0x000fe40007f1e0ff */
[----:B-1----:R-:W-:-:S02]  /*9410*/  MOV R3, R8 ;  /* 0x0000000800037202 */ /* 0x002fc40000000f00 */
        /* <DEDUP_REMOVED lines=14> */
.L_x_1471:
[----:B------:R-:W-:Y:S05]  /*9500*/  BSYNC B1 ;  /* 0x0000000000017941 */ /* 0x000fea0003800000 */
.L_x_1457:
[----:B------:R-:W4:Y:S01]  /*9510*/  LDL.LU R0, [R1+0x4] ;  /* 0x0000040001007983 */ /* 0x000f220000300800 */
[----:B------:R-:W-:Y:S02]  /*9520*/  ULDC UR5, c[0x0][0x218] ;  /* 0x0000860000057ab9 */ /* 0x000fe40000000800 */
[----:B------:R-:W-:-:S04]  /*9530*/  UIADD3 UR5, UR5, 0x3f, URZ ;  /* 0x0000003f05057890 */ /* 0x000fc8000fffe03f */
[----:B------:R-:W-:-:S04]  /*9540*/  USHF.R.S32.HI UR4, URZ, 0x1f, UR5 ;  /* 0x0000001f3f047899 */ /* 0x000fc80008011405 */
[----:B------:R-:W-:-:S04]  /*9550*/  ULEA.HI UR4, UR4, UR5, URZ, 0x6 ;  /* 0x0000000504047291 */ /* 0x000fc8000f8f303f */
[----:B------:R-:W-:Y:S01]  /*9560*/  USHF.R.S32.HI UR4, URZ, 0x6, UR4 ;  /* 0x000000063f047899 */ /* 0x000fe20008011404 */
[----:B----4-:R-:W-:-:S05]  /*9570*/  IADD3 R0, R0, c[0x0][0xc], RZ ;  /* 0x0000030000007a10 */ /* 0x010fca0007ffe0ff */
[----:B------:R-:W-:Y:S01]  /*9580*/  ISETP.GE.AND P0, PT, R0, UR4, PT ;  /* 0x0000000400007c0c */ /* 0x000fe2000bf06270 */
[----:B------:R4:W-:-:S12]  /*9590*/  STL [R1+0x4], R0 ;  /* 0x0000040001007387 */ /* 0x0009d80000100800 */
[----:B------:R-:W-:Y:S01]  /*95a0*/  @P0 CALL.REL.NOINC `(.L_x_1503) ;  /* 0x0000001000000944 */ /* 0x000fe20003c00000 */
[----:B------:R-:W-:Y:S05]  /*95b0*/  BRA `(.L_x_1504) ;  /* 0xffff72c000007947 */ /* 0x000fea000383ffff */
.L_x_1503:
[----:B------:R-:W-:Y:S05]  /*95c0*/  EXIT ;  /* 0x000000000000794d */ /* 0x000fea0003800000 */
.L_x_1505:
        /* <DEDUP_REMOVED lines=11> */
.L_x_1616:


//--------------------- .text._ZN5flash44flash_bwd_dq_dk_dv_loop_seqk_parallel_kernelI23Flash_bwd_kernel_traitsILi192ELi64ELi64ELi8ELi4ELi2ELi2ELb0ELb0EN7cutlass6half_tE19Flash_kernel_traitsILi192ELi64ELi64ELi8ES3_EELb0ELb0ELb1ELb1ELb0ELb0ELb1EEEvNS_16Flash_bwd_paramsE --------------------------
	.section	.text._ZN5flash44flash_bwd_dq_dk_dv_loop_seqk_parallel_kernelI23Flash_bwd_kernel_traitsILi192ELi64ELi64ELi8ELi4ELi2ELi2ELb0ELb0EN7cutlass6half_tE19Flash_kernel_traitsILi192ELi64ELi64ELi8ES3_EELb0ELb0ELb1ELb1ELb0ELb0ELb1EEEvNS_16Flash_bwd_paramsE,"ax",@progbits
	.sectioninfo	@"SHI_REGISTERS=255"
	.align	128
        .global         _ZN5flash44flash_bwd_dq_dk_dv_loop_seqk_parallel_kernelI23Flash_bwd_kernel_traitsILi192ELi64ELi64ELi8ELi4ELi2ELi2ELb0ELb0EN7cutlass6half_tE19Flash_kernel_traitsILi192ELi64ELi64ELi8ES3_EELb0ELb0ELb1ELb1ELb0ELb0ELb1EEEvNS_16Flash_bwd_paramsE
        .type           _ZN5flash44flash_bwd_dq_dk_dv_loop_seqk_parallel_kernelI23Flash_bwd_kernel_traitsILi192ELi64ELi64ELi8ELi4ELi2ELi2ELb0ELb0EN7cutlass6half_tE19Flash_kernel_traitsILi192ELi64ELi64ELi8ES3_EELb0ELb0ELb1ELb1ELb0ELb0ELb1EEEvNS_16Flash_bwd_paramsE,@function
        .size           _ZN5flash44flash_bwd_dq_dk_dv_loop_seqk_parallel_kernelI23Flash_bwd_kernel_traitsILi192ELi64ELi64ELi8ELi4ELi2ELi2ELb0ELb0EN7cutlass6half_tE19Flash_kernel_traitsILi192ELi64ELi64ELi8ES3_EELb0ELb0ELb1ELb1ELb0ELb0ELb1EEEvNS_16Flash_bwd_paramsE,(.L_x_1617 - _ZN5flash44flash_bwd_dq_dk_dv_loop_seqk_parallel_kernelI23Flash_bwd_kernel_traitsILi192ELi64ELi64ELi8ELi4ELi2ELi2ELb0ELb0EN7cutlass6half_tE19Flash_kernel_traitsILi192ELi64ELi64ELi8ES3_EELb0ELb0ELb1ELb1ELb0ELb0ELb1EEEvNS_16Flash_bwd_paramsE)
        .other          _ZN5flash44flash_bwd_dq_dk_dv_loop_seqk_parallel_kernelI23Flash_bwd_kernel_traitsILi192ELi64ELi64ELi8ELi4ELi2ELi2ELb0ELb0EN7cutlass6half_tE19Flash_kernel_traitsILi192ELi64ELi64ELi8ES3_EELb0ELb0ELb1ELb1ELb0ELb0ELb1EEEvNS_16Flash_bwd_paramsE,@"STO_CUDA_ENTRY STV_DEFAULT"
_ZN5flash44flash_bwd_dq_dk_dv_loop_seqk_parallel_kernelI23Flash_bwd_kernel_traitsILi192ELi64ELi64ELi8ELi4ELi2ELi2ELb0ELb0EN7cutlass6half_tE19Flash_kernel_traitsILi192ELi64ELi64ELi8ES3_EELb0ELb0ELb1ELb1ELb0ELb0ELb1EEEvNS_16Flash_bwd_paramsE:
.text._ZN5flash44flash_bwd_dq_dk_dv_loop_seqk_parallel_kernelI23Flash_bwd_kernel_traitsILi192ELi64ELi64ELi8ELi4ELi2ELi2ELb0ELb0EN7cutlass6half_tE19Flash_kernel_traitsILi192ELi64ELi64ELi8ES3_EELb0ELb0ELb1ELb1ELb0ELb0ELb1EEEvNS_16Flash_bwd_paramsE:
        /* <DEDUP_REMOVED lines=136> */
.L_x_1554:
        /* <DEDUP_REMOVED lines=33> */
.L_x_1506:
        /* <DEDUP_REMOVED lines=51> */
.L_x_1508:
        /* <DEDUP_REMOVED lines=15> */
.L_x_1509:
        /* <DEDUP_REMOVED lines=84> */
.L_x_1510:
[----:B------:R-:W-:-:S04]  /*13f0*/  IMAD R6, R210, c[0x0][0x1c0], R244 ;  /* 0x00007000d2067a24 */ /* 0x000fc800078e02f4 */
[----:B------:R-:W-:Y:S02]  /*1400*/  IMAD R6, R6, c[0x0][0x224], RZ ;  /* 0x0000890006067a24 */ /* 0x000fe400078e02ff */
.L_x_1511:
        /* <DEDUP_REMOVED lines=78> */
.L_x_1513:
        /* <DEDUP_REMOVED lines=16> */
.L_x_1514:
        /* <DEDUP_REMOVED lines=27> */
.L_x_1516:
[----:B------:R-:W-:Y:S05]  /*1ba0*/  BSYNC B0 ;  /* 0x0000000000007941 */ /* 0x000fea0003800000 */
.L_x_1515:
        /* <DEDUP_REMOVED lines=19> */
.L_x_1518:
[----:B------:R-:W-:Y:S05]  /*1ce0*/  BSYNC B0 ;  /* 0x0000000000007941 */ /* 0x000fea0003800000 */
.L_x_1517:
        /* <DEDUP_REMOVED lines=25> */
.L_x_1520:
[----:B------:R-:W-:Y:S05]  /*1e80*/  BSYNC B0 ;  /* 0x0000000000007941 */ /* 0x000fea0003800000 */
.L_x_1519:
        /* <DEDUP_REMOVED lines=19> */
.L_x_1512:
        /* <DEDUP_REMOVED lines=31> */
.L_x_1523:
[----:B------:R-:W-:Y:S05]  /*21b0*/  BSYNC B0 ;  /* 0x0000000000007941 */ /* 0x000fea0003800000 */
.L_x_1522:
        /* <DEDUP_REMOVED lines=39> */
.L_x_1525:
[----:B------:R-:W-:Y:S05]  /*2430*/  BSYNC B0 ;  /* 0x0000000000007941 */ /* 0x000fea0003800000 */
.L_x_1524:
        /* <DEDUP_REMOVED lines=18> */
.L_x_1527:
        /* <DEDUP_REMOVED lines=28> */
.L_x_1528:
[----:B------:R-:W-:Y:S05]  /*2720*/  BSYNC B0 ;  /* 0x0000000000007941 */ /* 0x000fea0003800000 */
.L_x_1526:
        /* <DEDUP_REMOVED lines=17> */
.L_x_1530:
        /* <DEDUP_REMOVED lines=38> */
.L_x_1531:
[----:B------:R-:W-:Y:S05]  /*2aa0*/  BSYNC B0 ;  /* 0x0000000000007941 */ /* 0x000fea0003800000 */
.L_x_1529:
        /* <DEDUP_REMOVED lines=59> */
.L_x_1533:
[----:B--2---:R-:W-:Y:S05]  /*2e60*/  BSYNC B0 ;  /* 0x0000000000007941 */ /* 0x004fea0003800000 */
.L_x_1532:
        /* <DEDUP_REMOVED lines=38> */
.L_x_1535:
[----:B------:R-:W-:Y:S05]  /*30d0*/  BSYNC B0 ;  /* 0x0000000000007941 */ /* 0x000fea0003800000 */
.L_x_1534:
        /* <DEDUP_REMOVED lines=45> */
.L_x_1537:
[----:B------:R-:W-:Y:S05]  /*33b0*/  BSYNC B0 ;  /* 0x0000000000007941 */ /* 0x000fea0003800000 */
.L_x_1536:
        /* <DEDUP_REMOVED lines=38> */
.L_x_1539:
[----:B------:R-:W-:Y:S05]  /*3620*/  BSYNC B0 ;  /* 0x0000000000007941 */ /* 0x000fea0003800000 */
.L_x_1538:
        /* <DEDUP_REMOVED lines=82> */
.L_x_1544:
[----:B------:R-:W0:Y:S01]  /*3b50*/  LDGDEPBAR ;  /* 0x00000000000079af */ /* 0x000e220000000000 */
[C---:B------:R-:W-:Y:S02]  /*3b60*/  IADD3 R98, R194.reuse, R193, RZ ;  /* 0x000000c1c2627210 */ /* 0x040fe40007ffe0ff */
[-C--:B------:R-:W-:Y:S02]  /*3b70*/  IADD3 R97, R194, R192.reuse, RZ ;  /* 0x000000c0c2617210 */ /* 0x080fe40007ffe0ff */
[----:B------:R-:W-:Y:S01]  /*3b80*/  IADD3 R96, R98, R192, RZ ;  /* 0x000000c062607210 */ /* 0x000fe20007ffe0ff */
[----:B------:R-:W-:Y:S04]  /*3b90*/  DEPBAR.LE SB0, 0x0 ;  /* 0x000080000000791a */ /* 0x000fe80000000000 */
[----:B------:R-:W-:Y:S08]  /*3ba0*/  BAR.SYNC.DEFER_BLOCKING 0x0 ;  /* 0x0000000000007b1d */ /* 0x000ff00000010000 */
[----:B------:R-:W-:Y:S08]  /*3bb0*/  LDSM.16.M88.4 R16, [R194] ;  /* 0x00000000c210783b */ /* 0x000ff00000000200 */
[----:B------:R-:W1:Y:S08]  /*3bc0*/  LDSM.16.M88.4 R8, [R198+0x12000] ;  /* 0x01200000c608783b */ /* 0x000e700000000200 */
[----:B------:R-:W2:Y:S08]  /*3bd0*/  LDSM.16.M88.4 R68, [R198+0x12800] ;  /* 0x01280000c644783b */ /* 0x000eb00000000200 */
[----:B------:R-:W-:Y:S08]  /*3be0*/  LDSM.16.M88.4 R72, [R98] ;  /* 0x000000006248783b */ /* 0x000ff00000000200 */
[----:B------:R-:W3:Y:S08]  /*3bf0*/  LDSM.16.M88.4 R76, [R188+0x12000] ;  /* 0x01200000bc4c783b */ /* 0x000ef00000000200 */
[----:B------:R-:W4:Y:S01]  /*3c00*/  LDSM.16.M88.4 R80, [R188+0x12800] ;  /* 0x01280000bc50783b */ /* 0x000f220000000200 */
[C---:B-1----:R-:W-:Y:S07]  /*3c10*/  HMMA.16816.F32 R4, R16.reuse, R8, RZ ;  /* 0x000000081004723c */ /* 0x042fee00000018ff */
[----:B------:R-:W-:Y:S01]  /*3c20*/  LDSM.16.M88.4 R84, [R97] ;  /* 0x000000006154783b */ /* 0x000fe20000000200 */
[C---:B------:R-:W-:Y:S07]  /*3c30*/  HMMA.16816.F32 R8, R16.reuse, R10, RZ ;  /* 0x0000000a1008723c */ /* 0x040fee00000018ff */
[----:B------:R-:W1:Y:S01]  /*3c40*/  LDSM.16.M88.4 R88, [R3+0x12000] ;  /* 0x012000000358783b */ /* 0x000e620000000200 */
[C---:B--2---:R-:W-:Y:S07]  /*3c50*/  HMMA.16816.F32 R12, R16.reuse, R68, RZ ;  /* 0x00000044100c723c */ /* 0x044fee00000018ff */
[----:B------:R-:W-:Y:S01]  /*3c60*/  LDSM.16.M88.4 R92, [R2+0x12000] ;  /* 0x01200000025c783b */ /* 0x000fe20000000200 */
[----:B------:R-:W-:Y:S07]  /*3c70*/  HMMA.16816.F32 R16, R16, R70, RZ ;  /* 0x000000461010723c */ /* 0x000fee00000018ff */
[----:B------:R-:W2:Y:S01]  /*3c80*/  LDSM.16.M88.4 R68, [R3+0x12800] ;  /* 0x012800000344783b */ /* 0x000ea20000000200 */
[C---:B---3--:R-:W-:Y:S08]  /*3c90*/  HMMA.16816.F32 R4, R72.reuse, R76, R4 ;  /* 0x0000004c4804723c */ /* 0x048ff00000001804 */
[C---:B------:R-:W-:Y:S01]  /*3ca0*/  HMMA.16816.F32 R8, R72.reuse, R78, R8 ;  /* 0x0000004e4808723c */ /* 0x040fe20000001808 */
[----:B------:R-:W3:Y:S07]  /*3cb0*/  LDSM.16.M88.4 R76, [R96] ;  /* 0x00000000604c783b */ /* 0x000eee0000000200 */
        /* <DEDUP_REMOVED lines=10> */
[C---:B---3--:R-:W-:Y:S01]  /*3d60*/  HMMA.16816.F32 R4, R76.reuse, R92, R4 ;  /* 0x0000005c4c04723c */ /* 0x048fe20000001804 */
        /* <DEDUP_REMOVED lines=16> */
[----:B------:R-:W-:Y:S07]  /*3e70*/  LDSM.16.M88.4 R92, [R198+0x16000] ;  /* 0x01600000c65c783b */ /* 0x000fee0000000200 */
[C---:B----4-:R-:W-:Y:S08]  /*3e80*/  HMMA.16816.F32 R12, R84.reuse, R72, R12 ;  /* 0x00000048540c723c */ /* 0x050ff0000000180c */
[----:B------:R-:W-:Y:S01]  /*3e90*/  HMMA.16816.F32 R16, R84, R74, R16 ;  /* 0x0000004a5410723c */ /* 0x000fe20000001810 */
[----:B------:R-:W3:Y:S07]  /*3ea0*/  LDSM.16.M88.4 R72, [R96+0x2000] ;  /* 0x002000006048783b */ /* 0x000eee0000000200 */
[C---:B-1----:R-:W-:Y:S01]  /*3eb0*/  HMMA.16816.F32 R4, R76.reuse, R88, R4 ;  /* 0x000000584c04723c */ /* 0x042fe20000001804 */
[----:B------:R-:W1:Y:S06]  /*3ec0*/  LDSM.16.M88.4 R84, [R2+0x14800] ;  /* 0x014800000254783b */ /* 0x000e6c0000000200 */
[----:B------:R-:W-:Y:S01]  /*3ed0*/  IADD3 R88, P0, R230, R226, RZ ;  /* 0x000000e2e6587210 */ /* 0x000fe20007f1e0ff */
[C---:B------:R-:W-:Y:S04]  /*3ee0*/  HMMA.16816.F32 R8, R76.reuse, R90, R8 ;  /* 0x0000005a4c08723c */ /* 0x040fe80000001808 */
[----:B------:R-:W-:Y:S04]  /*3ef0*/  IADD3.X R89, R229, R225, RZ, P0, !PT ;  /* 0x000000e1e5597210 */ /* 0x000fe800007fe4ff */
[C---:B--2---:R-:W-:Y:S01]  /*3f00*/  HMMA.16816.F32 R12, R76.reuse, R68, R12 ;  /* 0x000000444c0c723c */ /* 0x044fe2000000180c */
[----:B-----5:R2:W5:Y:S04]  /*3f10*/  LDG.E R153, [R88.64] ;  /* 0x0000000658997981 */ /* 0x020568000c1e1900 */
[----:B------:R2:W5:Y:S03]  /*3f20*/  LDG.E R152, [R88.64+0x20] ;  /* 0x0000200658987981 */ /* 0x000566000c1e1900 */
[----:B------:R-:W-:Y:S01]  /*3f30*/  HMMA.16816.F32 R16, R76, R70, R16 ;  /* 0x000000464c10723c */ /* 0x000fe20000001810 */
[----:B------:R-:W-:Y:S08]  /*3f40*/  LDSM.16.M88.4 R68, [R198+0x16800] ;  /* 0x01680000c644783b */ /* 0x000ff00000000200 */
[----:B------:R-:W-:Y:S01]  /*3f50*/  LDSM.16.M88.4 R76, [R98+0x4000] ;  /* 0x00400000624c783b */ /* 0x000fe20000000200 */
[C---:B---3--:R-:W-:Y:S08]  /*3f60*/  HMMA.16816.F32 R4, R72.reuse, R80, R4 ;  /* 0x000000504804723c */ /* 0x048ff00000001804 */
[C---:B------:R-:W-:Y:S01]  /*3f70*/  HMMA.16816.F32 R8, R72.reuse, R82, R8 ;  /* 0x000000524808723c */ /* 0x040fe20000001808 */
[----:B------:R-:W-:Y:S07]  /*3f80*/  LDSM.16.M88.4 R80, [R188+0x16000] ;  /* 0x01600000bc50783b */ /* 0x000fee0000000200 */
[C---:B-1----:R-:W-:Y:S01]  /*3f90*/  HMMA.16816.F32 R12, R72.reuse, R84, R12 ;  /* 0x00000054480c723c */ /* 0x042fe2000000180c */
[----:B--2---:R-:W1:Y:S07]  /*3fa0*/  LDSM.16.M88.4 R88, [R194+0x4000] ;  /* 0x00400000c258783b */ /* 0x004e6e0000000200 */
[----:B------:R-:W-:Y:S01]  /*3fb0*/  HMMA.16816.F32 R16, R72, R86, R16 ;  /* 0x000000564810723c */ /* 0x000fe20000001810 */
[----:B------:R-:W2:Y:S08]  /*3fc0*/  LDSM.16.M88.4 R72, [R188+0x16800] ;  /* 0x01680000bc48783b */ /* 0x000eb00000000200 */
[----:B------:R-:W-:Y:S01]  /*3fd0*/  LDSM.16.M88.4 R84, [R3+0x16000] ;  /* 0x016000000354783b */ /* 0x000fe20000000200 */
[C---:B-1----:R-:W-:Y:S08]  /*3fe0*/  HMMA.16816.F32 R4, R88.reuse, R92, R4 ;  /* 0x0000005c5804723c */ /* 0x042ff00000001804 */
[C---:B------:R-:W-:Y:S08]  /*3ff0*/  HMMA.16816.F32 R8, R88.reuse, R94, R8 ;  /* 0x0000005e5808723c */ /* 0x040ff00000001808 */
[C---:B------:R-:W-:Y:S08]  /*4000*/  HMMA.16816.F32 R12, R88.reuse, R68, R12 ;  /* 0x00000044580c723c */ /* 0x040ff0000000180c */
[----:B------:R-:W-:Y:S01]  /*4010*/  HMMA.16816.F32 R16, R88, R70, R16 ;  /* 0x000000465810723c */ /* 0x000fe20000001810 */
[----:B------:R-:W1:Y:S06]  /*4020*/  LDSM.16.M88.4 R68, [R97+0x4000] ;  /* 0x004000006144783b */ /* 0x000e6c0000000200 */
[----:B------:R-:W-:Y:S01]  /*4030*/  SHF.L.U32 R88, R237, 0x6, RZ ;  /* 0x00000006ed587819 */ /* 0x000fe200000006ff */
[C---:B------:R-:W-:Y:S05]  /*4040*/  HMMA.16816.F32 R4, R76.reuse, R80, R4 ;  /* 0x000000504c04723c */ /* 0x040fea0000001804 */
[----:B------:R-:W-:Y:S03]  /*4050*/  IADD3 R90, R243, R88, RZ ;  /* 0x00000058f35a7210 */ /* 0x000fe60007ffe0ff */
[C---:B------:R-:W-:Y:S01]  /*4060*/  HMMA.16816.F32 R8, R76.reuse, R82, R8 ;  /* 0x000000524c08723c */ /* 0x040fe20000001808 */
[----:B------:R-:W3:Y:S03]  /*4070*/  LDSM.16.M88.4 R80, [R3+0x16800] ;  /* 0x016800000350783b */ /* 0x000ee60000000200 */
[C---:B------:R-:W-:Y:S02]  /*4080*/  IADD3 R92, R90.reuse, 0x7, RZ ;  /* 0x000000075a5c7810 */ /* 0x040fe40007ffe0ff */
[----:B------:R-:W-:Y:S02]  /*4090*/  IADD3 R91, R90, 0x8, RZ ;  /* 0x000000085a5b7810 */ /* 0x000fe40007ffe0ff */
[C---:B--2---:R-:W-:Y:S03]  /*40a0*/  HMMA.16816.F32 R12, R76.reuse, R72, R12 ;  /* 0x000000484c0c723c */ /* 0x044fe6000000180c */
[----:B------:R-:W-:Y:S02]  /*40b0*/  ISETP.GE.AND P0, PT, R92, RZ, PT ;  /* 0x000000ff5c00720c */ /* 0x000fe40003f06270 */
[----:B------:R-:W-:Y:S02]  /*40c0*/  ISETP.GE.AND P1, PT, R91, RZ, PT ;  /* 0x000000ff5b00720c */ /* 0x000fe40003f26270 */
[C---:B------:R-:W-:Y:S01]  /*40d0*/  IADD3 R94, R90.reuse, -0x8, RZ ;  /* 0xfffffff85a5e7810 */ /* 0x040fe20007ffe0ff */
[----:B------:R-:W-:Y:S01]  /*40e0*/  HMMA.16816.F32 R16, R76, R74, R16 ;  /* 0x0000004a4c10723c */ /* 0x000fe20000001810 */
[----:B------:R-:W-:Y:S03]  /*40f0*/  LDSM.16.M88.4 R72, [R96+0x4000] ;  /* 0x004000006048783b */ /* 0x000fe60000000200 */
[C---:B------:R-:W-:Y:S02]  /*4100*/  IADD3 R93, R90.reuse, -0x1, RZ ;  /* 0xffffffff5a5d7810 */ /* 0x040fe40007ffe0ff */
[----:B------:R-:W-:Y:S02]  /*4110*/  IABS R89, R90 ;  /* 0x0000005a00597213 */ /* 0x000fe40000000000 */
[----:B------:R-:W-:Y:S01]  /*4120*/  @!P0 IADD3 R92, -R90, -0x7, RZ ;  /* 0xfffffff95a5c8810 */ /* 0x000fe20007ffe1ff */
[----:B------:R-:W2:Y:S01]  /*4130*/  LDSM.16.M88.4 R76, [R2+0x16000] ;  /* 0x01600000024c783b */ /* 0x000ea20000000200 */
[C---:B-1----:R-:W-:Y:S02]  /*4140*/  HMMA.16816.F32 R4, R68.reuse, R84, R4 ;  /* 0x000000544404723c */ /* 0x042fe40000001804 */
[----:B------:R-:W-:Y:S03]  /*4150*/  I2F R89, R89 ;  /* 0x0000005900597306 */ /* 0x000fe60000201400 */
[----:B------:R-:W-:Y:S02]  /*4160*/  ISETP.GE.AND P0, PT, R94, RZ, PT ;  /* 0x000000ff5e00720c */ /* 0x000fe40003f06270 */
[C---:B------:R-:W-:Y:S01]  /*4170*/  @!P1 IADD3 R91, -R90.reuse, -0x8, RZ ;  /* 0xfffffff85a5b9810 */ /* 0x040fe20007ffe1ff */
[C---:B------:R-:W-:Y:S03]  /*4180*/  HMMA.16816.F32 R8, R68.reuse, R86, R8 ;  /* 0x000000564408723c */ /* 0x040fe60000001808 */
[----:B------:R-:W-:Y:S01]  /*4190*/  ISETP.GE.AND P1, PT, R93, RZ, PT ;  /* 0x000000ff5d00720c */ /* 0x000fe20003f26270 */
[----:B------:R-:W-:Y:S01]  /*41a0*/  I2F R92, R92 ;  /* 0x0000005c005c7306 */ /* 0x000fe20000201400 */
[C---:B------:R-:W-:Y:S02]  /*41b0*/  IADD3 R95, R90.reuse, -0x9, RZ ;  /* 0xfffffff75a5f7810 */ /* 0x040fe40007ffe0ff */
[C---:B------:R-:W-:Y:S01]  /*41c0*/  IADD3 R86, R90.reuse, -0x10, RZ ;  /* 0xfffffff05a567810 */ /* 0x040fe20007ffe0ff */
[C---:B---3--:R-:W-:Y:S04]  /*41d0*/  HMMA.16816.F32 R12, R68.reuse, R80, R12 ;  /* 0x00000050440c723c */ /* 0x048fe8000000180c */
[----:B------:R-:W-:Y:S02]  /*41e0*/  @!P0 IADD3 R94, -R90, 0x8, RZ ;  /* 0x000000085a5e8810 */ /* 0x000fe40007ffe1ff */
[----:B------:R-:W-:Y:S01]  /*41f0*/  I2F R91, R91 ;  /* 0x0000005b005b7306 */ /* 0x000fe20000201400 */
[----:B------:R-:W-:Y:S01]  /*4200*/  ISETP.GE.AND P0, PT, R86, RZ, PT ;  /* 0x000000ff5600720c */ /* 0x000fe20003f06270 */
[----:B------:R-:W-:Y:S01]  /*4210*/  HMMA.16816.F32 R16, R68, R82, R16 ;  /* 0x000000524410723c */ /* 0x000fe20000001810 */
[----:B------:R-:W1:Y:S03]  /*4220*/  LDSM.16.M88.4 R68, [R2+0x16800] ;  /* 0x016800000244783b */ /* 0x000e660000000200 */
[C---:B------:R-:W-:Y:S02]  /*4230*/  @!P1 IADD3 R93, -R90.reuse, 0x1, RZ ;  /* 0x000000015a5d9810 */ /* 0x040fe40007ffe1ff */
[----:B------:R-:W-:Y:S02]  /*4240*/  ISETP.GE.AND P1, PT, R95, RZ, PT ;  /* 0x000000ff5f00720c */ /* 0x000fe40003f26270 */
[----:B------:R-:W-:Y:S01]  /*4250*/  I2F R84, R93 ;  /* 0x0000005d00547306 */ /* 0x000fe20000201400 */
[C---:B------:R-:W-:Y:S03]  /*4260*/  IADD3 R82, R90.reuse, -0x19, RZ ;  /* 0xffffffe75a527810 */ /* 0x040fe60007ffe0ff */
[C---:B------:R-:W-:Y:S02]  /*4270*/  IADD3 R87, R90.reuse, -0x11, RZ ;  /* 0xffffffef5a577810 */ /* 0x040fe40007ffe0ff */
[C---:B------:R-:W-:Y:S01]  /*4280*/  IADD3 R83, R90.reuse, -0x18, RZ ;  /* 0xffffffe85a537810 */ /* 0x040fe20007ffe0ff */
[C---:B--2---:R-:W-:Y:S03]  /*4290*/  HMMA.16816.F32 R4, R72.reuse, R76, R4 ;  /* 0x0000004c4804723c */ /* 0x044fe60000001804 */
[----:B------:R-:W-:Y:S02]  /*42a0*/  I2F R85, R94 ;  /* 0x0000005e00557306 */ /* 0x000fe40000201400 */
[----:B------:R-:W-:Y:S02]  /*42b0*/  @!P0 IADD3 R86, -R90, 0x10, RZ ;  /* 0x000000105a568810 */ /* 0x000fe40007ffe1ff */
[----:B------:R-:W-:Y:S01]  /*42c0*/  ISETP.GE.AND P0, PT, R82, RZ, PT ;  /* 0x000000ff5200720c */ /* 0x000fe20003f06270 */
[C---:B------:R-:W-:Y:S03]  /*42d0*/  HMMA.16816.F32 R8, R72.reuse, R78, R8 ;  /* 0x0000004e4808723c */ /* 0x040fe60000001808 */
[----:B------:R-:W-:Y:S02]  /*42e0*/  ISETP.GE.AND P2, PT, R87, RZ, PT ;  /* 0x000000ff5700720c */ /* 0x000fe40003f46270 */
[----:B------:R-:W-:Y:S01]  /*42f0*/  I2F R81, R86 ;  /* 0x0000005600517306 */ /* 0x000fe20000201400 */
[C---:B------:R-:W-:Y:S02]  /*4300*/  @!P1 IADD3 R95, -R90.reuse, 0x9, RZ ;  /* 0x000000095a5f9810 */ /* 0x040fe40007ffe1ff */
[----:B------:R-:W-:Y:S04]  /*4310*/  ISETP.GE.AND P1, PT, R83, RZ, PT ;  /* 0x000000ff5300720c */ /* 0x000fe80003f26270 */
[----:B------:R-:W-:Y:S02]  /*4320*/  @!P0 IADD3 R82, -R90, 0x19, RZ ;  /* 0x000000195a528810 */ /* 0x000fe40007ffe1ff */
[----:B------:R-:W-:Y:S01]  /*4330*/  ISETP.GE.AND P0, PT, R88, R242, PT ;  /* 0x000000f25800720c */ /* 0x000fe20003f06270 */
[----:B------:R-:W-:Y:S01]  /*4340*/  I2F R80, R95 ;  /* 0x0000005f00507306 */ /* 0x000fe20000201400 */
[----:B------:R-:W-:Y:S01]  /*4350*/  FMUL.FTZ R4, R4, c[0x0][0x2ec] ;  /* 0x0000bb0004047a20 */ /* 0x000fe20000410000 */
[----:B------:R-:W-:Y:S01]  /*4360*/  @!P2 IADD3 R87, -R90, 0x11, RZ ;  /* 0x000000115a57a810 */ /* 0x000fe20007ffe1ff */
[C---:B-1----:R-:W-:Y:S03]  /*4370*/  HMMA.16816.F32 R12, R72.reuse, R68, R12 ;  /* 0x00000044480c723c */ /* 0x042fe6000000180c */
[----:B------:R-:W-:Y:S01]  /*4380*/  FMUL.FTZ R6, R6, c[0x0][0x2ec] ;  /* 0x0000bb0006067a20 */ /* 0x000fe20000410000 */
[----:B------:R-:W-:Y:S01]  /*4390*/  @!P1 IADD3 R83, -R90, 0x18, RZ ;  /* 0x000000185a539810 */ /* 0x000fe20007ffe1ff */
[----:B------:R-:W-:Y:S02]  /*43a0*/  FMUL.FTZ R7, R7, c[0x0][0x2ec] ;  /* 0x0000bb0007077a20 */ /* 0x000fe40000410000 */
[----:B------:R-:W1:Y:S01]  /*43b0*/  MUFU.TANH R4, R4 ;  /* 0x0000000400047308 */ /* 0x000e620000002400 */
[----:B------:R-:W-:Y:S01]  /*43c0*/  FMUL.FTZ R10, R10, c[0x0][0x2ec] ;  /* 0x0000bb000a0a7a20 */ /* 0x000fe20000410000 */
[----:B------:R-:W-:Y:S03]  /*43d0*/  HMMA.16816.F32 R16, R72, R70, R16 ;  /* 0x000000464810723c */ /* 0x000fe60000001810 */
[----:B------:R-:W-:Y:S02]  /*43e0*/  FMUL.FTZ R5, R5, c[0x0][0x2ec] ;  /* 0x0000bb0005057a20 */ /* 0x000fe40000410000 */
[----:B------:R-:W-:Y:S02]  /*43f0*/  FMUL.FTZ R8, R8, c[0x0][0x2ec] ;  /* 0x0000bb0008087a20 */ /* 0x000fe40000410000 */
[----:B------:R-:W-:Y:S01]  /*4400*/  FMUL.FTZ R9, R9, c[0x0][0x2ec] ;  /* 0x0000bb0009097a20 */ /* 0x000fe20000410000 */
[----:B------:R-:W2:Y:S01]  /*4410*/  MUFU.TANH R10, R10 ;  /* 0x0000000a000a7308 */ /* 0x000ea20000002400 */
[----:B------:R-:W-:Y:S06]  /*4420*/  FMUL.FTZ R11, R11, c[0x0][0x2ec] ;  /* 0x0000bb000b0b7a20 */ /* 0x000fec0000410000 */
[----:B------:R-:W-:Y:S02]  /*4430*/  FMUL.FTZ R14, R14, c[0x0][0x2ec] ;  /* 0x0000bb000e0e7a20 */ /* 0x000fe40000410000 */
[----:B------:R-:W-:Y:S01]  /*4440*/  FMUL.FTZ R15, R15, c[0x0][0x2ec] ;  /* 0x0000bb000f0f7a20 */ /* 0x000fe20000410000 */
[----:B------:R-:W3:Y:S01]  /*4450*/  MUFU.TANH R6, R6 ;  /* 0x0000000600067308 */ /* 0x000ee20000002400 */
[----:B------:R-:W-:Y:S02]  /*4460*/  FMUL.FTZ R12, R12, c[0x0][0x2ec] ;  /* 0x0000bb000c0c7a20 */ /* 0x000fe40000410000 */
[----:B------:R-:W-:Y:S02]  /*4470*/  FMUL.FTZ R13, R13, c[0x0][0x2ec] ;  /* 0x0000bb000d0d7a20 */ /* 0x000fe40000410000 */
[----:B-1----:R-:W-:Y:S02]  /*4480*/  FFMA.FTZ R169, -R4, R4, 1 ;  /* 0x3f80000004a97423 */ /* 0x002fe40000010104 */
[----:B------:R-:W-:Y:S02]  /*4490*/  FMUL.FTZ R19, R19, c[0x0][0x2ec] ;  /* 0x0000bb0013137a20 */ /* 0x000fe40000410000 */
[-C--:B------:R-:W-:Y:S01]  /*44a0*/  FFMA.FTZ R4, R89, -R233.reuse, R4 ;  /* 0x800000e959047223 */ /* 0x080fe20000010004 */
[----:B------:R-:W1:Y:S01]  /*44b0*/  MUFU.TANH R70, R14 ;  /* 0x0000000e00467308 */ /* 0x000e620000002400 */
[----:B------:R-:W-:Y:S02]  /*44c0*/  FMUL.FTZ R169, R169, c[0x0][0x2ec] ;  /* 0x0000bb00a9a97a20 */ /* 0x000fe40000410000 */
[-C--:B--2---:R-:W-:Y:S02]  /*44d0*/  FFMA.FTZ R89, R89, -R233.reuse, R10 ;  /* 0x800000e959597223 */ /* 0x084fe4000001000a */
[----:B------:R-:W-:Y:S05]  /*44e0*/  FFMA.FTZ R164, -R10, R10, 1 ;  /* 0x3f8000000aa47423 */ /* 0x000fea000001010a */
[----:B------:R-:W2:Y:S01]  /*44f0*/  MUFU.TANH R69, R15 ;  /* 0x0000000f00457308 */ /* 0x000ea20000002400 */
[----:B------:R-:W-:Y:S02]  /*4500*/  FMUL.FTZ R164, R164, c[0x0][0x2ec] ;  /* 0x0000bb00a4a47a20 */ /* 0x000fe40000410000 */
[----:B---3--:R-:W-:Y:S02]  /*4510*/  FFMA.FTZ R168, -R6, R6, 1 ;  /* 0x3f80000006a87423 */ /* 0x008fe40000010106 */
[----:B------:R-:W-:Y:S02]  /*4520*/  FFMA.FTZ R91, R91, -R233, R6 ;  /* 0x800000e95b5b7223 */ /* 0x000fe40000010006 */
[----:B------:R-:W-:Y:S03]  /*4530*/  FMUL.FTZ R168, R168, c[0x0][0x2ec] ;  /* 0x0000bb00a8a87a20 */ /* 0x000fe60000410000 */
[----:B------:R3:W4:Y:S01]  /*4540*/  MUFU.TANH R15, R12 ;  /* 0x0000000c000f7308 */ /* 0x0007220000002400 */
[----:B-1----:R-:W-:Y:S04]  /*4550*/  FFMA.FTZ R160, -R70, R70, 1 ;  /* 0x3f80000046a07423 */ /* 0x002fe80000010146 */
[----:B------:R-:W-:Y:S05]  /*4560*/  FMUL.FTZ R160, R160, c[0x0][0x2ec] ;  /* 0x0000bb00a0a07a20 */ /* 0x000fea0000410000 */
[----:B------:R1:W1:Y:S01]  /*4570*/  MUFU.TANH R14, R13 ;  /* 0x0000000d000e7308 */ /* 0x0002620000002400 */
[----:B--2---:R-:W-:Y:S04]  /*4580*/  FFMA.FTZ R158, -R69, R69, 1 ;  /* 0x3f800000459e7423 */ /* 0x004fe80000010145 */
[----:B------:R-:W-:Y:S05]  /*4590*/  FMUL.FTZ R158, R158, c[0x0][0x2ec] ;  /* 0x0000bb009e9e7a20 */ /* 0x000fea0000410000 */
[----:B------:R-:W2:Y:S01]  /*45a0*/  MUFU.TANH R7, R7 ;  /* 0x0000000700077308 */ /* 0x000ea20000002400 */
[----:B---3--:R-:W-:Y:S02]  /*45b0*/  FMUL.FTZ R12, R16, c[0x0][0x2ec] ;  /* 0x0000bb00100c7a20 */ /* 0x008fe40000410000 */
[----:B------:R-:W-:Y:S02]  /*45c0*/  FMUL.FTZ R16, R17, c[0x0][0x2ec] ;  /* 0x0000bb0011107a20 */ /* 0x000fe40000410000 */
[----:B----4-:R-:W-:Y:S05]  /*45d0*/  FFMA.FTZ R161, -R15, R15, 1 ;  /* 0x3f8000000fa17423 */ /* 0x010fea000001010f */
[----:B------:R-:W3:Y:S01]  /*45e0*/  MUFU.TANH R5, R5 ;  /* 0x0000000500057308 */ /* 0x000ee20000002400 */
[----:B------:R-:W-:Y:S02]  /*45f0*/  FMUL.FTZ R161, R161, c[0x0][0x2ec] ;  /* 0x0000bb00a1a17a20 */ /* 0x000fe40000410000 */
[----:B-1----:R-:W-:Y:S02]  /*4600*/  FMUL.FTZ R13, R18, c[0x0][0x2ec] ;  /* 0x0000bb00120d7a20 */ /* 0x002fe40000410000 */
[----:B------:R-:W-:Y:S05]  /*4610*/  FFMA.FTZ R159, -R14, R14, 1 ;  /* 0x3f8000000e9f7423 */ /* 0x000fea000001010e */
[----:B------:R-:W1:Y:S01]  /*4620*/  MUFU.TANH R68, R11 ;  /* 0x0000000b00447308 */ /* 0x000e620000002400 */
[----:B------:R-:W-:Y:S02]  /*4630*/  FMUL.FTZ R159, R159, c[0x0][0x2ec] ;  /* 0x0000bb009f9f7a20 */ /* 0x000fe40000410000 */
[----:B--2---:R-:W-:Y:S02]  /*4640*/  FFMA.FTZ R166, -R7, R7, 1 ;  /* 0x3f80000007a67423 */ /* 0x004fe40000010107 */
[-C--:B------:R-:W-:Y:S02]  /*4650*/  FFMA.FTZ R92, R92, -R233.reuse, R7 ;  /* 0x800000e95c5c7223 */ /* 0x080fe40000010007 */
[----:B------:R-:W-:Y:S03]  /*4660*/  FMUL.FTZ R166, R166, c[0x0][0x2ec] ;  /* 0x0000bb00a6a67a20 */ /* 0x000fe60000410000 */
[----:B------:R-:W2:Y:S01]  /*4670*/  MUFU.TANH R8, R8 ;  /* 0x0000000800087308 */ /* 0x000ea20000002400 */
[----:B------:R-:W-:Y:S02]  /*4680*/  FFMA.FTZ R7, R81, -R233, R15 ;  /* 0x800000e951077223 */ /* 0x000fe4000001000f */
[----:B---3--:R-:W-:Y:S02]  /*4690*/  FFMA.FTZ R167, -R5, R5, 1 ;  /* 0x3f80000005a77423 */ /* 0x008fe40000010105 */
[-C--:B------:R-:W-:Y:S02]  /*46a0*/  FFMA.FTZ R5, R84, -R233.reuse, R5 ;  /* 0x800000e954057223 */ /* 0x080fe40000010005 */
[----:B------:R-:W-:Y:S03]  /*46b0*/  FMUL.FTZ R167, R167, c[0x0][0x2ec] ;  /* 0x0000bb00a7a77a20 */ /* 0x000fe60000410000 */
[----:B------:R-:W3:Y:S01]  /*46c0*/  MUFU.TANH R9, R9 ;  /* 0x0000000900097308 */ /* 0x000ee20000002400 */
[----:B-1----:R-:W-:Y:S01]  /*46d0*/  FFMA.FTZ R162, -R68, R68, 1 ;  /* 0x3f80000044a27423 */ /* 0x002fe20000010144 */
[----:B------:R-:W-:Y:S01]  /*46e0*/  MOV R11, c[0x0][0x2e4] ;  /* 0x0000b900000b7a02 */ /* 0x000fe20000000f00 */
[-C--:B------:R-:W-:Y:S02]  /*46f0*/  FFMA.FTZ R84, R84, -R233.reuse, R68 ;  /* 0x800000e954547223 */ /* 0x080fe40000010044 */
[----:B------:R-:W-:Y:S05]  /*4700*/  FMUL.FTZ R162, R162, c[0x0][0x2ec] ;  /* 0x0000bb00a2a27a20 */ /* 0x000fea0000410000 */
[----:B------:R-:W1:Y:S01]  /*4710*/  MUFU.TANH R12, R12 ;  /* 0x0000000c000c7308 */ /* 0x000e620000002400 */
[----:B--2---:R-:W-:Y:S02]  /*4720*/  FFMA.FTZ R165, -R8, R8, 1 ;  /* 0x3f80000008a57423 */ /* 0x004fe40000010108 */
[CC--:B------:R-:W-:Y:S02]  /*4730*/  FFMA.FTZ R8, R85.reuse, -R233.reuse, R8 ;  /* 0x800000e955087223 */ /* 0x0c0fe40000010008 */
[----:B------:R-:W-:Y:S05]  /*4740*/  FFMA.FTZ R85, R85, -R233, R70 ;  /* 0x800000e955557223 */ /* 0x000fea0000010046 */
[----:B------:R-:W2:Y:S01]  /*4750*/  MUFU.TANH R13, R13 ;  /* 0x0000000d000d7308 */ /* 0x000ea20000002400 */
[----:B------:R-:W-:Y:S02]  /*4760*/  FMUL.FTZ R165, R165, c[0x0][0x2ec] ;  /* 0x0000bb00a5a57a20 */ /* 0x000fe40000410000 */
[----:B---3--:R-:W-:Y:S02]  /*4770*/  FFMA.FTZ R163, -R9, R9, 1 ;  /* 0x3f80000009a37423 */ /* 0x008fe40000010109 */
[CC--:B------:R-:W-:Y:S02]  /*4780*/  FFMA.FTZ R9, R80.reuse, -R233.reuse, R9 ;  /* 0x800000e950097223 */ /* 0x0c0fe40000010009 */
[----:B------:R-:W-:Y:S03]  /*4790*/  FFMA.FTZ R80, R80, -R233, R69 ;  /* 0x800000e950507223 */ /* 0x000fe60000010045 */
[----:B------:R-:W3:Y:S01]  /*47a0*/  MUFU.TANH R16, R16 ;  /* 0x0000001000107308 */ /* 0x000ee20000002400 */
[----:B------:R-:W-:Y:S02]  /*47b0*/  FMUL.FTZ R163, R163, c[0x0][0x2ec] ;  /* 0x0000bb00a3a37a20 */ /* 0x000fe40000410000 */
[----:B-1----:R-:W-:Y:S04]  /*47c0*/  FFMA.FTZ R157, -R12, R12, 1 ;  /* 0x3f8000000c9d7423 */ /* 0x002fe8000001010c */
[----:B------:R-:W-:Y:S03]  /*47d0*/  FMUL.FTZ R157, R157, c[0x0][0x2ec] ;  /* 0x0000bb009d9d7a20 */ /* 0x000fe60000410000 */
[----:B------:R-:W1:Y:S01]  /*47e0*/  MUFU.TANH R10, R19 ;  /* 0x00000013000a7308 */ /* 0x000e620000002400 */
[----:B--2---:R-:W-:Y:S02]  /*47f0*/  FFMA.FTZ R156, -R13, R13, 1 ;  /* 0x3f8000000d9c7423 */ /* 0x004fe4000001010d */
[-C--:B------:R-:W-:Y:S02]  /*4800*/  FFMA.FTZ R81, R81, -R233.reuse, R13 ;  /* 0x800000e951517223 */ /* 0x080fe4000001000d */
[----:B------:R-:W-:Y:S05]  /*4810*/  FMUL.FTZ R156, R156, c[0x0][0x2ec] ;  /* 0x0000bb009c9c7a20 */ /* 0x000fea0000410000 */
[----:B------:R-:W2:Y:S01]  /*4820*/  I2F R77, R87 ;  /* 0x00000057004d7306 */ /* 0x000ea20000201400 */
[----:B---3--:R-:W-:Y:S04]  /*4830*/  FFMA.FTZ R155, -R16, R16, 1 ;  /* 0x3f800000109b7423 */ /* 0x008fe80000010110 */
[----:B------:R-:W-:Y:S05]  /*4840*/  FMUL.FTZ R155, R155, c[0x0][0x2ec] ;  /* 0x0000bb009b9b7a20 */ /* 0x000fea0000410000 */
[----:B------:R-:W3:Y:S01]  /*4850*/  I2F R76, R83 ;  /* 0x00000053004c7306 */ /* 0x000ee20000201400 */
[----:B-1----:R-:W-:Y:S04]  /*4860*/  FFMA.FTZ R154, -R10, R10, 1 ;  /* 0x3f8000000a9a7423 */ /* 0x002fe8000001010a */
[----:B------:R-:W-:Y:S05]  /*4870*/  FMUL.FTZ R154, R154, c[0x0][0x2ec] ;  /* 0x0000bb009a9a7a20 */ /* 0x000fea0000410000 */
[----:B------:R-:W1:Y:S01]  /*4880*/  I2F R82, R82 ;  /* 0x0000005200527306 */ /* 0x000e620000201400 */
[CC--:B--2---:R-:W-:Y:S02]  /*4890*/  FFMA.FTZ R6, R77.reuse, -R233.reuse, R14 ;  /* 0x800000e94d067223 */ /* 0x0c4fe4000001000e */
[-C--:B------:R-:W-:Y:S02]  /*48a0*/  FFMA.FTZ R77, R77, -R233.reuse, R10 ;  /* 0x800000e94d4d7223 */ /* 0x080fe4000001000a */
[-C--:B---3--:R-:W-:Y:S02]  /*48b0*/  FFMA.FTZ R76, R76, -R233.reuse, R12 ;  /* 0x800000e94c4c7223 */ /* 0x088fe4000001000c */
[----:B-1----:R-:W-:Y:S01]  /*48c0*/  FFMA.FTZ R82, R82, -R233, R16 ;  /* 0x800000e952527223 */ /* 0x002fe20000010010 */
        /* <DEDUP_REMOVED lines=9> */
.L_x_1540:
        /* <DEDUP_REMOVED lines=69> */
.L_x_1541:
        /* <DEDUP_REMOVED lines=272> */
.L_x_1542:
        /* <DEDUP_REMOVED lines=138> */
.L_x_1543:
        /* <DEDUP_REMOVED lines=476> */
.L_x_1545:
        /* <DEDUP_REMOVED lines=15> */
.L_x_1546:
        /* <DEDUP_REMOVED lines=45> */
.L_x_1548:
[----:B------:R-:W-:Y:S05]  /*88d0*/  BSYNC B0 ;  /* 0x0000000000007941 */ /* 0x000fea0003800000 */
.L_x_1547:
        /* <DEDUP_REMOVED lines=20> */
.L_x_1550:
[----:B------:R-:W-:Y:S05]  /*8a20*/  BSYNC B0 ;  /* 0x0000000000007941 */ /* 0x000fea0003800000 */
.L_x_1549:
        /* <DEDUP_REMOVED lines=25> */
.L_x_1552:
[----:B------:R-:W-:Y:S05]  /*8bc0*/  BSYNC B0 ;  /* 0x0000000000007941 */ /* 0x000fea0003800000 */
.L_x_1551:
        /* <DEDUP_REMOVED lines=17> */
.L_x_1521:
[----:B------:R-:W-:Y:S05]  /*8ce0*/  BSYNC B1 ;  /* 0x0000000000017941 */ /* 0x000fea0003800000 */
.L_x_1507:
        /* <DEDUP_REMOVED lines=9> */
.L_x_1553:
[----:B------:R-:W-:Y:S05]  /*8d80*/  EXIT ;  /* 0x000000000000794d */ /* 0x000fea0003800000 */
.L_x_1555:
        /* <DEDUP_REMOVED lines=15> */
.L_x_1617:


//--------------------- .text._ZN5flash25flash_bwd_dot_do_o_kernelILb0E23Flash_bwd_kernel_traitsILi192ELi64ELi64ELi8ELi4ELi2ELi2ELb0ELb0EN7cutlass6half_tE19Flash_kernel_traitsILi192ELi64ELi64ELi8ES3_EEEEvNS_16Flash_bwd_paramsE --------------------------
	.section	.text._ZN5flash25flash_bwd_dot_do_o_kernelILb0E23Flash_bwd_kernel_traitsILi192ELi64ELi64ELi8ELi4ELi2ELi2ELb0ELb0EN7cutlass6half_tE19Flash_kernel_traitsILi192ELi64ELi64ELi8ES3_EEEEvNS_16Flash_bwd_paramsE,"ax",@progbits
	.sectioninfo	@"SHI_REGISTERS=62"
	.align	128
        .global         _ZN5flash25flash_bwd_dot_do_o_kernelILb0E23Flash_bwd_kernel_traitsILi192ELi64ELi64ELi8ELi4ELi2ELi2ELb0ELb0EN7cutlass6half_tE19Flash_kernel_traitsILi192ELi64ELi64ELi8ES3_EEEEvNS_16Flash_bwd_paramsE
        .type           _ZN5flash25flash_bwd_dot_do_o_kernelILb0E23Flash_bwd_kernel_traitsILi192ELi64ELi64ELi8ELi4ELi2ELi2ELb0ELb0EN7cutlass6half_tE19Flash_kernel_traitsILi192ELi64ELi64ELi8ES3_EEEEvNS_16Flash_bwd_paramsE,@function
        .size           _ZN5flash25flash_bwd_dot_do_o_kernelILb0E23Flash_bwd_kernel_traitsILi192ELi64ELi64ELi8ELi4ELi2ELi2ELb0ELb0EN7cutlass6half_tE19Flash_kernel_traitsILi192ELi64ELi64ELi8ES3_EEEEvNS_16Flash_bwd_paramsE,(.L_x_1618 - _ZN5flash25flash_bwd_dot_do_o_kernelILb0E23Flash_bwd_kernel_traitsILi192ELi64ELi64ELi8ELi4ELi2ELi2ELb0ELb0EN7cutlass6half_tE19Flash_kernel_traitsILi192ELi64ELi64ELi8ES3_EEEEvNS_16Flash_bwd_paramsE)
        .other          _ZN5flash25flash_bwd_dot_do_o_kernelILb0E23Flash_bwd_kernel_traitsILi192ELi64ELi64ELi8ELi4ELi2ELi2ELb0ELb0EN7cutlass6half_tE19Flash_kernel_traitsILi192ELi64ELi64ELi8ES3_EEEEvNS_16Flash_bwd_paramsE,@"STO_CUDA_ENTRY STV_DEFAULT"
_ZN5flash25flash_bwd_dot_do_o_kernelILb0E23Flash_bwd_kernel_traitsILi192ELi64ELi64ELi8ELi4ELi2ELi2ELb0ELb0EN7cutlass6half_tE19Flash_kernel_traitsILi192ELi64ELi64ELi8ES3_EEEEvNS_16Flash_bwd_paramsE:
.text._ZN5flash25flash_bwd_dot_do_o_kernelILb0E23Flash_bwd_kernel_traitsILi192ELi64ELi64ELi8ELi4ELi2ELi2ELb0ELb0EN7cutlass6half_tE19Flash_kernel_traitsILi192ELi64ELi64ELi8ES3_EEEEvNS_16Flash_bwd_paramsE:
        /* <DEDUP_REMOVED lines=47> */
.L_x_1556:
[----:B01----:R-:W-:-:S04]  /*02f0*/  IMAD R2, R8, c[0x0][0x1c0], R13 ;  /* 0x0000700008027a24 */ /* 0x003fc800078e020d */
[----:B------:R-:W-:-:S03]  /*0300*/  IMAD R2, R2, c[0x0][0x224], RZ ;  /* 0x0000890002027a24 */ /* 0x000fc600078e02ff */
.L_x_1557:
        /* <DEDUP_REMOVED lines=57> */
.L_x_1559:
[----:B------:R-:W-:Y:S05]  /*06a0*/  BSYNC B0 ;  /* 0x0000000000007941 */ /* 0x000fea0003800000 */
.L_x_1558:
        /* <DEDUP_REMOVED lines=32> */
.L_x_1561:
[----:B------:R-:W-:Y:S05]  /*08b0*/  BSYNC B0 ;  /* 0x0000000000007941 */ /* 0x000fea0003800000 */
.L_x_1560:
        /* <DEDUP_REMOVED lines=33> */
.L_x_1563:
[----:B------:R-:W-:Y:S05]  /*0ad0*/  BSYNC B0 ;  /* 0x0000000000007941 */ /* 0x000fea0003800000 */
.L_x_1562:
        /* <DEDUP_REMOVED lines=27> */
.L_x_1565:
[----:B------:R-:W-:Y:S05]  /*0c90*/  BSYNC B0 ;  /* 0x0000000000007941 */ /* 0x000fea0003800000 */
.L_x_1564:
        /* <DEDUP_REMOVED lines=168> */
.L_x_1566:
        /* <DEDUP_REMOVED lines=14> */
.L_x_1618:


//--------------------- .text._ZN5flash25flash_bwd_dot_do_o_kernelILb1E23Flash_bwd_kernel_traitsILi192ELi64ELi64ELi8ELi4ELi2ELi2ELb0ELb0EN7cutlass6half_tE19Flash_kernel_traitsILi192ELi64ELi64ELi8ES3_EEEEvNS_16Flash_bwd_paramsE --------------------------
	.section	.text._ZN5flash25flash_bwd_dot_do_o_kernelILb1E23Flash_bwd_kernel_traitsILi192ELi64ELi64ELi8ELi4ELi2ELi2ELb0ELb0EN7cutlass6half_tE19Flash_kernel_traitsILi192ELi64ELi64ELi8ES3_EEEEvNS_16Flash_bwd_paramsE,"ax",@progbits
	.sectioninfo	@"SHI_REGISTERS=65"
	.align	128
        .global         _ZN5flash25flash_bwd_dot_do_o_kernelILb1E23Flash_bwd_kernel_traitsILi192ELi64ELi64ELi8ELi4ELi2ELi2ELb0ELb0EN7cutlass6half_tE19Flash_kernel_traitsILi192ELi64ELi64ELi8ES3_EEEEvNS_16Flash_bwd_paramsE
        .type           _ZN5flash25flash_bwd_dot_do_o_kernelILb1E23Flash_bwd_kernel_traitsILi192ELi64ELi64ELi8ELi4ELi2ELi2ELb0ELb0EN7cutlass6half_tE19Flash_kernel_traitsILi192ELi64ELi64ELi8ES3_EEEEvNS_16Flash_bwd_paramsE,@function
        .size           _ZN5flash25flash_bwd_dot_do_o_kernelILb1E23Flash_bwd_kernel_traitsILi192ELi64ELi64ELi8ELi4ELi2ELi2ELb0ELb0EN7cutlass6half_tE19Flash_kernel_traitsILi192ELi64ELi64ELi8ES3_EEEEvNS_16Flash_bwd_paramsE,(.L_x_1619 - _ZN5flash25flash_bwd_dot_do_o_kernelILb1E23Flash_bwd_kernel_traitsILi192ELi64ELi64ELi8ELi4ELi2ELi2ELb0ELb0EN7cutlass6half_tE19Flash_kernel_traitsILi192ELi64ELi64ELi8ES3_EEEEvNS_16Flash_bwd_paramsE)
        .other          _ZN5flash25flash_bwd_dot_do_o_kernelILb1E23Flash_bwd_kernel_traitsILi192ELi64ELi64ELi8ELi4ELi2ELi2ELb0ELb0EN7cutlass6half_tE19Flash_kernel_traitsILi192ELi64ELi64ELi8ES3_EEEEvNS_16Flash_bwd_paramsE,@"STO_CUDA_ENTRY STV_DEFAULT"
_ZN5flash25flash_bwd_dot_do_o_kernelILb1E23Flash_bwd_kernel_traitsILi192ELi64ELi64ELi8ELi4ELi2ELi2ELb0ELb0EN7cutlass6half_tE19Flash_kernel_traitsILi192ELi64ELi64ELi8ES3_EEEEvNS_16Flash_bwd_paramsE:
.text._ZN5flash25flash_bwd_dot_do_o_kernelILb1E23Flash_bwd_kernel_traitsILi192ELi64ELi64ELi8ELi4ELi2ELi2ELb0ELb0EN7cutlass6half_tE19Flash_kernel_traitsILi192ELi64ELi64ELi8ES3_EEEEvNS_16Flash_bwd_paramsE:
        /* <DEDUP_REMOVED lines=82> */
.L_x_1567:
[----:B0-----:R-:W-:-:S04]  /*0520*/  IMAD R12, R12, c[0x0][0x1c0], R3 ;  /* 0x000070000c0c7a24 */ /* 0x001fc800078e0203 */
[----:B------:R-:W-:Y:S02]  /*0530*/  IMAD R12, R12, c[0x0][0x224], RZ ;  /* 0x000089000c0c7a24 */ /* 0x000fe400078e02ff */
.L_x_1568:
        /* <DEDUP_REMOVED lines=68> */
.L_x_1570:
[----:B------:R-:W-:Y:S05]  /*0980*/  BSYNC B0 ;  /* 0x0000000000007941 */ /* 0x000fea0003800000 */
.L_x_1569:
        /* <DEDUP_REMOVED lines=32> */
.L_x_1572:
[----:B------:R-:W-:Y:S05]  /*0b90*/  BSYNC B0 ;  /* 0x0000000000007941 */ /* 0x000fea0003800000 */
.L_x_1571:
        /* <DEDUP_REMOVED lines=32> */
.L_x_1574:
[----:B------:R-:W-:Y:S05]  /*0da0*/  BSYNC B0 ;  /* 0x0000000000007941 */ /* 0x000fea0003800000 */
.L_x_1573:
        /* <DEDUP_REMOVED lines=32> */
.L_x_1576:
[----:B------:R-:W-:Y:S05]  /*0fb0*/  BSYNC B0 ;  /* 0x0000000000007941 */ /* 0x000fea0003800000 */
.L_x_1575:
        /* <DEDUP_REMOVED lines=187> */
.L_x_1577:
        /* <DEDUP_REMOVED lines=9> */
.L_x_1619:


//--------------------- .nv.shared._ZN5flash44flash_bwd_dq_dk_dv_loop_seqk_parallel_kernelI23Flash_bwd_kernel_traitsILi192ELi64ELi64ELi8ELi4ELi2ELi2ELb1ELb1EN7cutlass6half_tE19Flash_kernel_traitsILi192ELi64ELi64ELi8ES3_EELb0ELb0ELb0ELb0ELb0ELb0ELb0EEEvNS_16Flash_bwd_paramsE --------------------------
	.section	.nv.shared._ZN5flash44flash_bwd_dq_dk_dv_loop_seqk_parallel_kernelI23Flash_bwd_kernel_traitsILi192ELi64ELi64ELi8ELi4ELi2ELi2ELb1ELb1EN7cutlass6half_tE19Flash_kernel_traitsILi192ELi64ELi64ELi8ES3_EELb0ELb0ELb0ELb0ELb0ELb0ELb0EEEvNS_16Flash_bwd_paramsE,"aw",@nobits
	.sectionflags	@""
	.align	16


//--------------------- .nv.global                --------------------------
	.section	.nv.global,"aw",@nobits
.nv.global:
	.type		_ZN66_INTERNAL_bd075e13_30_flash_bwd_hdim192_fp16_sm80_cu_9afb97bd_33114cute1_E,@object
	.size		_ZN66_INTERNAL_bd075e13_30_flash_bwd_hdim192_fp16_sm80_cu_9afb97bd_33114cute1_E,(_ZN66_INTERNAL_bd075e13_30_flash_bwd_hdim192_fp16_sm80_cu_9afb97bd_33114cuda3std3__45__cpo6cbeginE - _ZN66_INTERNAL_bd075e13_30_flash_bwd_hdim192_fp16_sm80_cu_9afb97bd_33114cute1_E)
_ZN66_INTERNAL_bd075e13_30_flash_bwd_hdim192_fp16_sm80_cu_9afb97bd_33114cute1_E:
	.zero		1
	.type		_ZN66_INTERNAL_bd075e13_30_flash_bwd_hdim192_fp16_sm80_cu_9afb97bd_33114cuda3std3__45__cpo6cbeginE,@object
	.size		_ZN66_INTERNAL_bd075e13_30_flash_bwd_hdim192_fp16_sm80_cu_9afb97bd_33114cuda3std3__45__cpo6cbeginE,(_ZN66_INTERNAL_bd075e13_30_flash_bwd_hdim192_fp16_sm80_cu_9afb97bd_33114cuda3std3__48in_placeE - _ZN66_INTERNAL_bd075e13_30_flash_bwd_hdim192_fp16_sm80_cu_9afb97bd_33114cuda3std3__45__cpo6cbeginE)
_ZN66_INTERNAL_bd075e13_30_flash_bwd_hdim192_fp16_sm80_cu_9afb97bd_33114cuda3std3__45__cpo6cbeginE:
	.zero		1
	.type		_ZN66_INTERNAL_bd075e13_30_flash_bwd_hdim192_fp16_sm80_cu_9afb97bd_33114cuda3std3__48in_placeE,@object
	.size		_ZN66_INTERNAL_bd075e13_30_flash_bwd_hdim192_fp16_sm80_cu_9afb97bd_33114cuda3std3__48in_placeE,(_ZN66_INTERNAL_bd075e13_30_flash_bwd_hdim192_fp16_sm80_cu_9afb97bd_33114cuda3std6ranges3__45__cpo9iter_moveE - _ZN66_INTERNAL_bd075e13_30_flash_bwd_hdim192_fp16_sm80_cu_9afb97bd_33114cuda3std3__48in_placeE)
_ZN66_INTERNAL_bd075e13_30_flash_bwd_hdim192_fp16_sm80_cu_9afb97bd_33114cuda3std3__48in_placeE:
	.zero		1
	.type		_ZN66_INTERNAL_bd075e13_30_flash_bwd_hdim192_fp16_sm80_cu_9afb97bd_33114cuda3std6ranges3__45__cpo9iter_moveE,@object
	.size		_ZN66_INTERNAL_bd075e13_30_flash_bwd_hdim192_fp16_sm80_cu_9afb97bd_33114cuda3std6ranges3__45__cpo9iter_moveE,(_ZN66_INTERNAL_bd075e13_30_flash_bwd_hdim192_fp16_sm80_cu_9afb97bd_33114cuda3std3__45__cpo5beginE - _ZN66_INTERNAL_bd075e13_30_flash_bwd_hdim192_fp16_sm80_cu_9afb97bd_33114cuda3std6ranges3__45__cpo9iter_moveE)
_ZN66_INTERNAL_bd075e13_30_flash_bwd_hdim192_fp16_sm80_cu_9afb97bd_33114cuda3std6ranges3__45__cpo9iter_moveE:
	.zero		1
	.type		_ZN66_INTERNAL_bd075e13_30_flash_bwd_hdim192_fp16_sm80_cu_9afb97bd_33114cuda3std3__45__cpo5beginE,@object
	.size		_ZN66_INTERNAL_bd075e13_30_flash_bwd_hdim192_fp16_sm80_cu_9afb97bd_33114cuda3std3__45__cpo5beginE,(_ZN66_INTERNAL_bd075e13_30_flash_bwd_hdim192_fp16_sm80_cu_9afb97bd_33114cuda3std3__468_GLOBAL__N__bd075e13_30_flash_bwd_hdim192_fp16_sm80_cu_9afb97bd_33116ignoreE - _ZN66_INTERNAL_bd075e13_30_flash_bwd_hdim192_fp16_sm80_cu_9afb97bd_33114cuda3std3__45__cpo5beginE)
_ZN66_INTERNAL_bd075e13_30_flash_bwd_hdim192_fp16_sm80_cu_9afb97bd_33114cuda3std3__45__cpo5beginE:
	.zero		1
	.type		_ZN66_INTERNAL_bd075e13_30_flash_bwd_hdim192_fp16_sm80_cu_9afb97bd_33114cuda3std3__468_GLOBAL__N__bd075e13_30_flash_bwd_hdim192_fp16_sm80_cu_9afb97bd_33116ignoreE,@object
	.size		_ZN66_INTERNAL_bd075e13_30_flash_bwd_hdim192_fp16_sm80_cu_9afb97bd_33114cuda3std3__468_GLOBAL__N__bd075e13_30_flash_bwd_hdim192_fp16_sm80_cu_9afb97bd_33116ignoreE,(_ZN66_INTERNAL_bd075e13_30_flash_bwd_hdim192_fp16_sm80_cu_9afb97bd_33114cute7productE - _ZN66_INTERNAL_bd075e13_30_flash_bwd_hdim192_fp16_sm80_cu_9afb97bd_33114cuda3std3__468_GLOBAL__N__bd075e13_30_flash_bwd_hdim192_fp16_sm80_cu_9afb97bd_33116ignoreE)
_ZN66_INTERNAL_bd075e13_30_flash_bwd_hdim192_fp16_sm80_cu_9afb97bd_33114cuda3std3__468_GLOBAL__N__bd075e13_30_flash_bwd_hdim192_fp16_sm80_cu_9afb97bd_33116ignoreE:
	.zero		1
	.type		_ZN66_INTERNAL_bd075e13_30_flash_bwd_hdim192_fp16_sm80_cu_9afb97bd_33114cute7productE,@object
	.size		_ZN66_INTERNAL_bd075e13_30_flash_bwd_hdim192_fp16_sm80_cu_9afb97bd_33114cute7productE,(_ZN66_INTERNAL_bd075e13_30_flash_bwd_hdim192_fp16_sm80_cu_9afb97bd_33114cuda3std3__45__cpo3endE - _ZN66_INTERNAL_bd075e13_30_flash_bwd_hdim192_fp16_sm80_cu_9afb97bd_33114cute7productE)
_ZN66_INTERNAL_bd075e13_30_flash_bwd_hdim192_fp16_sm80_cu_9afb97bd_33114cute7productE:
	.zero		1
	.type		_ZN66_INTERNAL_bd075e13_30_flash_bwd_hdim192_fp16_sm80_cu_9afb97bd_33114cuda3std3__45__cpo3endE,@object
	.size		_ZN66_INTERNAL_bd075e13_30_flash_bwd_hdim192_fp16_sm80_cu_9afb97bd_33114cuda3std3__45__cpo3endE,(_ZN66_INTERNAL_bd075e13_30_flash_bwd_hdim192_fp16_sm80_cu_9afb97bd_33114cuda3std3__419piecewise_constructE - _ZN66_INTERNAL_bd075e13_30_flash_bwd_hdim192_fp16_sm80_cu_9afb97bd_33114cuda3std3__45__cpo3endE)
_ZN66_INTERNAL_bd075e13_30_flash_bwd_hdim192_fp16_sm80_cu_9afb97bd_33114cuda3std3__45__cpo3endE:
	.zero		1
	.type		_ZN66_INTERNAL_bd075e13_30_flash_bwd_hdim192_fp16_sm80_cu_9afb97bd_33114cuda3std3__419piecewise_constructE,@object
	.size		_ZN66_INTERNAL_bd075e13_30_flash_bwd_hdim192_fp16_sm80_cu_9afb97bd_33114cuda3std3__419piecewise_constructE,(_ZN66_INTERNAL_bd075e13_30_flash_bwd_hdim192_fp16_sm80_cu_9afb97bd_33114cuda3std3__45__cpo4cendE - _ZN66_INTERNAL_bd075e13_30_flash_bwd_hdim192_fp16_sm80_cu_9afb97bd_33114cuda3std3__419piecewise_constructE)
_ZN66_INTERNAL_bd075e13_30_flash_bwd_hdim192_fp16_sm80_cu_9afb97bd_33114cuda3std3__419piecewise_constructE:
	.zero		1
	.type		_ZN66_INTERNAL_bd075e13_30_flash_bwd_hdim192_fp16_sm80_cu_9afb97bd_33114cuda3std3__45__cpo4cendE,@object
	.size		_ZN66_INTERNAL_bd075e13_30_flash_bwd_hdim192_fp16_sm80_cu_9afb97bd_33114cuda3std3__45__cpo4cendE,(_ZN66_INTERNAL_bd075e13_30_flash_bwd_hdim192_fp16_sm80_cu_9afb97bd_33114cuda3std6ranges3__45__cpo4swapE - _ZN66_INTERNAL_bd075e13_30_flash_bwd_hdim192_fp16_sm80_cu_9afb97bd_33114cuda3std3__45__cpo4cendE)
_ZN66_INTERNAL_bd075e13_30_flash_bwd_hdim192_fp16_sm80_cu_9afb97bd_33114cuda3std3__45__cpo4cendE:
	.zero		1
	.type		_ZN66_INTERNAL_bd075e13_30_flash_bwd_hdim192_fp16_sm80_cu_9afb97bd_33114cuda3std6ranges3__45__cpo4swapE,@object
	.size		_ZN66_INTERNAL_bd075e13_30_flash_bwd_hdim192_fp16_sm80_cu_9afb97bd_33114cuda3std6ranges3__45__cpo4swapE,(.L_7 - _ZN66_INTERNAL_bd075e13_30_flash_bwd_hdim192_fp16_sm80_cu_9afb97bd_33114cuda3std6ranges3__45__cpo4swapE)
_ZN66_INTERNAL_bd075e13_30_flash_bwd_hdim192_fp16_sm80_cu_9afb97bd_33114cuda3std6ranges3__45__cpo4swapE:
	.zero		1
.L_7:


//--------------------- .nv.shared._ZN5flash44flash_bwd_dq_dk_dv_loop_seqk_parallel_kernelI23Flash_bwd_kernel_traitsILi192ELi64ELi64ELi8ELi4ELi2ELi2ELb1ELb1EN7cutlass6half_tE19Flash_kernel_traitsILi192ELi64ELi64ELi8ES3_EELb0ELb0ELb1ELb0ELb0ELb0ELb0EEEvNS_16Flash_bwd_paramsE --------------------------
	.section	.nv.shared._ZN5flash44flash_bwd_dq_dk_dv_loop_seqk_parallel_kernelI23Flash_bwd_kernel_traitsILi192ELi64ELi64ELi8ELi4ELi2ELi2ELb1ELb1EN7cutlass6half_tE19Flash_kernel_traitsILi192ELi64ELi64ELi8ES3_EELb0ELb0ELb1ELb0ELb0ELb0ELb0EEEvNS_16Flash_bwd_paramsE,"aw",@nobits
	.sectionflags	@""
	.align	16


//--------------------- .nv.shared._ZN5flash44flash_bwd_dq_dk_dv_loop_seqk_parallel_kernelI23Flash_bwd_kernel_traitsILi192ELi64ELi64ELi8ELi4ELi2ELi2ELb1ELb1EN7cutlass6half_tE19Flash_kernel_traitsILi192ELi64ELi64ELi8ES3_EELb0ELb0ELb0ELb0ELb0ELb1ELb0EEEvNS_16Flash_bwd_paramsE --------------------------
	.section	.nv.shared._ZN5flash44flash_bwd_dq_dk_dv_loop_seqk_parallel_kernelI23Flash_bwd_kernel_traitsILi192ELi64ELi64ELi8ELi4ELi2ELi2ELb1ELb1EN7cutlass6half_tE19Flash_kernel_traitsILi192ELi64ELi64ELi8ES3_EELb0ELb0ELb0ELb0ELb0ELb1ELb0EEEvNS_16Flash_bwd_paramsE,"aw",@nobits
	.sectionflags	@""
	.align	16


//--------------------- .nv.shared._ZN5flash44flash_bwd_dq_dk_dv_loop_seqk_parallel_kernelI23Flash_bwd_kernel_traitsILi192ELi64ELi64ELi8ELi4ELi2ELi2ELb1ELb1EN7cutlass6half_tE19Flash_kernel_traitsILi192ELi64ELi64ELi8ES3_EELb0ELb0ELb0ELb1ELb0ELb0ELb0EEEvNS_16Flash_bwd_paramsE --------------------------
	.section	.nv.shared._ZN5flash44flash_bwd_dq_dk_dv_loop_seqk_parallel_kernelI23Flash_bwd_kernel_traitsILi192ELi64ELi64ELi8ELi4ELi2ELi2ELb1ELb1EN7cutlass6half_tE19Flash_kernel_traitsILi192ELi64ELi64ELi8ES3_EELb0ELb0ELb0ELb1ELb0ELb0ELb0EEEvNS_16Flash_bwd_paramsE,"aw",@nobits
	.sectionflags	@""
	.align	16


//--------------------- .nv.shared._ZN5flash44flash_bwd_dq_dk_dv_loop_seqk_parallel_kernelI23Flash_bwd_kernel_traitsILi192ELi64ELi64ELi8ELi4ELi2ELi2ELb1ELb1EN7cutlass6half_tE19Flash_kernel_traitsILi192ELi64ELi64ELi8ES3_EELb0ELb0ELb1ELb0ELb0ELb1ELb0EEEvNS_16Flash_bwd_paramsE --------------------------
	.section	.nv.shared._ZN5flash44flash_bwd_dq_dk_dv_loop_seqk_parallel_kernelI23Flash_bwd_kernel_traitsILi192ELi64ELi64ELi8ELi4ELi2ELi2ELb1ELb1EN7cutlass6half_tE19Flash_kernel_traitsILi192ELi64ELi64ELi8ES3_EELb0ELb0ELb1ELb0ELb0ELb1ELb0EEEvNS_16Flash_bwd_paramsE,"aw",@nobits
	.sectionflags	@""
	.align	16


//--------------------- .nv.shared._ZN5flash44flash_bwd_dq_dk_dv_loop_seqk_parallel_kernelI23Flash_bwd_kernel_traitsILi192ELi64ELi64ELi8ELi4ELi2ELi2ELb1ELb1EN7cutlass6half_tE19Flash_kernel_traitsILi192ELi64ELi64ELi8ES3_EELb0ELb0ELb1ELb1ELb0ELb0ELb0EEEvNS_16Flash_bwd_paramsE --------------------------
	.section	.nv.shared._ZN5flash44flash_bwd_dq_dk_dv_loop_seqk_parallel_kernelI23Flash_bwd_kernel_traitsILi192ELi64ELi64ELi8ELi4ELi2ELi2ELb1ELb1EN7cutlass6half_tE19Flash_kernel_traitsILi192ELi64ELi64ELi8ES3_EELb0ELb0ELb1ELb1ELb0ELb0ELb0EEEvNS_16Flash_bwd_paramsE,"aw",@nobits
	.sectionflags	@""
	.align	16


//--------------------- .nv.shared._ZN5flash44flash_bwd_dq_dk_dv_loop_seqk_parallel_kernelI23Flash_bwd_kernel_traitsILi192ELi64ELi64ELi8ELi4ELi2ELi2ELb0ELb0EN7cutlass6half_tE19Flash_kernel_traitsILi192ELi64ELi64ELi8ES3_EELb0ELb0ELb0ELb0ELb0ELb0ELb0EEEvNS_16Flash_bwd_paramsE --------------------------
	.section	.nv.shared._ZN5flash44flash_bwd_dq_dk_dv_loop_seqk_parallel_kernelI23Flash_bwd_kernel_traitsILi192ELi64ELi64ELi8ELi4ELi2ELi2ELb0ELb0EN7cutlass6half_tE19Flash_kernel_traitsILi192ELi64ELi64ELi8ES3_EELb0ELb0ELb0ELb0ELb0ELb0ELb0EEEvNS_16Flash_bwd_paramsE,"aw",@nobits
	.sectionflags	@""
	.align	16


//--------------------- .nv.shared._ZN5flash44flash_bwd_dq_dk_dv_loop_seqk_parallel_kernelI23Flash_bwd_kernel_traitsILi192ELi64ELi64ELi8ELi4ELi2ELi2ELb0ELb0EN7cutlass6half_tE19Flash_kernel_traitsILi192ELi64ELi64ELi8ES3_EELb0ELb0ELb1ELb0ELb0ELb0ELb0EEEvNS_16Flash_bwd_paramsE --------------------------
	.section	.nv.shared._ZN5flash44flash_bwd_dq_dk_dv_loop_seqk_parallel_kernelI23Flash_bwd_kernel_traitsILi192ELi64ELi64ELi8ELi4ELi2ELi2ELb0ELb0EN7cutlass6half_tE19Flash_kernel_traitsILi192ELi64ELi64ELi8ES3_EELb0ELb0ELb1ELb0ELb0ELb0ELb0EEEvNS_16Flash_bwd_paramsE,"aw",@nobits
	.sectionflags	@""
	.align	16


//--------------------- .nv.shared._ZN5flash44flash_bwd_dq_dk_dv_loop_seqk_parallel_kernelI23Flash_bwd_kernel_traitsILi192ELi64ELi64ELi8ELi4ELi2ELi2ELb0ELb0EN7cutlass6half_tE19Flash_kernel_traitsILi192ELi64ELi64ELi8ES3_EELb0ELb0ELb0ELb0ELb0ELb1ELb0EEEvNS_16Flash_bwd_paramsE --------------------------
	.section	.nv.shared._ZN5flash44flash_bwd_dq_dk_dv_loop_seqk_parallel_kernelI23Flash_bwd_kernel_traitsILi192ELi64ELi64ELi8ELi4ELi2ELi2ELb0ELb0EN7cutlass6half_tE19Flash_kernel_traitsILi192ELi64ELi64ELi8ES3_EELb0ELb0ELb0ELb0ELb0ELb1ELb0EEEvNS_16Flash_bwd_paramsE,"aw",@nobits
	.sectionflags	@""
	.align	16


//--------------------- .nv.shared._ZN5flash44flash_bwd_dq_dk_dv_loop_seqk_parallel_kernelI23Flash_bwd_kernel_traitsILi192ELi64ELi64ELi8ELi4ELi2ELi2ELb0ELb0EN7cutlass6half_tE19Flash_kernel_traitsILi192ELi64ELi64ELi8ES3_EELb0ELb0ELb0ELb1ELb0ELb0ELb0EEEvNS_16Flash_bwd_paramsE --------------------------
	.section	.nv.shared._ZN5flash44flash_bwd_dq_dk_dv_loop_seqk_parallel_kernelI23Flash_bwd_kernel_traitsILi192ELi64ELi64ELi8ELi4ELi2ELi2ELb0ELb0EN7cutlass6half_tE19Flash_kernel_traitsILi192ELi64ELi64ELi8ES3_EELb0ELb0ELb0ELb1ELb0ELb0ELb0EEEvNS_16Flash_bwd_paramsE,"aw",@nobits
	.sectionflags	@""
	.align	16


//--------------------- .nv.shared._ZN5flash44flash_bwd_dq_dk_dv_loop_seqk_parallel_kernelI23Flash_bwd_kernel_traitsILi192ELi64ELi64ELi8ELi4ELi2ELi2ELb0ELb0EN7cutlass6half_tE19Flash_kernel_traitsILi192ELi64ELi64ELi8ES3_EELb0ELb0ELb1ELb0ELb0ELb1ELb0EEEvNS_16Flash_bwd_paramsE --------------------------
	.section	.nv.shared._ZN5flash44flash_bwd_dq_dk_dv_loop_seqk_parallel_kernelI23Flash_bwd_kernel_traitsILi192ELi64ELi64ELi8ELi4ELi2ELi2ELb0ELb0EN7cutlass6half_tE19Flash_kernel_traitsILi192ELi64ELi64ELi8ES3_EELb0ELb0ELb1ELb0ELb0ELb1ELb0EEEvNS_16Flash_bwd_paramsE,"aw",@nobits
	.sectionflags	@""
	.align	16


//--------------------- .nv.shared._ZN5flash44flash_bwd_dq_dk_dv_loop_seqk_parallel_kernelI23Flash_bwd_kernel_traitsILi192ELi64ELi64ELi8ELi4ELi2ELi2ELb0ELb0EN7cutlass6half_tE19Flash_kernel_traitsILi192ELi64ELi64ELi8ES3_EELb0ELb0ELb1ELb1ELb0ELb0ELb0EEEvNS_16Flash_bwd_paramsE --------------------------
	.section	.nv.shared._ZN5flash44flash_bwd_dq_dk_dv_loop_seqk_parallel_kernelI23Flash_bwd_kernel_traitsILi192ELi64ELi64ELi8ELi4ELi2ELi2ELb0ELb0EN7cutlass6half_tE19Flash_kernel_traitsILi192ELi64ELi64ELi8ES3_EELb0ELb0ELb1ELb1ELb0ELb0ELb0EEEvNS_16Flash_bwd_paramsE,"aw",@nobits
	.sectionflags	@""
	.align	16


//--------------------- .nv.shared._ZN5flash27flash_bwd_convert_dq_kernelI23Flash_bwd_kernel_traitsILi192ELi64ELi64ELi8ELi4ELi2ELi2ELb1ELb1EN7cutlass6half_tE19Flash_kernel_traitsILi192ELi64ELi64ELi8ES3_EEEEvNS_16Flash_bwd_paramsEi --------------------------
	.section	.nv.shared._ZN5flash27flash_bwd_convert_dq_kernelI23Flash_bwd_kernel_traitsILi192ELi64ELi64ELi8ELi4ELi2ELi2ELb1ELb1EN7cutlass6half_tE19Flash_kernel_traitsILi192ELi64ELi64ELi8ES3_EEEEvNS_16Flash_bwd_paramsEi,"aw",@nobits
	.sectionflags	@""
	.align	16


//--------------------- .nv.shared._ZN5flash44flash_bwd_dq_dk_dv_loop_seqk_parallel_kernelI23Flash_bwd_kernel_traitsILi192ELi64ELi64ELi8ELi4ELi2ELi2ELb1ELb1EN7cutlass6half_tE19Flash_kernel_traitsILi192ELi64ELi64ELi8ES3_EELb1ELb0ELb0ELb0ELb0ELb0ELb0EEEvNS_16Flash_bwd_paramsE --------------------------
	.section	.nv.shared._ZN5flash44flash_bwd_dq_dk_dv_loop_seqk_parallel_kernelI23Flash_bwd_kernel_traitsILi192ELi64ELi64ELi8ELi4ELi2ELi2ELb1ELb1EN7cutlass6half_tE19Flash_kernel_traitsILi192ELi64ELi64ELi8ES3_EELb1ELb0ELb0ELb0ELb0ELb0ELb0EEEvNS_16Flash_bwd_paramsE,"aw",@nobits
	.sectionflags	@""
	.align	16


//--------------------- .nv.shared._ZN5flash44flash_bwd_dq_dk_dv_loop_seqk_parallel_kernelI23Flash_bwd_kernel_traitsILi192ELi64ELi64ELi8ELi4ELi2ELi2ELb1ELb1EN7cutlass6half_tE19Flash_kernel_traitsILi192ELi64ELi64ELi8ES3_EELb0ELb0ELb0ELb0ELb0ELb0ELb1EEEvNS_16Flash_bwd_paramsE --------------------------
	.section	.nv.shared._ZN5flash44flash_bwd_dq_dk_dv_loop_seqk_parallel_kernelI23Flash_bwd_kernel_traitsILi192ELi64ELi64ELi8ELi4ELi2ELi2ELb1ELb1EN7cutlass6half_tE19Flash_kernel_traitsILi192ELi64ELi64ELi8ES3_EELb0ELb0ELb0ELb0ELb0ELb0ELb1EEEvNS_16Flash_bwd_paramsE,"aw",@nobits
	.sectionflags	@""
	.align	16


//--------------------- .nv.shared._ZN5flash44flash_bwd_dq_dk_dv_loop_seqk_parallel_kernelI23Flash_bwd_kernel_traitsILi192ELi64ELi64ELi8ELi4ELi2ELi2ELb1ELb1EN7cutlass6half_tE19Flash_kernel_traitsILi192ELi64ELi64ELi8ES3_EELb1ELb0ELb1ELb0ELb0ELb0ELb0EEEvNS_16Flash_bwd_paramsE --------------------------
	.section	.nv.shared._ZN5flash44flash_bwd_dq_dk_dv_loop_seqk_parallel_kernelI23Flash_bwd_kernel_traitsILi192ELi64ELi64ELi8ELi4ELi2ELi2ELb1ELb1EN7cutlass6half_tE19Flash_kernel_traitsILi192ELi64ELi64ELi8ES3_EELb1ELb0ELb1ELb0ELb0ELb0ELb0EEEvNS_16Flash_bwd_paramsE,"aw",@nobits
	.sectionflags	@""
	.align	16


//--------------------- .nv.shared._ZN5flash44flash_bwd_dq_dk_dv_loop_seqk_parallel_kernelI23Flash_bwd_kernel_traitsILi192ELi64ELi64ELi8ELi4ELi2ELi2ELb1ELb1EN7cutlass6half_tE19Flash_kernel_traitsILi192ELi64ELi64ELi8ES3_EELb0ELb0ELb1ELb0ELb0ELb0ELb1EEEvNS_16Flash_bwd_paramsE --------------------------
	.section	.nv.shared._ZN5flash44flash_bwd_dq_dk_dv_loop_seqk_parallel_kernelI23Flash_bwd_kernel_traitsILi192ELi64ELi64ELi8ELi4ELi2ELi2ELb1ELb1EN7cutlass6half_tE19Flash_kernel_traitsILi192ELi64ELi64ELi8ES3_EELb0ELb0ELb1ELb0ELb0ELb0ELb1EEEvNS_16Flash_bwd_paramsE,"aw",@nobits
	.sectionflags	@""
	.align	16


//--------------------- .nv.shared._ZN5flash44flash_bwd_dq_dk_dv_loop_seqk_parallel_kernelI23Flash_bwd_kernel_traitsILi192ELi64ELi64ELi8ELi4ELi2ELi2ELb1ELb1EN7cutlass6half_tE19Flash_kernel_traitsILi192ELi64ELi64ELi8ES3_EELb1ELb0ELb0ELb0ELb0ELb1ELb0EEEvNS_16Flash_bwd_paramsE --------------------------
	.section	.nv.shared._ZN5flash44flash_bwd_dq_dk_dv_loop_seqk_parallel_kernelI23Flash_bwd_kernel_traitsILi192ELi64ELi64ELi8ELi4ELi2ELi2ELb1ELb1EN7cutlass6half_tE19Flash_kernel_traitsILi192ELi64ELi64ELi8ES3_EELb1ELb0ELb0ELb0ELb0ELb1ELb0EEEvNS_16Flash_bwd_paramsE,"aw",@nobits
	.sectionflags	@""
	.align	16


//--------------------- .nv.shared._ZN5flash44flash_bwd_dq_dk_dv_loop_seqk_parallel_kernelI23Flash_bwd_kernel_traitsILi192ELi64ELi64ELi8ELi4ELi2ELi2ELb1ELb1EN7cutlass6half_tE19Flash_kernel_traitsILi192ELi64ELi64ELi8ES3_EELb0ELb0ELb0ELb0ELb0ELb1ELb1EEEvNS_16Flash_bwd_paramsE --------------------------
	.section	.nv.shared._ZN5flash44flash_bwd_dq_dk_dv_loop_seqk_parallel_kernelI23Flash_bwd_kernel_traitsILi192ELi64ELi64ELi8ELi4ELi2ELi2ELb1ELb1EN7cutlass6half_tE19Flash_kernel_traitsILi192ELi64ELi64ELi8ES3_EELb0ELb0ELb0ELb0ELb0ELb1ELb1EEEvNS_16Flash_bwd_paramsE,"aw",@nobits
	.sectionflags	@""
	.align	16


//--------------------- .nv.shared._ZN5flash44flash_bwd_dq_dk_dv_loop_seqk_parallel_kernelI23Flash_bwd_kernel_traitsILi192ELi64ELi64ELi8ELi4ELi2ELi2ELb1ELb1EN7cutlass6half_tE19Flash_kernel_traitsILi192ELi64ELi64ELi8ES3_EELb1ELb0ELb0ELb1ELb0ELb0ELb0EEEvNS_16Flash_bwd_paramsE --------------------------
	.section	.nv.shared._ZN5flash44flash_bwd_dq_dk_dv_loop_seqk_parallel_kernelI23Flash_bwd_kernel_traitsILi192ELi64ELi64ELi8ELi4ELi2ELi2ELb1ELb1EN7cutlass6half_tE19Flash_kernel_traitsILi192ELi64ELi64ELi8ES3_EELb1ELb0ELb0ELb1ELb0ELb0ELb0EEEvNS_16Flash_bwd_paramsE,"aw",@nobits
	.sectionflags	@""
	.align	16


//--------------------- .nv.shared._ZN5flash44flash_bwd_dq_dk_dv_loop_seqk_parallel_kernelI23Flash_bwd_kernel_traitsILi192ELi64ELi64ELi8ELi4ELi2ELi2ELb1ELb1EN7cutlass6half_tE19Flash_kernel_traitsILi192ELi64ELi64ELi8ES3_EELb0ELb0ELb0ELb1ELb0ELb0ELb1EEEvNS_16Flash_bwd_paramsE --------------------------
	.section	.nv.shared._ZN5flash44flash_bwd_dq_dk_dv_loop_seqk_parallel_kernelI23Flash_bwd_kernel_traitsILi192ELi64ELi64ELi8ELi4ELi2ELi2ELb1ELb1EN7cutlass6half_tE19Flash_kernel_traitsILi192ELi64ELi64ELi8ES3_EELb0ELb0ELb0ELb1ELb0ELb0ELb1EEEvNS_16Flash_bwd_paramsE,"aw",@nobits
	.sectionflags	@""
	.align	16


//--------------------- .nv.shared._ZN5flash44flash_bwd_dq_dk_dv_loop_seqk_parallel_kernelI23Flash_bwd_kernel_traitsILi192ELi64ELi64ELi8ELi4ELi2ELi2ELb1ELb1EN7cutlass6half_tE19Flash_kernel_traitsILi192ELi64ELi64ELi8ES3_EELb1ELb0ELb1ELb0ELb0ELb1ELb0EEEvNS_16Flash_bwd_paramsE --------------------------
	.section	.nv.shared._ZN5flash44flash_bwd_dq_dk_dv_loop_seqk_parallel_kernelI23Flash_bwd_kernel_traitsILi192ELi64ELi64ELi8ELi4ELi2ELi2ELb1ELb1EN7cutlass6half_tE19Flash_kernel_traitsILi192ELi64ELi64ELi8ES3_EELb1ELb0ELb1ELb0ELb0ELb1ELb0EEEvNS_16Flash_bwd_paramsE,"aw",@nobits
	.sectionflags	@""
	.align	16


//--------------------- .nv.shared._ZN5flash44flash_bwd_dq_dk_dv_loop_seqk_parallel_kernelI23Flash_bwd_kernel_traitsILi192ELi64ELi64ELi8ELi4ELi2ELi2ELb1ELb1EN7cutlass6half_tE19Flash_kernel_traitsILi192ELi64ELi64ELi8ES3_EELb0ELb0ELb1ELb0ELb0ELb1ELb1EEEvNS_16Flash_bwd_paramsE --------------------------
	.section	.nv.shared._ZN5flash44flash_bwd_dq_dk_dv_loop_seqk_parallel_kernelI23Flash_bwd_kernel_traitsILi192ELi64ELi64ELi8ELi4ELi2ELi2ELb1ELb1EN7cutlass6half_tE19Flash_kernel_traitsILi192ELi64ELi64ELi8ES3_EELb0ELb0ELb1ELb0ELb0ELb1ELb1EEEvNS_16Flash_bwd_paramsE,"aw",@nobits
	.sectionflags	@""
	.align	16


//--------------------- .nv.shared._ZN5flash44flash_bwd_dq_dk_dv_loop_seqk_parallel_kernelI23Flash_bwd_kernel_traitsILi192ELi64ELi64ELi8ELi4ELi2ELi2ELb1ELb1EN7cutlass6half_tE19Flash_kernel_traitsILi192ELi64ELi64ELi8ES3_EELb1ELb0ELb1ELb1ELb0ELb0ELb0EEEvNS_16Flash_bwd_paramsE --------------------------
	.section	.nv.shared._ZN5flash44flash_bwd_dq_dk_dv_loop_seqk_parallel_kernelI23Flash_bwd_kernel_traitsILi192ELi64ELi64ELi8ELi4ELi2ELi2ELb1ELb1EN7cutlass6half_tE19Flash_kernel_traitsILi192ELi64ELi64ELi8ES3_EELb1ELb0ELb1ELb1ELb0ELb0ELb0EEEvNS_16Flash_bwd_paramsE,"aw",@nobits
	.sectionflags	@""
	.align	16


//--------------------- .nv.shared._ZN5flash44flash_bwd_dq_dk_dv_loop_seqk_parallel_kernelI23Flash_bwd_kernel_traitsILi192ELi64ELi64ELi8ELi4ELi2ELi2ELb1ELb1EN7cutlass6half_tE19Flash_kernel_traitsILi192ELi64ELi64ELi8ES3_EELb0ELb0ELb1ELb1ELb0ELb0ELb1EEEvNS_16Flash_bwd_paramsE --------------------------
	.section	.nv.shared._ZN5flash44flash_bwd_dq_dk_dv_loop_seqk_parallel_kernelI23Flash_bwd_kernel_traitsILi192ELi64ELi64ELi8ELi4ELi2ELi2ELb1ELb1EN7cutlass6half_tE19Flash_kernel_traitsILi192ELi64ELi64ELi8ES3_EELb0ELb0ELb1ELb1ELb0ELb0ELb1EEEvNS_16Flash_bwd_paramsE,"aw",@nobits
	.sectionflags	@""
	.align	16


//--------------------- .nv.shared._ZN5flash25flash_bwd_dot_do_o_kernelILb0E23Flash_bwd_kernel_traitsILi192ELi64ELi64ELi8ELi4ELi2ELi2ELb1ELb1EN7cutlass6half_tE19Flash_kernel_traitsILi192ELi64ELi64ELi8ES3_EEEEvNS_16Flash_bwd_paramsE --------------------------
	.section	.nv.shared._ZN5flash25flash_bwd_dot_do_o_kernelILb0E23Flash_bwd_kernel_traitsILi192ELi64ELi64ELi8ELi4ELi2ELi2ELb1ELb1EN7cutlass6half_tE19Flash_kernel_traitsILi192ELi64ELi64ELi8ES3_EEEEvNS_16Flash_bwd_paramsE,"aw",@nobits
	.sectionflags	@""
	.align	16


//--------------------- .nv.shared._ZN5flash25flash_bwd_dot_do_o_kernelILb1E23Flash_bwd_kernel_traitsILi192ELi64ELi64ELi8ELi4ELi2ELi2ELb1ELb1EN7cutlass6half_tE19Flash_kernel_traitsILi192ELi64ELi64ELi8ES3_EEEEvNS_16Flash_bwd_paramsE --------------------------
	.section	.nv.shared._ZN5flash25flash_bwd_dot_do_o_kernelILb1E23Flash_bwd_kernel_traitsILi192ELi64ELi64ELi8ELi4ELi2ELi2ELb1ELb1EN7cutlass6half_tE19Flash_kernel_traitsILi192ELi64ELi64ELi8ES3_EEEEvNS_16Flash_bwd_paramsE,"aw",@nobits
	.sectionflags	@""
	.align	16


//--------------------- .nv.shared._ZN5flash27flash_bwd_convert_dq_kernelI23Flash_bwd_kernel_traitsILi192ELi64ELi64ELi8ELi4ELi2ELi2ELb0ELb0EN7cutlass6half_tE19Flash_kernel_traitsILi192ELi64ELi64ELi8ES3_EEEEvNS_16Flash_bwd_paramsEi --------------------------
	.section	.nv.shared._ZN5flash27flash_bwd_convert_dq_kernelI23Flash_bwd_kernel_traitsILi192ELi64ELi64ELi8ELi4ELi2ELi2ELb0ELb0EN7cutlass6half_tE19Flash_kernel_traitsILi192ELi64ELi64ELi8ES3_EEEEvNS_16Flash_bwd_paramsEi,"aw",@nobits
	.sectionflags	@""
	.align	16


//--------------------- .nv.shared._ZN5flash44flash_bwd_dq_dk_dv_loop_seqk_parallel_kernelI23Flash_bwd_kernel_traitsILi192ELi64ELi64ELi8ELi4ELi2ELi2ELb0ELb0EN7cutlass6half_tE19Flash_kernel_traitsILi192ELi64ELi64ELi8ES3_EELb1ELb0ELb0ELb0ELb0ELb0ELb0EEEvNS_16Flash_bwd_paramsE --------------------------
	.section	.nv.shared._ZN5flash44flash_bwd_dq_dk_dv_loop_seqk_parallel_kernelI23Flash_bwd_kernel_traitsILi192ELi64ELi64ELi8ELi4ELi2ELi2ELb0ELb0EN7cutlass6half_tE19Flash_kernel_traitsILi192ELi64ELi64ELi8ES3_EELb1ELb0ELb0ELb0ELb0ELb0ELb0EEEvNS_16Flash_bwd_paramsE,"aw",@nobits
	.sectionflags	@""
	.align	16


//--------------------- .nv.shared._ZN5flash44flash_bwd_dq_dk_dv_loop_seqk_parallel_kernelI23Flash_bwd_kernel_traitsILi192ELi64ELi64ELi8ELi4ELi2ELi2ELb0ELb0EN7cutlass6half_tE19Flash_kernel_traitsILi192ELi64ELi64ELi8ES3_EELb0ELb0ELb0ELb0ELb0ELb0ELb1EEEvNS_16Flash_bwd_paramsE --------------------------
	.section	.nv.shared._ZN5flash44flash_bwd_dq_dk_dv_loop_seqk_parallel_kernelI23Flash_bwd_kernel_traitsILi192ELi64ELi64ELi8ELi4ELi2ELi2ELb0ELb0EN7cutlass6half_tE19Flash_kernel_traitsILi192ELi64ELi64ELi8ES3_EELb0ELb0ELb0ELb0ELb0ELb0ELb1EEEvNS_16Flash_bwd_paramsE,"aw",@nobits
	.sectionflags	@""
	.align	16


//--------------------- .nv.shared._ZN5flash44flash_bwd_dq_dk_dv_loop_seqk_parallel_kernelI23Flash_bwd_kernel_traitsILi192ELi64ELi64ELi8ELi4ELi2ELi2ELb0ELb0EN7cutlass6half_tE19Flash_kernel_traitsILi192ELi64ELi64ELi8ES3_EELb1ELb0ELb1ELb0ELb0ELb0ELb0EEEvNS_16Flash_bwd_paramsE --------------------------
	.section	.nv.shared._ZN5flash44flash_bwd_dq_dk_dv_loop_seqk_parallel_kernelI23Flash_bwd_kernel_traitsILi192ELi64ELi64ELi8ELi4ELi2ELi2ELb0ELb0EN7cutlass6half_tE19Flash_kernel_traitsILi192ELi64ELi64ELi8ES3_EELb1ELb0ELb1ELb0ELb0ELb0ELb0EEEvNS_16Flash_bwd_paramsE,"aw",@nobits
	.sectionflags	@""
	.align	16


//--------------------- .nv.shared._ZN5flash44flash_bwd_dq_dk_dv_loop_seqk_parallel_kernelI23Flash_bwd_kernel_traitsILi192ELi64ELi64ELi8ELi4ELi2ELi2ELb0ELb0EN7cutlass6half_tE19Flash_kernel_traitsILi192ELi64ELi64ELi8ES3_EELb0ELb0ELb1ELb0ELb0ELb0ELb1EEEvNS_16Flash_bwd_paramsE --------------------------
	.section	.nv.shared._ZN5flash44flash_bwd_dq_dk_dv_loop_seqk_parallel_kernelI23Flash_bwd_kernel_traitsILi192ELi64ELi64ELi8ELi4ELi2ELi2ELb0ELb0EN7cutlass6half_tE19Flash_kernel_traitsILi192ELi64ELi64ELi8ES3_EELb0ELb0ELb1ELb0ELb0ELb0ELb1EEEvNS_16Flash_bwd_paramsE,"aw",@nobits
	.sectionflags	@""
	.align	16


//--------------------- .nv.shared._ZN5flash44flash_bwd_dq_dk_dv_loop_seqk_parallel_kernelI23Flash_bwd_kernel_traitsILi192ELi64ELi64ELi8ELi4ELi2ELi2ELb0ELb0EN7cutlass6half_tE19Flash_kernel_traitsILi192ELi64ELi64ELi8ES3_EELb1ELb0ELb0ELb0ELb0ELb1ELb0EEEvNS_16Flash_bwd_paramsE --------------------------
	.section	.nv.shared._ZN5flash44flash_bwd_dq_dk_dv_loop_seqk_parallel_kernelI23Flash_bwd_kernel_traitsILi192ELi64ELi64ELi8ELi4ELi2ELi2ELb0ELb0EN7cutlass6half_tE19Flash_kernel_traitsILi192ELi64ELi64ELi8ES3_EELb1ELb0ELb0ELb0ELb0ELb1ELb0EEEvNS_16Flash_bwd_paramsE,"aw",@nobits
	.sectionflags	@""
	.align	16


//--------------------- .nv.shared._ZN5flash44flash_bwd_dq_dk_dv_loop_seqk_parallel_kernelI23Flash_bwd_kernel_traitsILi192ELi64ELi64ELi8ELi4ELi2ELi2ELb0ELb0EN7cutlass6half_tE19Flash_kernel_traitsILi192ELi64ELi64ELi8ES3_EELb0ELb0ELb0ELb0ELb0ELb1ELb1EEEvNS_16Flash_bwd_paramsE --------------------------
	.section	.nv.shared._ZN5flash44flash_bwd_dq_dk_dv_loop_seqk_parallel_kernelI23Flash_bwd_kernel_traitsILi192ELi64ELi64ELi8ELi4ELi2ELi2ELb0ELb0EN7cutlass6half_tE19Flash_kernel_traitsILi192ELi64ELi64ELi8ES3_EELb0ELb0ELb0ELb0ELb0ELb1ELb1EEEvNS_16Flash_bwd_paramsE,"aw",@nobits
	.sectionflags	@""
	.align	16


//--------------------- .nv.shared._ZN5flash44flash_bwd_dq_dk_dv_loop_seqk_parallel_kernelI23Flash_bwd_kernel_traitsILi192ELi64ELi64ELi8ELi4ELi2ELi2ELb0ELb0EN7cutlass6half_tE19Flash_kernel_traitsILi192ELi64ELi64ELi8ES3_EELb1ELb0ELb0ELb1ELb0ELb0ELb0EEEvNS_16Flash_bwd_paramsE --------------------------
	.section	.nv.shared._ZN5flash44flash_bwd_dq_dk_dv_loop_seqk_parallel_kernelI23Flash_bwd_kernel_traitsILi192ELi64ELi64ELi8ELi4ELi2ELi2ELb0ELb0EN7cutlass6half_tE19Flash_kernel_traitsILi192ELi64ELi64ELi8ES3_EELb1ELb0ELb0ELb1ELb0ELb0ELb0EEEvNS_16Flash_bwd_paramsE,"aw",@nobits
	.sectionflags	@""
	.align	16


//--------------------- .nv.shared._ZN5flash44flash_bwd_dq_dk_dv_loop_seqk_parallel_kernelI23Flash_bwd_kernel_traitsILi192ELi64ELi64ELi8ELi4ELi2ELi2ELb0ELb0EN7cutlass6half_tE19Flash_kernel_traitsILi192ELi64ELi64ELi8ES3_EELb0ELb0ELb0ELb1ELb0ELb0ELb1EEEvNS_16Flash_bwd_paramsE --------------------------
	.section	.nv.shared._ZN5flash44flash_bwd_dq_dk_dv_loop_seqk_parallel_kernelI23Flash_bwd_kernel_traitsILi192ELi64ELi64ELi8ELi4ELi2ELi2ELb0ELb0EN7cutlass6half_tE19Flash_kernel_traitsILi192ELi64ELi64ELi8ES3_EELb0ELb0ELb0ELb1ELb0ELb0ELb1EEEvNS_16Flash_bwd_paramsE,"aw",@nobits
	.sectionflags	@""
	.align	16


//--------------------- .nv.shared._ZN5flash44flash_bwd_dq_dk_dv_loop_seqk_parallel_kernelI23Flash_bwd_kernel_traitsILi192ELi64ELi64ELi8ELi4ELi2ELi2ELb0ELb0EN7cutlass6half_tE19Flash_kernel_traitsILi192ELi64ELi64ELi8ES3_EELb1ELb0ELb1ELb0ELb0ELb1ELb0EEEvNS_16Flash_bwd_paramsE --------------------------
	.section	.nv.shared._ZN5flash44flash_bwd_dq_dk_dv_loop_seqk_parallel_kernelI23Flash_bwd_kernel_traitsILi192ELi64ELi64ELi8ELi4ELi2ELi2ELb0ELb0EN7cutlass6half_tE19Flash_kernel_traitsILi192ELi64ELi64ELi8ES3_EELb1ELb0ELb1ELb0ELb0ELb1ELb0EEEvNS_16Flash_bwd_paramsE,"aw",@nobits
	.sectionflags	@""
	.align	16


//--------------------- .nv.shared._ZN5flash44flash_bwd_dq_dk_dv_loop_seqk_parallel_kernelI23Flash_bwd_kernel_traitsILi192ELi64ELi64ELi8ELi4ELi2ELi2ELb0ELb0EN7cutlass6half_tE19Flash_kernel_traitsILi192ELi64ELi64ELi8ES3_EELb0ELb0ELb1ELb0ELb0ELb1ELb1EEEvNS_16Flash_bwd_paramsE --------------------------
	.section	.nv.shared._ZN5flash44flash_bwd_dq_dk_dv_loop_seqk_parallel_kernelI23Flash_bwd_kernel_traitsILi192ELi64ELi64ELi8ELi4ELi2ELi2ELb0ELb0EN7cutlass6half_tE19Flash_kernel_traitsILi192ELi64ELi64ELi8ES3_EELb0ELb0ELb1ELb0ELb0ELb1ELb1EEEvNS_16Flash_bwd_paramsE,"aw",@nobits
	.sectionflags	@""
	.align	16


//--------------------- .nv.shared._ZN5flash44flash_bwd_dq_dk_dv_loop_seqk_parallel_kernelI23Flash_bwd_kernel_traitsILi192ELi64ELi64ELi8ELi4ELi2ELi2ELb0ELb0EN7cutlass6half_tE19Flash_kernel_traitsILi192ELi64ELi64ELi8ES3_EELb1ELb0ELb1ELb1ELb0ELb0ELb0EEEvNS_16Flash_bwd_paramsE --------------------------
	.section	.nv.shared._ZN5flash44flash_bwd_dq_dk_dv_loop_seqk_parallel_kernelI23Flash_bwd_kernel_traitsILi192ELi64ELi64ELi8ELi4ELi2ELi2ELb0ELb0EN7cutlass6half_tE19Flash_kernel_traitsILi192ELi64ELi64ELi8ES3_EELb1ELb0ELb1ELb1ELb0ELb0ELb0EEEvNS_16Flash_bwd_paramsE,"aw",@nobits
	.sectionflags	@""
	.align	16


//--------------------- .nv.shared._ZN5flash44flash_bwd_dq_dk_dv_loop_seqk_parallel_kernelI23Flash_bwd_kernel_traitsILi192ELi64ELi64ELi8ELi4ELi2ELi2ELb0ELb0EN7cutlass6half_tE19Flash_kernel_traitsILi192ELi64ELi64ELi8ES3_EELb0ELb0ELb1ELb1ELb0ELb0ELb1EEEvNS_16Flash_bwd_paramsE --------------------------
	.section	.nv.shared._ZN5flash44flash_bwd_dq_dk_dv_loop_seqk_parallel_kernelI23Flash_bwd_kernel_traitsILi192ELi64ELi64ELi8ELi4ELi2ELi2ELb0ELb0EN7cutlass6half_tE19Flash_kernel_traitsILi192ELi64ELi64ELi8ES3_EELb0ELb0ELb1ELb1ELb0ELb0ELb1EEEvNS_16Flash_bwd_paramsE,"aw",@nobits
	.sectionflags	@""
	.align	16


//--------------------- .nv.shared._ZN5flash25flash_bwd_dot_do_o_kernelILb0E23Flash_bwd_kernel_traitsILi192ELi64ELi64ELi8ELi4ELi2ELi2ELb0ELb0EN7cutlass6half_tE19Flash_kernel_traitsILi192ELi64ELi64ELi8ES3_EEEEvNS_16Flash_bwd_paramsE --------------------------
	.section	.nv.shared._ZN5flash25flash_bwd_dot_do_o_kernelILb0E23Flash_bwd_kernel_traitsILi192ELi64ELi64ELi8ELi4ELi2ELi2ELb0ELb0EN7cutlass6half_tE19Flash_kernel_traitsILi192ELi64ELi64ELi8ES3_EEEEvNS_16Flash_bwd_paramsE,"aw",@nobits
	.sectionflags	@""
	.align	16


//--------------------- .nv.shared._ZN5flash25flash_bwd_dot_do_o_kernelILb1E23Flash_bwd_kernel_traitsILi192ELi64ELi64ELi8ELi4ELi2ELi2ELb0ELb0EN7cutlass6half_tE19Flash_kernel_traitsILi192ELi64ELi64ELi8ES3_EEEEvNS_16Flash_bwd_paramsE --------------------------
	.section	.nv.shared._ZN5flash25flash_bwd_dot_do_o_kernelILb1E23Flash_bwd_kernel_traitsILi192ELi64ELi64ELi8ELi4ELi2ELi2ELb0ELb0EN7cutlass6half_tE19Flash_kernel_traitsILi192ELi64ELi64ELi8ES3_EEEEvNS_16Flash_bwd_paramsE,"aw",@nobits
	.sectionflags	@""
	.align	16
